	.target	sm_80

	.elftype	@"ET_EXEC"


//--------------------- .note.nv.tkinfo           --------------------------
	.section	.note.nv.tkinfo,"",@"SHT_NOTE"
	.sectionflags	@"SHF_NOTE_NV_TKINFO"
	.tkinfo
        /*0018*/ 	.word	0x00000002
        /*0030*/ 	.string	""
        /*0030*/ 	.string	"ptxas"
        /*0030*/ 	.string	"Cuda compilation tools, release 13.0, V13.0.88"
        /*0030*/ 	.string	"Build cuda_13.0.r13.0/compiler.36424714_0"
        /*0030*/ 	.string	"-arch sm_80 -m 64 "



//--------------------- .note.nv.cuinfo           --------------------------
	.section	.note.nv.cuinfo,"",@"SHT_NOTE"
	.sectionflags	@"SHF_NOTE_NV_CUINFO"
        /*0018*/ 	.short	0x0002
        /*001a*/ 	.short	0x0050
        /*001c*/ 	.short	0x0082
	.zero		2


//--------------------- .nv.info                  --------------------------
	.section	.nv.info,"",@"SHT_CUDA_INFO"
	.align	4


	//----- nvinfo : EIATTR_REGCOUNT
	.align		4
        /*0000*/ 	.byte	0x04, 0x2f
        /*0002*/ 	.short	(.L_33 - .L_32)
	.align		4
.L_32:
        /*0004*/ 	.word	index@(_ZN2at6native29vectorized_elementwise_kernelILi8EZZNS0_61_GLOBAL__N__ae8afa13_23_FlattenIndicesKernel_cu_7dd49032_310621_flatten_indices_implINS2_18CUDAKernelLauncherEiLl8EEENS_6TensorERKS5_N3c108ArrayRefIlEEENKUlvE0_clEvEUllE_St5arrayIPcLm2EEEEviT0_T1_)
        /*0008*/ 	.word	0x00000004


	//----- nvinfo : EIATTR_FRAME_SIZE
	.align		4
.L_33:
        /*000c*/ 	.byte	0x04, 0x11
        /*000e*/ 	.short	(.L_35 - .L_34)
	.align		4
.L_34:
        /*0010*/ 	.word	index@(_ZN2at6native29vectorized_elementwise_kernelILi8EZZNS0_61_GLOBAL__N__ae8afa13_23_FlattenIndicesKernel_cu_7dd49032_310621_flatten_indices_implINS2_18CUDAKernelLauncherEiLl8EEENS_6TensorERKS5_N3c108ArrayRefIlEEENKUlvE0_clEvEUllE_St5arrayIPcLm2EEEEviT0_T1_)
        /*0014*/ 	.word	0x00000000


	//----- nvinfo : EIATTR_REGCOUNT
	.align		4
.L_35:
        /*0018*/ 	.byte	0x04, 0x2f
        /*001a*/ 	.short	(.L_37 - .L_36)
	.align		4
.L_36:
        /*001c*/ 	.word	index@(_ZN2at6native29vectorized_elementwise_kernelILi4EZZNS0_61_GLOBAL__N__ae8afa13_23_FlattenIndicesKernel_cu_7dd49032_310621_flatten_indices_implINS2_18CUDAKernelLauncherEiLl8EEENS_6TensorERKS5_N3c108ArrayRefIlEEENKUlvE0_clEvEUllE_St5arrayIPcLm2EEEEviT0_T1_)
        /*0020*/ 	.word	0x00000028


	//----- nvinfo : EIATTR_FRAME_SIZE
	.align		4
.L_37:
        /*0024*/ 	.byte	0x04, 0x11
        /*0026*/ 	.short	(.L_39 - .L_38)
	.align		4
.L_38:
        /*0028*/ 	.word	index@(_ZN2at6native29vectorized_elementwise_kernelILi4EZZNS0_61_GLOBAL__N__ae8afa13_23_FlattenIndicesKernel_cu_7dd49032_310621_flatten_indices_implINS2_18CUDAKernelLauncherEiLl8EEENS_6TensorERKS5_N3c108ArrayRefIlEEENKUlvE0_clEvEUllE_St5arrayIPcLm2EEEEviT0_T1_)
        /*002c*/ 	.word	0x00000068


	//----- nvinfo : EIATTR_REGCOUNT
	.align		4
.L_39:
        /*0030*/ 	.byte	0x04, 0x2f
        /*0032*/ 	.short	(.L_41 - .L_40)
	.align		4
.L_40:
        /*0034*/ 	.word	index@(_ZN2at6native29vectorized_elementwise_kernelILi2EZZNS0_61_GLOBAL__N__ae8afa13_23_FlattenIndicesKernel_cu_7dd49032_310621_flatten_indices_implINS2_18CUDAKernelLauncherEiLl8EEENS_6TensorERKS5_N3c108ArrayRefIlEEENKUlvE0_clEvEUllE_St5arrayIPcLm2EEEEviT0_T1_)
        /*0038*/ 	.word	0x00000028


	//----- nvinfo : EIATTR_FRAME_SIZE
	.align		4
.L_41:
        /*003c*/ 	.byte	0x04, 0x11
        /*003e*/ 	.short	(.L_43 - .L_42)
	.align		4
.L_42:
        /*0040*/ 	.word	index@(_ZN2at6native29vectorized_elementwise_kernelILi2EZZNS0_61_GLOBAL__N__ae8afa13_23_FlattenIndicesKernel_cu_7dd49032_310621_flatten_indices_implINS2_18CUDAKernelLauncherEiLl8EEENS_6TensorERKS5_N3c108ArrayRefIlEEENKUlvE0_clEvEUllE_St5arrayIPcLm2EEEEviT0_T1_)
        /*0044*/ 	.word	0x00000068


	//----- nvinfo : EIATTR_REGCOUNT
	.align		4
.L_43:
        /*0048*/ 	.byte	0x04, 0x2f
        /*004a*/ 	.short	(.L_45 - .L_44)
	.align		4
.L_44:
        /*004c*/ 	.word	index@(_ZN2at6native27unrolled_elementwise_kernelIZZNS0_61_GLOBAL__N__ae8afa13_23_FlattenIndicesKernel_cu_7dd49032_310621_flatten_indices_implINS2_18CUDAKernelLauncherEiLl8EEENS_6TensorERKS5_N3c108ArrayRefIlEEENKUlvE0_clEvEUllE_St5arrayIPcLm2EELi4E23TrivialOffsetCalculatorILi1EjESH_NS0_6memory15LoadWithoutCastENSI_16StoreWithoutCastEEEviT_T0_T2_T3_T4_T5_)
        /*0050*/ 	.word	0x00000022


	//----- nvinfo : EIATTR_FRAME_SIZE
	.align		4
.L_45:
        /*0054*/ 	.byte	0x04, 0x11
        /*0056*/ 	.short	(.L_47 - .L_46)
	.align		4
.L_46:
        /*0058*/ 	.word	index@(_ZN2at6native27unrolled_elementwise_kernelIZZNS0_61_GLOBAL__N__ae8afa13_23_FlattenIndicesKernel_cu_7dd49032_310621_flatten_indices_implINS2_18CUDAKernelLauncherEiLl8EEENS_6TensorERKS5_N3c108ArrayRefIlEEENKUlvE0_clEvEUllE_St5arrayIPcLm2EELi4E23TrivialOffsetCalculatorILi1EjESH_NS0_6memory15LoadWithoutCastENSI_16StoreWithoutCastEEEviT_T0_T2_T3_T4_T5_)
        /*005c*/ 	.word	0x00000068


	//----- nvinfo : EIATTR_REGCOUNT
	.align		4
.L_47:
        /*0060*/ 	.byte	0x04, 0x2f
        /*0062*/ 	.short	(.L_49 - .L_48)
	.align		4
.L_48:
        /*0064*/ 	.word	index@(_ZN2at6native18elementwise_kernelILi128ELi2EZNS0_22gpu_kernel_impl_nocastIZZNS0_61_GLOBAL__N__ae8afa13_23_FlattenIndicesKernel_cu_7dd49032_310621_flatten_indices_implINS3_18CUDAKernelLauncherEiLl8EEENS_6TensorERKS6_N3c108ArrayRefIlEEENKUlvE0_clEvEUllE_EEvRNS_18TensorIteratorBaseERKT_EUliE_EEviT1_)
        /*0068*/ 	.word	0x00000020


	//----- nvinfo : EIATTR_FRAME_SIZE
	.align		4
.L_49:
        /*006c*/ 	.byte	0x04, 0x11
        /*006e*/ 	.short	(.L_51 - .L_50)
	.align		4
.L_50:
        /*0070*/ 	.word	index@(_ZN2at6native18elementwise_kernelILi128ELi2EZNS0_22gpu_kernel_impl_nocastIZZNS0_61_GLOBAL__N__ae8afa13_23_FlattenIndicesKernel_cu_7dd49032_310621_flatten_indices_implINS3_18CUDAKernelLauncherEiLl8EEENS_6TensorERKS6_N3c108ArrayRefIlEEENKUlvE0_clEvEUllE_EEvRNS_18TensorIteratorBaseERKT_EUliE_EEviT1_)
        /*0074*/ 	.word	0x00000000


	//----- nvinfo : EIATTR_REGCOUNT
	.align		4
.L_51:
        /*0078*/ 	.byte	0x04, 0x2f
        /*007a*/ 	.short	(.L_53 - .L_52)
	.align		4
.L_52:
        /*007c*/ 	.word	index@(_ZN2at6native27unrolled_elementwise_kernelIZZNS0_61_GLOBAL__N__ae8afa13_23_FlattenIndicesKernel_cu_7dd49032_310621_flatten_indices_implINS2_18CUDAKernelLauncherEiLl8EEENS_6TensorERKS5_N3c108ArrayRefIlEEENKUlvE0_clEvEUllE_St5arrayIPcLm2EELi4E23TrivialOffsetCalculatorILi1EjESH_NS0_6memory12LoadWithCastILi1EEENSI_13StoreWithCastILi1EEEEEviT_T0_T2_T3_T4_T5_)
        /*0080*/ 	.word	0x00000028


	//----- nvinfo : EIATTR_FRAME_SIZE
	.align		4
.L_53:
        /*0084*/ 	.byte	0x04, 0x11
        /*0086*/ 	.short	(.L_55 - .L_54)
	.align		4
.L_54:
        /*0088*/ 	.word	index@(_ZN2at6native27unrolled_elementwise_kernelIZZNS0_61_GLOBAL__N__ae8afa13_23_FlattenIndicesKernel_cu_7dd49032_310621_flatten_indices_implINS2_18CUDAKernelLauncherEiLl8EEENS_6TensorERKS5_N3c108ArrayRefIlEEENKUlvE0_clEvEUllE_St5arrayIPcLm2EELi4E23TrivialOffsetCalculatorILi1EjESH_NS0_6memory12LoadWithCastILi1EEENSI_13StoreWithCastILi1EEEEEviT_T0_T2_T3_T4_T5_)
        /*008c*/ 	.word	0x00000068


	//----- nvinfo : EIATTR_REGCOUNT
	.align		4
.L_55:
        /*0090*/ 	.byte	0x04, 0x2f
        /*0092*/ 	.short	(.L_57 - .L_56)
	.align		4
.L_56:
        /*0094*/ 	.word	index@(_ZN2at6native18elementwise_kernelILi128ELi4EZNS0_15gpu_kernel_implIZZNS0_61_GLOBAL__N__ae8afa13_23_FlattenIndicesKernel_cu_7dd49032_310621_flatten_indices_implINS3_18CUDAKernelLauncherEiLl8EEENS_6TensorERKS6_N3c108ArrayRefIlEEENKUlvE0_clEvEUllE_EEvRNS_18TensorIteratorBaseERKT_EUliE_EEviT1_)
        /*0098*/ 	.word	0x00000028


	//----- nvinfo : EIATTR_FRAME_SIZE
	.align		4
.L_57:
        /*009c*/ 	.byte	0x04, 0x11
        /*009e*/ 	.short	(.L_59 - .L_58)
	.align		4
.L_58:
        /*00a0*/ 	.word	index@(_ZN2at6native18elementwise_kernelILi128ELi4EZNS0_15gpu_kernel_implIZZNS0_61_GLOBAL__N__ae8afa13_23_FlattenIndicesKernel_cu_7dd49032_310621_flatten_indices_implINS3_18CUDAKernelLauncherEiLl8EEENS_6TensorERKS6_N3c108ArrayRefIlEEENKUlvE0_clEvEUllE_EEvRNS_18TensorIteratorBaseERKT_EUliE_EEviT1_)
        /*00a4*/ 	.word	0x00000000


	//----- nvinfo : EIATTR_REGCOUNT
	.align		4
.L_59:
        /*00a8*/ 	.byte	0x04, 0x2f
        /*00aa*/ 	.short	(.L_61 - .L_60)
	.align		4
.L_60:
        /*00ac*/ 	.word	index@(_ZN2at6native29vectorized_elementwise_kernelILi8EZZNS0_61_GLOBAL__N__ae8afa13_23_FlattenIndicesKernel_cu_7dd49032_310621_flatten_indices_implINS2_18CUDAKernelLauncherEiLl0EEENS_6TensorERKS5_N3c108ArrayRefIlEEENKUlvE0_clEvEUllE_St5arrayIPcLm2EEEEviT0_T1_)
        /*00b0*/ 	.word	0x00000004


	//----- nvinfo : EIATTR_FRAME_SIZE
	.align		4
.L_61:
        /*00b4*/ 	.byte	0x04, 0x11
        /*00b6*/ 	.short	(.L_63 - .L_62)
	.align		4
.L_62:
        /*00b8*/ 	.word	index@(_ZN2at6native29vectorized_elementwise_kernelILi8EZZNS0_61_GLOBAL__N__ae8afa13_23_FlattenIndicesKernel_cu_7dd49032_310621_flatten_indices_implINS2_18CUDAKernelLauncherEiLl0EEENS_6TensorERKS5_N3c108ArrayRefIlEEENKUlvE0_clEvEUllE_St5arrayIPcLm2EEEEviT0_T1_)
        /*00bc*/ 	.word	0x00000000


	//----- nvinfo : EIATTR_REGCOUNT
	.align		4
.L_63:
        /*00c0*/ 	.byte	0x04, 0x2f
        /*00c2*/ 	.short	(.L_65 - .L_64)
	.align		4
.L_64:
        /*00c4*/ 	.word	index@(_ZN2at6native29vectorized_elementwise_kernelILi4EZZNS0_61_GLOBAL__N__ae8afa13_23_FlattenIndicesKernel_cu_7dd49032_310621_flatten_indices_implINS2_18CUDAKernelLauncherEiLl0EEENS_6TensorERKS5_N3c108ArrayRefIlEEENKUlvE0_clEvEUllE_St5arrayIPcLm2EEEEviT0_T1_)
        /*00c8*/ 	.word	0x00000038


	//----- nvinfo : EIATTR_FRAME_SIZE
	.align		4
.L_65:
        /*00cc*/ 	.byte	0x04, 0x11
        /*00ce*/ 	.short	(.L_67 - .L_66)
	.align		4
.L_66:
        /*00d0*/ 	.word	index@(_ZN2at6native29vectorized_elementwise_kernelILi4EZZNS0_61_GLOBAL__N__ae8afa13_23_FlattenIndicesKernel_cu_7dd49032_310621_flatten_indices_implINS2_18CUDAKernelLauncherEiLl0EEENS_6TensorERKS5_N3c108ArrayRefIlEEENKUlvE0_clEvEUllE_St5arrayIPcLm2EEEEviT0_T1_)
        /*00d4*/ 	.word	0x00000000


	//----- nvinfo : EIATTR_REGCOUNT
	.align		4
.L_67:
        /*00d8*/ 	.byte	0x04, 0x2f
        /*00da*/ 	.short	(.L_69 - .L_68)
	.align		4
.L_68:
        /*00dc*/ 	.word	index@(_ZN2at6native29vectorized_elementwise_kernelILi2EZZNS0_61_GLOBAL__N__ae8afa13_23_FlattenIndicesKernel_cu_7dd49032_310621_flatten_indices_implINS2_18CUDAKernelLauncherEiLl0EEENS_6TensorERKS5_N3c108ArrayRefIlEEENKUlvE0_clEvEUllE_St5arrayIPcLm2EEEEviT0_T1_)
        /*00e0*/ 	.word	0x00000038


	//----- nvinfo : EIATTR_FRAME_SIZE
	.align		4
.L_69:
        /*00e4*/ 	.byte	0x04, 0x11
        /*00e6*/ 	.short	(.L_71 - .L_70)
	.align		4
.L_70:
        /*00e8*/ 	.word	index@(_ZN2at6native29vectorized_elementwise_kernelILi2EZZNS0_61_GLOBAL__N__ae8afa13_23_FlattenIndicesKernel_cu_7dd49032_310621_flatten_indices_implINS2_18CUDAKernelLauncherEiLl0EEENS_6TensorERKS5_N3c108ArrayRefIlEEENKUlvE0_clEvEUllE_St5arrayIPcLm2EEEEviT0_T1_)
        /*00ec*/ 	.word	0x00000000


	//----- nvinfo : EIATTR_REGCOUNT
	.align		4
.L_71:
        /*00f0*/ 	.byte	0x04, 0x2f
        /*00f2*/ 	.short	(.L_73 - .L_72)
	.align		4
.L_72:
        /*00f4*/ 	.word	index@(_ZN2at6native27unrolled_elementwise_kernelIZZNS0_61_GLOBAL__N__ae8afa13_23_FlattenIndicesKernel_cu_7dd49032_310621_flatten_indices_implINS2_18CUDAKernelLauncherEiLl0EEENS_6TensorERKS5_N3c108ArrayRefIlEEENKUlvE0_clEvEUllE_St5arrayIPcLm2EELi4E23TrivialOffsetCalculatorILi1EjESH_NS0_6memory15LoadWithoutCastENSI_16StoreWithoutCastEEEviT_T0_T2_T3_T4_T5_)
        /*00f8*/ 	.word	0x00000020


	//----- nvinfo : EIATTR_FRAME_SIZE
	.align		4
.L_73:
        /*00fc*/ 	.byte	0x04, 0x11
        /*00fe*/ 	.short	(.L_75 - .L_74)
	.align		4
.L_74:
        /*0100*/ 	.word	index@(_ZN2at6native27unrolled_elementwise_kernelIZZNS0_61_GLOBAL__N__ae8afa13_23_FlattenIndicesKernel_cu_7dd49032_310621_flatten_indices_implINS2_18CUDAKernelLauncherEiLl0EEENS_6TensorERKS5_N3c108ArrayRefIlEEENKUlvE0_clEvEUllE_St5arrayIPcLm2EELi4E23TrivialOffsetCalculatorILi1EjESH_NS0_6memory15LoadWithoutCastENSI_16StoreWithoutCastEEEviT_T0_T2_T3_T4_T5_)
        /*0104*/ 	.word	0x00000000


	//----- nvinfo : EIATTR_REGCOUNT
	.align		4
.L_75:
        /*0108*/ 	.byte	0x04, 0x2f
        /*010a*/ 	.short	(.L_77 - .L_76)
	.align		4
.L_76:
        /*010c*/ 	.word	index@(_ZN2at6native18elementwise_kernelILi128ELi2EZNS0_22gpu_kernel_impl_nocastIZZNS0_61_GLOBAL__N__ae8afa13_23_FlattenIndicesKernel_cu_7dd49032_310621_flatten_indices_implINS3_18CUDAKernelLauncherEiLl0EEENS_6TensorERKS6_N3c108ArrayRefIlEEENKUlvE0_clEvEUllE_EEvRNS_18TensorIteratorBaseERKT_EUliE_EEviT1_)
        /*0110*/ 	.word	0x00000028


	//----- nvinfo : EIATTR_FRAME_SIZE
	.align		4
.L_77:
        /*0114*/ 	.byte	0x04, 0x11
        /*0116*/ 	.short	(.L_79 - .L_78)
	.align		4
.L_78:
        /*0118*/ 	.word	index@(_ZN2at6native18elementwise_kernelILi128ELi2EZNS0_22gpu_kernel_impl_nocastIZZNS0_61_GLOBAL__N__ae8afa13_23_FlattenIndicesKernel_cu_7dd49032_310621_flatten_indices_implINS3_18CUDAKernelLauncherEiLl0EEENS_6TensorERKS6_N3c108ArrayRefIlEEENKUlvE0_clEvEUllE_EEvRNS_18TensorIteratorBaseERKT_EUliE_EEviT1_)
        /*011c*/ 	.word	0x00000000


	//----- nvinfo : EIATTR_REGCOUNT
	.align		4
.L_79:
        /*0120*/ 	.byte	0x04, 0x2f
        /*0122*/ 	.short	(.L_81 - .L_80)
	.align		4
.L_80:
        /*0124*/ 	.word	index@(_ZN2at6native27unrolled_elementwise_kernelIZZNS0_61_GLOBAL__N__ae8afa13_23_FlattenIndicesKernel_cu_7dd49032_310621_flatten_indices_implINS2_18CUDAKernelLauncherEiLl0EEENS_6TensorERKS5_N3c108ArrayRefIlEEENKUlvE0_clEvEUllE_St5arrayIPcLm2EELi4E23TrivialOffsetCalculatorILi1EjESH_NS0_6memory12LoadWithCastILi1EEENSI_13StoreWithCastILi1EEEEEviT_T0_T2_T3_T4_T5_)
        /*0128*/ 	.word	0x00000030


	//----- nvinfo : EIATTR_FRAME_SIZE
	.align		4
.L_81:
        /*012c*/ 	.byte	0x04, 0x11
        /*012e*/ 	.short	(.L_83 - .L_82)
	.align		4
.L_82:
        /*0130*/ 	.word	index@(_ZN2at6native27unrolled_elementwise_kernelIZZNS0_61_GLOBAL__N__ae8afa13_23_FlattenIndicesKernel_cu_7dd49032_310621_flatten_indices_implINS2_18CUDAKernelLauncherEiLl0EEENS_6TensorERKS5_N3c108ArrayRefIlEEENKUlvE0_clEvEUllE_St5arrayIPcLm2EELi4E23TrivialOffsetCalculatorILi1EjESH_NS0_6memory12LoadWithCastILi1EEENSI_13StoreWithCastILi1EEEEEviT_T0_T2_T3_T4_T5_)
        /*0134*/ 	.word	0x00000000


	//----- nvinfo : EIATTR_REGCOUNT
	.align		4
.L_83:
        /*0138*/ 	.byte	0x04, 0x2f
        /*013a*/ 	.short	(.L_85 - .L_84)
	.align		4
.L_84:
        /*013c*/ 	.word	index@(_ZN2at6native18elementwise_kernelILi128ELi4EZNS0_15gpu_kernel_implIZZNS0_61_GLOBAL__N__ae8afa13_23_FlattenIndicesKernel_cu_7dd49032_310621_flatten_indices_implINS3_18CUDAKernelLauncherEiLl0EEENS_6TensorERKS6_N3c108ArrayRefIlEEENKUlvE0_clEvEUllE_EEvRNS_18TensorIteratorBaseERKT_EUliE_EEviT1_)
        /*0140*/ 	.word	0x00000028


	//----- nvinfo : EIATTR_FRAME_SIZE
	.align		4
.L_85:
        /*0144*/ 	.byte	0x04, 0x11
        /*0146*/ 	.short	(.L_87 - .L_86)
	.align		4
.L_86:
        /*0148*/ 	.word	index@(_ZN2at6native18elementwise_kernelILi128ELi4EZNS0_15gpu_kernel_implIZZNS0_61_GLOBAL__N__ae8afa13_23_FlattenIndicesKernel_cu_7dd49032_310621_flatten_indices_implINS3_18CUDAKernelLauncherEiLl0EEENS_6TensorERKS6_N3c108ArrayRefIlEEENKUlvE0_clEvEUllE_EEvRNS_18TensorIteratorBaseERKT_EUliE_EEviT1_)
        /*014c*/ 	.word	0x00000000


	//----- nvinfo : EIATTR_REGCOUNT
	.align		4
.L_87:
        /*0150*/ 	.byte	0x04, 0x2f
        /*0152*/ 	.short	(.L_89 - .L_88)
	.align		4
.L_88:
        /*0154*/ 	.word	index@(_ZN2at6native29vectorized_elementwise_kernelILi8EZZNS0_61_GLOBAL__N__ae8afa13_23_FlattenIndicesKernel_cu_7dd49032_310621_flatten_indices_implINS2_18CUDAKernelLauncherElLl8EEENS_6TensorERKS5_N3c108ArrayRefIlEEENKUlvE0_clEvEUllE_St5arrayIPcLm2EEEEviT0_T1_)
        /*0158*/ 	.word	0x00000004


	//----- nvinfo : EIATTR_FRAME_SIZE
	.align		4
.L_89:
        /*015c*/ 	.byte	0x04, 0x11
        /*015e*/ 	.short	(.L_91 - .L_90)
	.align		4
.L_90:
        /*0160*/ 	.word	index@(_ZN2at6native29vectorized_elementwise_kernelILi8EZZNS0_61_GLOBAL__N__ae8afa13_23_FlattenIndicesKernel_cu_7dd49032_310621_flatten_indices_implINS2_18CUDAKernelLauncherElLl8EEENS_6TensorERKS5_N3c108ArrayRefIlEEENKUlvE0_clEvEUllE_St5arrayIPcLm2EEEEviT0_T1_)
        /*0164*/ 	.word	0x00000000


	//----- nvinfo : EIATTR_REGCOUNT
	.align		4
.L_91:
        /*0168*/ 	.byte	0x04, 0x2f
        /*016a*/ 	.short	(.L_93 - .L_92)
	.align		4
.L_92:
        /*016c*/ 	.word	index@(_ZN2at6native29vectorized_elementwise_kernelILi4EZZNS0_61_GLOBAL__N__ae8afa13_23_FlattenIndicesKernel_cu_7dd49032_310621_flatten_indices_implINS2_18CUDAKernelLauncherElLl8EEENS_6TensorERKS5_N3c108ArrayRefIlEEENKUlvE0_clEvEUllE_St5arrayIPcLm2EEEEviT0_T1_)
        /*0170*/ 	.word	0x00000028


	//----- nvinfo : EIATTR_FRAME_SIZE
	.align		4
.L_93:
        /*0174*/ 	.byte	0x04, 0x11
        /*0176*/ 	.short	(.L_95 - .L_94)
	.align		4
.L_94:
        /*0178*/ 	.word	index@(_ZN2at6native29vectorized_elementwise_kernelILi4EZZNS0_61_GLOBAL__N__ae8afa13_23_FlattenIndicesKernel_cu_7dd49032_310621_flatten_indices_implINS2_18CUDAKernelLauncherElLl8EEENS_6TensorERKS5_N3c108ArrayRefIlEEENKUlvE0_clEvEUllE_St5arrayIPcLm2EEEEviT0_T1_)
        /*017c*/ 	.word	0x00000068


	//----- nvinfo : EIATTR_REGCOUNT
	.align		4
.L_95:
        /*0180*/ 	.byte	0x04, 0x2f
        /*0182*/ 	.short	(.L_97 - .L_96)
	.align		4
.L_96:
        /*0184*/ 	.word	index@(_ZN2at6native29vectorized_elementwise_kernelILi2EZZNS0_61_GLOBAL__N__ae8afa13_23_FlattenIndicesKernel_cu_7dd49032_310621_flatten_indices_implINS2_18CUDAKernelLauncherElLl8EEENS_6TensorERKS5_N3c108ArrayRefIlEEENKUlvE0_clEvEUllE_St5arrayIPcLm2EEEEviT0_T1_)
        /*0188*/ 	.word	0x00000028


	//----- nvinfo : EIATTR_FRAME_SIZE
	.align		4
.L_97:
        /*018c*/ 	.byte	0x04, 0x11
        /*018e*/ 	.short	(.L_99 - .L_98)
	.align		4
.L_98:
        /*0190*/ 	.word	index@(_ZN2at6native29vectorized_elementwise_kernelILi2EZZNS0_61_GLOBAL__N__ae8afa13_23_FlattenIndicesKernel_cu_7dd49032_310621_flatten_indices_implINS2_18CUDAKernelLauncherElLl8EEENS_6TensorERKS5_N3c108ArrayRefIlEEENKUlvE0_clEvEUllE_St5arrayIPcLm2EEEEviT0_T1_)
        /*0194*/ 	.word	0x00000068


	//----- nvinfo : EIATTR_REGCOUNT
	.align		4
.L_99:
        /*0198*/ 	.byte	0x04, 0x2f
        /*019a*/ 	.short	(.L_101 - .L_100)
	.align		4
.L_100:
        /*019c*/ 	.word	index@(_ZN2at6native27unrolled_elementwise_kernelIZZNS0_61_GLOBAL__N__ae8afa13_23_FlattenIndicesKernel_cu_7dd49032_310621_flatten_indices_implINS2_18CUDAKernelLauncherElLl8EEENS_6TensorERKS5_N3c108ArrayRefIlEEENKUlvE0_clEvEUllE_St5arrayIPcLm2EELi4E23TrivialOffsetCalculatorILi1EjESH_NS0_6memory15LoadWithoutCastENSI_16StoreWithoutCastEEEviT_T0_T2_T3_T4_T5_)
        /*01a0*/ 	.word	0x00000020


	//----- nvinfo : EIATTR_FRAME_SIZE
	.align		4
.L_101:
        /*01a4*/ 	.byte	0x04, 0x11
        /*01a6*/ 	.short	(.L_103 - .L_102)
	.align		4
.L_102:
        /*01a8*/ 	.word	index@(_ZN2at6native27unrolled_elementwise_kernelIZZNS0_61_GLOBAL__N__ae8afa13_23_FlattenIndicesKernel_cu_7dd49032_310621_flatten_indices_implINS2_18CUDAKernelLauncherElLl8EEENS_6TensorERKS5_N3c108ArrayRefIlEEENKUlvE0_clEvEUllE_St5arrayIPcLm2EELi4E23TrivialOffsetCalculatorILi1EjESH_NS0_6memory15LoadWithoutCastENSI_16StoreWithoutCastEEEviT_T0_T2_T3_T4_T5_)
        /*01ac*/ 	.word	0x00000068


	//----- nvinfo : EIATTR_REGCOUNT
	.align		4
.L_103:
        /*01b0*/ 	.byte	0x04, 0x2f
        /*01b2*/ 	.short	(.L_105 - .L_104)
	.align		4
.L_104:
        /*01b4*/ 	.word	index@(_ZN2at6native18elementwise_kernelILi128ELi2EZNS0_22gpu_kernel_impl_nocastIZZNS0_61_GLOBAL__N__ae8afa13_23_FlattenIndicesKernel_cu_7dd49032_310621_flatten_indices_implINS3_18CUDAKernelLauncherElLl8EEENS_6TensorERKS6_N3c108ArrayRefIlEEENKUlvE0_clEvEUllE_EEvRNS_18TensorIteratorBaseERKT_EUliE_EEviT1_)
        /*01b8*/ 	.word	0x00000028


	//----- nvinfo : EIATTR_FRAME_SIZE
	.align		4
.L_105:
        /*01bc*/ 	.byte	0x04, 0x11
        /*01be*/ 	.short	(.L_107 - .L_106)
	.align		4
.L_106:
        /*01c0*/ 	.word	index@(_ZN2at6native18elementwise_kernelILi128ELi2EZNS0_22gpu_kernel_impl_nocastIZZNS0_61_GLOBAL__N__ae8afa13_23_FlattenIndicesKernel_cu_7dd49032_310621_flatten_indices_implINS3_18CUDAKernelLauncherElLl8EEENS_6TensorERKS6_N3c108ArrayRefIlEEENKUlvE0_clEvEUllE_EEvRNS_18TensorIteratorBaseERKT_EUliE_EEviT1_)
        /*01c4*/ 	.word	0x00000000


	//----- nvinfo : EIATTR_REGCOUNT
	.align		4
.L_107:
        /*01c8*/ 	.byte	0x04, 0x2f
        /*01ca*/ 	.short	(.L_109 - .L_108)
	.align		4
.L_108:
        /*01cc*/ 	.word	index@(_ZN2at6native27unrolled_elementwise_kernelIZZNS0_61_GLOBAL__N__ae8afa13_23_FlattenIndicesKernel_cu_7dd49032_310621_flatten_indices_implINS2_18CUDAKernelLauncherElLl8EEENS_6TensorERKS5_N3c108ArrayRefIlEEENKUlvE0_clEvEUllE_St5arrayIPcLm2EELi4E23TrivialOffsetCalculatorILi1EjESH_NS0_6memory12LoadWithCastILi1EEENSI_13StoreWithCastILi1EEEEEviT_T0_T2_T3_T4_T5_)
        /*01d0*/ 	.word	0x00000028


	//----- nvinfo : EIATTR_FRAME_SIZE
	.align		4
.L_109:
        /*01d4*/ 	.byte	0x04, 0x11
        /*01d6*/ 	.short	(.L_111 - .L_110)
	.align		4
.L_110:
        /*01d8*/ 	.word	index@(_ZN2at6native27unrolled_elementwise_kernelIZZNS0_61_GLOBAL__N__ae8afa13_23_FlattenIndicesKernel_cu_7dd49032_310621_flatten_indices_implINS2_18CUDAKernelLauncherElLl8EEENS_6TensorERKS5_N3c108ArrayRefIlEEENKUlvE0_clEvEUllE_St5arrayIPcLm2EELi4E23TrivialOffsetCalculatorILi1EjESH_NS0_6memory12LoadWithCastILi1EEENSI_13StoreWithCastILi1EEEEEviT_T0_T2_T3_T4_T5_)
        /*01dc*/ 	.word	0x00000068


	//----- nvinfo : EIATTR_REGCOUNT
	.align		4
.L_111:
        /*01e0*/ 	.byte	0x04, 0x2f
        /*01e2*/ 	.short	(.L_113 - .L_112)
	.align		4
.L_112:
        /*01e4*/ 	.word	index@(_ZN2at6native18elementwise_kernelILi128ELi4EZNS0_15gpu_kernel_implIZZNS0_61_GLOBAL__N__ae8afa13_23_FlattenIndicesKernel_cu_7dd49032_310621_flatten_indices_implINS3_18CUDAKernelLauncherElLl8EEENS_6TensorERKS6_N3c108ArrayRefIlEEENKUlvE0_clEvEUllE_EEvRNS_18TensorIteratorBaseERKT_EUliE_EEviT1_)
        /*01e8*/ 	.word	0x00000028


	//----- nvinfo : EIATTR_FRAME_SIZE
	.align		4
.L_113:
        /*01ec*/ 	.byte	0x04, 0x11
        /*01ee*/ 	.short	(.L_115 - .L_114)
	.align		4
.L_114:
        /*01f0*/ 	.word	index@(_ZN2at6native18elementwise_kernelILi128ELi4EZNS0_15gpu_kernel_implIZZNS0_61_GLOBAL__N__ae8afa13_23_FlattenIndicesKernel_cu_7dd49032_310621_flatten_indices_implINS3_18CUDAKernelLauncherElLl8EEENS_6TensorERKS6_N3c108ArrayRefIlEEENKUlvE0_clEvEUllE_EEvRNS_18TensorIteratorBaseERKT_EUliE_EEviT1_)
        /*01f4*/ 	.word	0x00000000


	//----- nvinfo : EIATTR_REGCOUNT
	.align		4
.L_115:
        /*01f8*/ 	.byte	0x04, 0x2f
        /*01fa*/ 	.short	(.L_117 - .L_116)
	.align		4
.L_116:
        /*01fc*/ 	.word	index@(_ZN2at6native29vectorized_elementwise_kernelILi8EZZNS0_61_GLOBAL__N__ae8afa13_23_FlattenIndicesKernel_cu_7dd49032_310621_flatten_indices_implINS2_18CUDAKernelLauncherElLl0EEENS_6TensorERKS5_N3c108ArrayRefIlEEENKUlvE0_clEvEUllE_St5arrayIPcLm2EEEEviT0_T1_)
        /*0200*/ 	.word	0x00000004


	//----- nvinfo : EIATTR_FRAME_SIZE
	.align		4
.L_117:
        /*0204*/ 	.byte	0x04, 0x11
        /*0206*/ 	.short	(.L_119 - .L_118)
	.align		4
.L_118:
        /*0208*/ 	.word	index@(_ZN2at6native29vectorized_elementwise_kernelILi8EZZNS0_61_GLOBAL__N__ae8afa13_23_FlattenIndicesKernel_cu_7dd49032_310621_flatten_indices_implINS2_18CUDAKernelLauncherElLl0EEENS_6TensorERKS5_N3c108ArrayRefIlEEENKUlvE0_clEvEUllE_St5arrayIPcLm2EEEEviT0_T1_)
        /*020c*/ 	.word	0x00000000


	//----- nvinfo : EIATTR_REGCOUNT
	.align		4
.L_119:
        /*0210*/ 	.byte	0x04, 0x2f
        /*0212*/ 	.short	(.L_121 - .L_120)
	.align		4
.L_120:
        /*0214*/ 	.word	index@(_ZN2at6native29vectorized_elementwise_kernelILi4EZZNS0_61_GLOBAL__N__ae8afa13_23_FlattenIndicesKernel_cu_7dd49032_310621_flatten_indices_implINS2_18CUDAKernelLauncherElLl0EEENS_6TensorERKS5_N3c108ArrayRefIlEEENKUlvE0_clEvEUllE_St5arrayIPcLm2EEEEviT0_T1_)
        /*0218*/ 	.word	0x00000038


	//----- nvinfo : EIATTR_FRAME_SIZE
	.align		4
.L_121:
        /*021c*/ 	.byte	0x04, 0x11
        /*021e*/ 	.short	(.L_123 - .L_122)
	.align		4
.L_122:
        /*0220*/ 	.word	index@(_ZN2at6native29vectorized_elementwise_kernelILi4EZZNS0_61_GLOBAL__N__ae8afa13_23_FlattenIndicesKernel_cu_7dd49032_310621_flatten_indices_implINS2_18CUDAKernelLauncherElLl0EEENS_6TensorERKS5_N3c108ArrayRefIlEEENKUlvE0_clEvEUllE_St5arrayIPcLm2EEEEviT0_T1_)
        /*0224*/ 	.word	0x00000000


	//----- nvinfo : EIATTR_REGCOUNT
	.align		4
.L_123:
        /*0228*/ 	.byte	0x04, 0x2f
        /*022a*/ 	.short	(.L_125 - .L_124)
	.align		4
.L_124:
        /*022c*/ 	.word	index@(_ZN2at6native29vectorized_elementwise_kernelILi2EZZNS0_61_GLOBAL__N__ae8afa13_23_FlattenIndicesKernel_cu_7dd49032_310621_flatten_indices_implINS2_18CUDAKernelLauncherElLl0EEENS_6TensorERKS5_N3c108ArrayRefIlEEENKUlvE0_clEvEUllE_St5arrayIPcLm2EEEEviT0_T1_)
        /*0230*/ 	.word	0x00000038


	//----- nvinfo : EIATTR_FRAME_SIZE
	.align		4
.L_125:
        /*0234*/ 	.byte	0x04, 0x11
        /*0236*/ 	.short	(.L_127 - .L_126)
	.align		4
.L_126:
        /*0238*/ 	.word	index@(_ZN2at6native29vectorized_elementwise_kernelILi2EZZNS0_61_GLOBAL__N__ae8afa13_23_FlattenIndicesKernel_cu_7dd49032_310621_flatten_indices_implINS2_18CUDAKernelLauncherElLl0EEENS_6TensorERKS5_N3c108ArrayRefIlEEENKUlvE0_clEvEUllE_St5arrayIPcLm2EEEEviT0_T1_)
        /*023c*/ 	.word	0x00000000


	//----- nvinfo : EIATTR_REGCOUNT
	.align		4
.L_127:
        /*0240*/ 	.byte	0x04, 0x2f
        /*0242*/ 	.short	(.L_129 - .L_128)
	.align		4
.L_128:
        /*0244*/ 	.word	index@(_ZN2at6native27unrolled_elementwise_kernelIZZNS0_61_GLOBAL__N__ae8afa13_23_FlattenIndicesKernel_cu_7dd49032_310621_flatten_indices_implINS2_18CUDAKernelLauncherElLl0EEENS_6TensorERKS5_N3c108ArrayRefIlEEENKUlvE0_clEvEUllE_St5arrayIPcLm2EELi4E23TrivialOffsetCalculatorILi1EjESH_NS0_6memory15LoadWithoutCastENSI_16StoreWithoutCastEEEviT_T0_T2_T3_T4_T5_)
        /*0248*/ 	.word	0x00000028


	//----- nvinfo : EIATTR_FRAME_SIZE
	.align		4
.L_129:
        /*024c*/ 	.byte	0x04, 0x11
        /*024e*/ 	.short	(.L_131 - .L_130)
	.align		4
.L_130:
        /*0250*/ 	.word	index@(_ZN2at6native27unrolled_elementwise_kernelIZZNS0_61_GLOBAL__N__ae8afa13_23_FlattenIndicesKernel_cu_7dd49032_310621_flatten_indices_implINS2_18CUDAKernelLauncherElLl0EEENS_6TensorERKS5_N3c108ArrayRefIlEEENKUlvE0_clEvEUllE_St5arrayIPcLm2EELi4E23TrivialOffsetCalculatorILi1EjESH_NS0_6memory15LoadWithoutCastENSI_16StoreWithoutCastEEEviT_T0_T2_T3_T4_T5_)
        /*0254*/ 	.word	0x00000000


	//----- nvinfo : EIATTR_REGCOUNT
	.align		4
.L_131:
        /*0258*/ 	.byte	0x04, 0x2f
        /*025a*/ 	.short	(.L_133 - .L_132)
	.align		4
.L_132:
        /*025c*/ 	.word	index@(_ZN2at6native18elementwise_kernelILi128ELi2EZNS0_22gpu_kernel_impl_nocastIZZNS0_61_GLOBAL__N__ae8afa13_23_FlattenIndicesKernel_cu_7dd49032_310621_flatten_indices_implINS3_18CUDAKernelLauncherElLl0EEENS_6TensorERKS6_N3c108ArrayRefIlEEENKUlvE0_clEvEUllE_EEvRNS_18TensorIteratorBaseERKT_EUliE_EEviT1_)
        /*0260*/ 	.word	0x0000002e


	//----- nvinfo : EIATTR_FRAME_SIZE
	.align		4
.L_133:
        /*0264*/ 	.byte	0x04, 0x11
        /*0266*/ 	.short	(.L_135 - .L_134)
	.align		4
.L_134:
        /*0268*/ 	.word	index@(_ZN2at6native18elementwise_kernelILi128ELi2EZNS0_22gpu_kernel_impl_nocastIZZNS0_61_GLOBAL__N__ae8afa13_23_FlattenIndicesKernel_cu_7dd49032_310621_flatten_indices_implINS3_18CUDAKernelLauncherElLl0EEENS_6TensorERKS6_N3c108ArrayRefIlEEENKUlvE0_clEvEUllE_EEvRNS_18TensorIteratorBaseERKT_EUliE_EEviT1_)
        /*026c*/ 	.word	0x00000000


	//----- nvinfo : EIATTR_REGCOUNT
	.align		4
.L_135:
        /*0270*/ 	.byte	0x04, 0x2f
        /*0272*/ 	.short	(.L_137 - .L_136)
	.align		4
.L_136:
        /*0274*/ 	.word	index@(_ZN2at6native27unrolled_elementwise_kernelIZZNS0_61_GLOBAL__N__ae8afa13_23_FlattenIndicesKernel_cu_7dd49032_310621_flatten_indices_implINS2_18CUDAKernelLauncherElLl0EEENS_6TensorERKS5_N3c108ArrayRefIlEEENKUlvE0_clEvEUllE_St5arrayIPcLm2EELi4E23TrivialOffsetCalculatorILi1EjESH_NS0_6memory12LoadWithCastILi1EEENSI_13StoreWithCastILi1EEEEEviT_T0_T2_T3_T4_T5_)
        /*0278*/ 	.word	0x00000030


	//----- nvinfo : EIATTR_FRAME_SIZE
	.align		4
.L_137:
        /*027c*/ 	.byte	0x04, 0x11
        /*027e*/ 	.short	(.L_139 - .L_138)
	.align		4
.L_138:
        /*0280*/ 	.word	index@(_ZN2at6native27unrolled_elementwise_kernelIZZNS0_61_GLOBAL__N__ae8afa13_23_FlattenIndicesKernel_cu_7dd49032_310621_flatten_indices_implINS2_18CUDAKernelLauncherElLl0EEENS_6TensorERKS5_N3c108ArrayRefIlEEENKUlvE0_clEvEUllE_St5arrayIPcLm2EELi4E23TrivialOffsetCalculatorILi1EjESH_NS0_6memory12LoadWithCastILi1EEENSI_13StoreWithCastILi1EEEEEviT_T0_T2_T3_T4_T5_)
        /*0284*/ 	.word	0x00000000


	//----- nvinfo : EIATTR_REGCOUNT
	.align		4
.L_139:
        /*0288*/ 	.byte	0x04, 0x2f
        /*028a*/ 	.short	(.L_141 - .L_140)
	.align		4
.L_140:
        /*028c*/ 	.word	index@(_ZN2at6native18elementwise_kernelILi128ELi4EZNS0_15gpu_kernel_implIZZNS0_61_GLOBAL__N__ae8afa13_23_FlattenIndicesKernel_cu_7dd49032_310621_flatten_indices_implINS3_18CUDAKernelLauncherElLl0EEENS_6TensorERKS6_N3c108ArrayRefIlEEENKUlvE0_clEvEUllE_EEvRNS_18TensorIteratorBaseERKT_EUliE_EEviT1_)
        /*0290*/ 	.word	0x0000002c


	//----- nvinfo : EIATTR_FRAME_SIZE
	.align		4
.L_141:
        /*0294*/ 	.byte	0x04, 0x11
        /*0296*/ 	.short	(.L_143 - .L_142)
	.align		4
.L_142:
        /*0298*/ 	.word	index@(_ZN2at6native18elementwise_kernelILi128ELi4EZNS0_15gpu_kernel_implIZZNS0_61_GLOBAL__N__ae8afa13_23_FlattenIndicesKernel_cu_7dd49032_310621_flatten_indices_implINS3_18CUDAKernelLauncherElLl0EEENS_6TensorERKS6_N3c108ArrayRefIlEEENKUlvE0_clEvEUllE_EEvRNS_18TensorIteratorBaseERKT_EUliE_EEviT1_)
        /*029c*/ 	.word	0x00000000


	//----- nvinfo : EIATTR_MIN_STACK_SIZE
	.align		4
.L_143:
        /*02a0*/ 	.byte	0x04, 0x12
        /*02a2*/ 	.short	(.L_145 - .L_144)
	.align		4
.L_144:
        /*02a4*/ 	.word	index@(_ZN2at6native18elementwise_kernelILi128ELi4EZNS0_15gpu_kernel_implIZZNS0_61_GLOBAL__N__ae8afa13_23_FlattenIndicesKernel_cu_7dd49032_310621_flatten_indices_implINS3_18CUDAKernelLauncherElLl0EEENS_6TensorERKS6_N3c108ArrayRefIlEEENKUlvE0_clEvEUllE_EEvRNS_18TensorIteratorBaseERKT_EUliE_EEviT1_)
        /*02a8*/ 	.word	0x00000000


	//----- nvinfo : EIATTR_MIN_STACK_SIZE
	.align		4
.L_145:
        /*02ac*/ 	.byte	0x04, 0x12
        /*02ae*/ 	.short	(.L_147 - .L_146)
	.align		4
.L_146:
        /*02b0*/ 	.word	index@(_ZN2at6native27unrolled_elementwise_kernelIZZNS0_61_GLOBAL__N__ae8afa13_23_FlattenIndicesKernel_cu_7dd49032_310621_flatten_indices_implINS2_18CUDAKernelLauncherElLl0EEENS_6TensorERKS5_N3c108ArrayRefIlEEENKUlvE0_clEvEUllE_St5arrayIPcLm2EELi4E23TrivialOffsetCalculatorILi1EjESH_NS0_6memory12LoadWithCastILi1EEENSI_13StoreWithCastILi1EEEEEviT_T0_T2_T3_T4_T5_)
        /*02b4*/ 	.word	0x00000000


	//----- nvinfo : EIATTR_MIN_STACK_SIZE
	.align		4
.L_147:
        /*02b8*/ 	.byte	0x04, 0x12
        /*02ba*/ 	.short	(.L_149 - .L_148)
	.align		4
.L_148:
        /*02bc*/ 	.word	index@(_ZN2at6native18elementwise_kernelILi128ELi2EZNS0_22gpu_kernel_impl_nocastIZZNS0_61_GLOBAL__N__ae8afa13_23_FlattenIndicesKernel_cu_7dd49032_310621_flatten_indices_implINS3_18CUDAKernelLauncherElLl0EEENS_6TensorERKS6_N3c108ArrayRefIlEEENKUlvE0_clEvEUllE_EEvRNS_18TensorIteratorBaseERKT_EUliE_EEviT1_)
        /*02c0*/ 	.word	0x00000000


	//----- nvinfo : EIATTR_MIN_STACK_SIZE
	.align		4
.L_149:
        /*02c4*/ 	.byte	0x04, 0x12
        /*02c6*/ 	.short	(.L_151 - .L_150)
	.align		4
.L_150:
        /*02c8*/ 	.word	index@(_ZN2at6native27unrolled_elementwise_kernelIZZNS0_61_GLOBAL__N__ae8afa13_23_FlattenIndicesKernel_cu_7dd49032_310621_flatten_indices_implINS2_18CUDAKernelLauncherElLl0EEENS_6TensorERKS5_N3c108ArrayRefIlEEENKUlvE0_clEvEUllE_St5arrayIPcLm2EELi4E23TrivialOffsetCalculatorILi1EjESH_NS0_6memory15LoadWithoutCastENSI_16StoreWithoutCastEEEviT_T0_T2_T3_T4_T5_)
        /*02cc*/ 	.word	0x00000000


	//----- nvinfo : EIATTR_MIN_STACK_SIZE
	.align		4
.L_151:
        /*02d0*/ 	.byte	0x04, 0x12
        /*02d2*/ 	.short	(.L_153 - .L_152)
	.align		4
.L_152:
        /*02d4*/ 	.word	index@(_ZN2at6native29vectorized_elementwise_kernelILi2EZZNS0_61_GLOBAL__N__ae8afa13_23_FlattenIndicesKernel_cu_7dd49032_310621_flatten_indices_implINS2_18CUDAKernelLauncherElLl0EEENS_6TensorERKS5_N3c108ArrayRefIlEEENKUlvE0_clEvEUllE_St5arrayIPcLm2EEEEviT0_T1_)
        /*02d8*/ 	.word	0x00000000


	//----- nvinfo : EIATTR_MIN_STACK_SIZE
	.align		4
.L_153:
        /*02dc*/ 	.byte	0x04, 0x12
        /*02de*/ 	.short	(.L_155 - .L_154)
	.align		4
.L_154:
        /*02e0*/ 	.word	index@(_ZN2at6native29vectorized_elementwise_kernelILi4EZZNS0_61_GLOBAL__N__ae8afa13_23_FlattenIndicesKernel_cu_7dd49032_310621_flatten_indices_implINS2_18CUDAKernelLauncherElLl0EEENS_6TensorERKS5_N3c108ArrayRefIlEEENKUlvE0_clEvEUllE_St5arrayIPcLm2EEEEviT0_T1_)
        /*02e4*/ 	.word	0x00000000


	//----- nvinfo : EIATTR_MIN_STACK_SIZE
	.align		4
.L_155:
        /*02e8*/ 	.byte	0x04, 0x12
        /*02ea*/ 	.short	(.L_157 - .L_156)
	.align		4
.L_156:
        /*02ec*/ 	.word	index@(_ZN2at6native29vectorized_elementwise_kernelILi8EZZNS0_61_GLOBAL__N__ae8afa13_23_FlattenIndicesKernel_cu_7dd49032_310621_flatten_indices_implINS2_18CUDAKernelLauncherElLl0EEENS_6TensorERKS5_N3c108ArrayRefIlEEENKUlvE0_clEvEUllE_St5arrayIPcLm2EEEEviT0_T1_)
        /*02f0*/ 	.word	0x00000000


	//----- nvinfo : EIATTR_MIN_STACK_SIZE
	.align		4
.L_157:
        /*02f4*/ 	.byte	0x04, 0x12
        /*02f6*/ 	.short	(.L_159 - .L_158)
	.align		4
.L_158:
        /*02f8*/ 	.word	index@(_ZN2at6native18elementwise_kernelILi128ELi4EZNS0_15gpu_kernel_implIZZNS0_61_GLOBAL__N__ae8afa13_23_FlattenIndicesKernel_cu_7dd49032_310621_flatten_indices_implINS3_18CUDAKernelLauncherElLl8EEENS_6TensorERKS6_N3c108ArrayRefIlEEENKUlvE0_clEvEUllE_EEvRNS_18TensorIteratorBaseERKT_EUliE_EEviT1_)
        /*02fc*/ 	.word	0x00000000


	//----- nvinfo : EIATTR_MIN_STACK_SIZE
	.align		4
.L_159:
        /*0300*/ 	.byte	0x04, 0x12
        /*0302*/ 	.short	(.L_161 - .L_160)
	.align		4
.L_160:
        /*0304*/ 	.word	index@(_ZN2at6native27unrolled_elementwise_kernelIZZNS0_61_GLOBAL__N__ae8afa13_23_FlattenIndicesKernel_cu_7dd49032_310621_flatten_indices_implINS2_18CUDAKernelLauncherElLl8EEENS_6TensorERKS5_N3c108ArrayRefIlEEENKUlvE0_clEvEUllE_St5arrayIPcLm2EELi4E23TrivialOffsetCalculatorILi1EjESH_NS0_6memory12LoadWithCastILi1EEENSI_13StoreWithCastILi1EEEEEviT_T0_T2_T3_T4_T5_)
        /*0308*/ 	.word	0x00000068


	//----- nvinfo : EIATTR_MIN_STACK_SIZE
	.align		4
.L_161:
        /*030c*/ 	.byte	0x04, 0x12
        /*030e*/ 	.short	(.L_163 - .L_162)
	.align		4
.L_162:
        /*0310*/ 	.word	index@(_ZN2at6native18elementwise_kernelILi128ELi2EZNS0_22gpu_kernel_impl_nocastIZZNS0_61_GLOBAL__N__ae8afa13_23_FlattenIndicesKernel_cu_7dd49032_310621_flatten_indices_implINS3_18CUDAKernelLauncherElLl8EEENS_6TensorERKS6_N3c108ArrayRefIlEEENKUlvE0_clEvEUllE_EEvRNS_18TensorIteratorBaseERKT_EUliE_EEviT1_)
        /*0314*/ 	.word	0x00000000


	//----- nvinfo : EIATTR_MIN_STACK_SIZE
	.align		4
.L_163:
        /*0318*/ 	.byte	0x04, 0x12
        /*031a*/ 	.short	(.L_165 - .L_164)
	.align		4
.L_164:
        /*031c*/ 	.word	index@(_ZN2at6native27unrolled_elementwise_kernelIZZNS0_61_GLOBAL__N__ae8afa13_23_FlattenIndicesKernel_cu_7dd49032_310621_flatten_indices_implINS2_18CUDAKernelLauncherElLl8EEENS_6TensorERKS5_N3c108ArrayRefIlEEENKUlvE0_clEvEUllE_St5arrayIPcLm2EELi4E23TrivialOffsetCalculatorILi1EjESH_NS0_6memory15LoadWithoutCastENSI_16StoreWithoutCastEEEviT_T0_T2_T3_T4_T5_)
        /*0320*/ 	.word	0x00000068


	//----- nvinfo : EIATTR_MIN_STACK_SIZE
	.align		4
.L_165:
        /*0324*/ 	.byte	0x04, 0x12
        /*0326*/ 	.short	(.L_167 - .L_166)
	.align		4
.L_166:
        /*0328*/ 	.word	index@(_ZN2at6native29vectorized_elementwise_kernelILi2EZZNS0_61_GLOBAL__N__ae8afa13_23_FlattenIndicesKernel_cu_7dd49032_310621_flatten_indices_implINS2_18CUDAKernelLauncherElLl8EEENS_6TensorERKS5_N3c108ArrayRefIlEEENKUlvE0_clEvEUllE_St5arrayIPcLm2EEEEviT0_T1_)
        /*032c*/ 	.word	0x00000068


	//----- nvinfo : EIATTR_MIN_STACK_SIZE
	.align		4
.L_167:
        /*0330*/ 	.byte	0x04, 0x12
        /*0332*/ 	.short	(.L_169 - .L_168)
	.align		4
.L_168:
        /*0334*/ 	.word	index@(_ZN2at6native29vectorized_elementwise_kernelILi4EZZNS0_61_GLOBAL__N__ae8afa13_23_FlattenIndicesKernel_cu_7dd49032_310621_flatten_indices_implINS2_18CUDAKernelLauncherElLl8EEENS_6TensorERKS5_N3c108ArrayRefIlEEENKUlvE0_clEvEUllE_St5arrayIPcLm2EEEEviT0_T1_)
        /*0338*/ 	.word	0x00000068


	//----- nvinfo : EIATTR_MIN_STACK_SIZE
	.align		4
.L_169:
        /*033c*/ 	.byte	0x04, 0x12
        /*033e*/ 	.short	(.L_171 - .L_170)
	.align		4
.L_170:
        /*0340*/ 	.word	index@(_ZN2at6native29vectorized_elementwise_kernelILi8EZZNS0_61_GLOBAL__N__ae8afa13_23_FlattenIndicesKernel_cu_7dd49032_310621_flatten_indices_implINS2_18CUDAKernelLauncherElLl8EEENS_6TensorERKS5_N3c108ArrayRefIlEEENKUlvE0_clEvEUllE_St5arrayIPcLm2EEEEviT0_T1_)
        /*0344*/ 	.word	0x00000000


	//----- nvinfo : EIATTR_MIN_STACK_SIZE
	.align		4
.L_171:
        /*0348*/ 	.byte	0x04, 0x12
        /*034a*/ 	.short	(.L_173 - .L_172)
	.align		4
.L_172:
        /*034c*/ 	.word	index@(_ZN2at6native18elementwise_kernelILi128ELi4EZNS0_15gpu_kernel_implIZZNS0_61_GLOBAL__N__ae8afa13_23_FlattenIndicesKernel_cu_7dd49032_310621_flatten_indices_implINS3_18CUDAKernelLauncherEiLl0EEENS_6TensorERKS6_N3c108ArrayRefIlEEENKUlvE0_clEvEUllE_EEvRNS_18TensorIteratorBaseERKT_EUliE_EEviT1_)
        /*0350*/ 	.word	0x00000000


	//----- nvinfo : EIATTR_MIN_STACK_SIZE
	.align		4
.L_173:
        /*0354*/ 	.byte	0x04, 0x12
        /*0356*/ 	.short	(.L_175 - .L_174)
	.align		4
.L_174:
        /*0358*/ 	.word	index@(_ZN2at6native27unrolled_elementwise_kernelIZZNS0_61_GLOBAL__N__ae8afa13_23_FlattenIndicesKernel_cu_7dd49032_310621_flatten_indices_implINS2_18CUDAKernelLauncherEiLl0EEENS_6TensorERKS5_N3c108ArrayRefIlEEENKUlvE0_clEvEUllE_St5arrayIPcLm2EELi4E23TrivialOffsetCalculatorILi1EjESH_NS0_6memory12LoadWithCastILi1EEENSI_13StoreWithCastILi1EEEEEviT_T0_T2_T3_T4_T5_)
        /*035c*/ 	.word	0x00000000


	//----- nvinfo : EIATTR_MIN_STACK_SIZE
	.align		4
.L_175:
        /*0360*/ 	.byte	0x04, 0x12
        /*0362*/ 	.short	(.L_177 - .L_176)
	.align		4
.L_176:
        /*0364*/ 	.word	index@(_ZN2at6native18elementwise_kernelILi128ELi2EZNS0_22gpu_kernel_impl_nocastIZZNS0_61_GLOBAL__N__ae8afa13_23_FlattenIndicesKernel_cu_7dd49032_310621_flatten_indices_implINS3_18CUDAKernelLauncherEiLl0EEENS_6TensorERKS6_N3c108ArrayRefIlEEENKUlvE0_clEvEUllE_EEvRNS_18TensorIteratorBaseERKT_EUliE_EEviT1_)
        /*0368*/ 	.word	0x00000000


	//----- nvinfo : EIATTR_MIN_STACK_SIZE
	.align		4
.L_177:
        /*036c*/ 	.byte	0x04, 0x12
        /*036e*/ 	.short	(.L_179 - .L_178)
	.align		4
.L_178:
        /*0370*/ 	.word	index@(_ZN2at6native27unrolled_elementwise_kernelIZZNS0_61_GLOBAL__N__ae8afa13_23_FlattenIndicesKernel_cu_7dd49032_310621_flatten_indices_implINS2_18CUDAKernelLauncherEiLl0EEENS_6TensorERKS5_N3c108ArrayRefIlEEENKUlvE0_clEvEUllE_St5arrayIPcLm2EELi4E23TrivialOffsetCalculatorILi1EjESH_NS0_6memory15LoadWithoutCastENSI_16StoreWithoutCastEEEviT_T0_T2_T3_T4_T5_)
        /*0374*/ 	.word	0x00000000


	//----- nvinfo : EIATTR_MIN_STACK_SIZE
	.align		4
.L_179:
        /*0378*/ 	.byte	0x04, 0x12
        /*037a*/ 	.short	(.L_181 - .L_180)
	.align		4
.L_180:
        /*037c*/ 	.word	index@(_ZN2at6native29vectorized_elementwise_kernelILi2EZZNS0_61_GLOBAL__N__ae8afa13_23_FlattenIndicesKernel_cu_7dd49032_310621_flatten_indices_implINS2_18CUDAKernelLauncherEiLl0EEENS_6TensorERKS5_N3c108ArrayRefIlEEENKUlvE0_clEvEUllE_St5arrayIPcLm2EEEEviT0_T1_)
        /*0380*/ 	.word	0x00000000


	//----- nvinfo : EIATTR_MIN_STACK_SIZE
	.align		4
.L_181:
        /*0384*/ 	.byte	0x04, 0x12
        /*0386*/ 	.short	(.L_183 - .L_182)
	.align		4
.L_182:
        /*0388*/ 	.word	index@(_ZN2at6native29vectorized_elementwise_kernelILi4EZZNS0_61_GLOBAL__N__ae8afa13_23_FlattenIndicesKernel_cu_7dd49032_310621_flatten_indices_implINS2_18CUDAKernelLauncherEiLl0EEENS_6TensorERKS5_N3c108ArrayRefIlEEENKUlvE0_clEvEUllE_St5arrayIPcLm2EEEEviT0_T1_)
        /*038c*/ 	.word	0x00000000


	//----- nvinfo : EIATTR_MIN_STACK_SIZE
	.align		4
.L_183:
        /*0390*/ 	.byte	0x04, 0x12
        /*0392*/ 	.short	(.L_185 - .L_184)
	.align		4
.L_184:
        /*0394*/ 	.word	index@(_ZN2at6native29vectorized_elementwise_kernelILi8EZZNS0_61_GLOBAL__N__ae8afa13_23_FlattenIndicesKernel_cu_7dd49032_310621_flatten_indices_implINS2_18CUDAKernelLauncherEiLl0EEENS_6TensorERKS5_N3c108ArrayRefIlEEENKUlvE0_clEvEUllE_St5arrayIPcLm2EEEEviT0_T1_)
        /*0398*/ 	.word	0x00000000


	//----- nvinfo : EIATTR_MIN_STACK_SIZE
	.align		4
.L_185:
        /*039c*/ 	.byte	0x04, 0x12
        /*039e*/ 	.short	(.L_187 - .L_186)
	.align		4
.L_186:
        /*03a0*/ 	.word	index@(_ZN2at6native18elementwise_kernelILi128ELi4EZNS0_15gpu_kernel_implIZZNS0_61_GLOBAL__N__ae8afa13_23_FlattenIndicesKernel_cu_7dd49032_310621_flatten_indices_implINS3_18CUDAKernelLauncherEiLl8EEENS_6TensorERKS6_N3c108ArrayRefIlEEENKUlvE0_clEvEUllE_EEvRNS_18TensorIteratorBaseERKT_EUliE_EEviT1_)
        /*03a4*/ 	.word	0x00000000


	//----- nvinfo : EIATTR_MIN_STACK_SIZE
	.align		4
.L_187:
        /*03a8*/ 	.byte	0x04, 0x12
        /*03aa*/ 	.short	(.L_189 - .L_188)
	.align		4
.L_188:
        /*03ac*/ 	.word	index@(_ZN2at6native27unrolled_elementwise_kernelIZZNS0_61_GLOBAL__N__ae8afa13_23_FlattenIndicesKernel_cu_7dd49032_310621_flatten_indices_implINS2_18CUDAKernelLauncherEiLl8EEENS_6TensorERKS5_N3c108ArrayRefIlEEENKUlvE0_clEvEUllE_St5arrayIPcLm2EELi4E23TrivialOffsetCalculatorILi1EjESH_NS0_6memory12LoadWithCastILi1EEENSI_13StoreWithCastILi1EEEEEviT_T0_T2_T3_T4_T5_)
        /*03b0*/ 	.word	0x00000068


	//----- nvinfo : EIATTR_MIN_STACK_SIZE
	.align		4
.L_189:
        /*03b4*/ 	.byte	0x04, 0x12
        /*03b6*/ 	.short	(.L_191 - .L_190)
	.align		4
.L_190:
        /*03b8*/ 	.word	index@(_ZN2at6native18elementwise_kernelILi128ELi2EZNS0_22gpu_kernel_impl_nocastIZZNS0_61_GLOBAL__N__ae8afa13_23_FlattenIndicesKernel_cu_7dd49032_310621_flatten_indices_implINS3_18CUDAKernelLauncherEiLl8EEENS_6TensorERKS6_N3c108ArrayRefIlEEENKUlvE0_clEvEUllE_EEvRNS_18TensorIteratorBaseERKT_EUliE_EEviT1_)
        /*03bc*/ 	.word	0x00000000


	//----- nvinfo : EIATTR_MIN_STACK_SIZE
	.align		4
.L_191:
        /*03c0*/ 	.byte	0x04, 0x12
        /*03c2*/ 	.short	(.L_193 - .L_192)
	.align		4
.L_192:
        /*03c4*/ 	.word	index@(_ZN2at6native27unrolled_elementwise_kernelIZZNS0_61_GLOBAL__N__ae8afa13_23_FlattenIndicesKernel_cu_7dd49032_310621_flatten_indices_implINS2_18CUDAKernelLauncherEiLl8EEENS_6TensorERKS5_N3c108ArrayRefIlEEENKUlvE0_clEvEUllE_St5arrayIPcLm2EELi4E23TrivialOffsetCalculatorILi1EjESH_NS0_6memory15LoadWithoutCastENSI_16StoreWithoutCastEEEviT_T0_T2_T3_T4_T5_)
        /*03c8*/ 	.word	0x00000068


	//----- nvinfo : EIATTR_MIN_STACK_SIZE
	.align		4
.L_193:
        /*03cc*/ 	.byte	0x04, 0x12
        /*03ce*/ 	.short	(.L_195 - .L_194)
	.align		4
.L_194:
        /*03d0*/ 	.word	index@(_ZN2at6native29vectorized_elementwise_kernelILi2EZZNS0_61_GLOBAL__N__ae8afa13_23_FlattenIndicesKernel_cu_7dd49032_310621_flatten_indices_implINS2_18CUDAKernelLauncherEiLl8EEENS_6TensorERKS5_N3c108ArrayRefIlEEENKUlvE0_clEvEUllE_St5arrayIPcLm2EEEEviT0_T1_)
        /*03d4*/ 	.word	0x00000068


	//----- nvinfo : EIATTR_MIN_STACK_SIZE
	.align		4
.L_195:
        /*03d8*/ 	.byte	0x04, 0x12
        /*03da*/ 	.short	(.L_197 - .L_196)
	.align		4
.L_196:
        /*03dc*/ 	.word	index@(_ZN2at6native29vectorized_elementwise_kernelILi4EZZNS0_61_GLOBAL__N__ae8afa13_23_FlattenIndicesKernel_cu_7dd49032_310621_flatten_indices_implINS2_18CUDAKernelLauncherEiLl8EEENS_6TensorERKS5_N3c108ArrayRefIlEEENKUlvE0_clEvEUllE_St5arrayIPcLm2EEEEviT0_T1_)
        /*03e0*/ 	.word	0x00000068


	//----- nvinfo : EIATTR_MIN_STACK_SIZE
	.align		4
.L_197:
        /*03e4*/ 	.byte	0x04, 0x12
        /*03e6*/ 	.short	(.L_199 - .L_198)
	.align		4
.L_198:
        /*03e8*/ 	.word	index@(_ZN2at6native29vectorized_elementwise_kernelILi8EZZNS0_61_GLOBAL__N__ae8afa13_23_FlattenIndicesKernel_cu_7dd49032_310621_flatten_indices_implINS2_18CUDAKernelLauncherEiLl8EEENS_6TensorERKS5_N3c108ArrayRefIlEEENKUlvE0_clEvEUllE_St5arrayIPcLm2EEEEviT0_T1_)
        /*03ec*/ 	.word	0x00000000
.L_199:


//--------------------- .nv.info._ZN2at6native18elementwise_kernelILi128ELi4EZNS0_15gpu_kernel_implIZZNS0_61_GLOBAL__N__ae8afa13_23_FlattenIndicesKernel_cu_7dd49032_310621_flatten_indices_implINS3_18CUDAKernelLauncherElLl0EEENS_6TensorERKS6_N3c108ArrayRefIlEEENKUlvE0_clEvEUllE_EEvRNS_18TensorIteratorBaseERKT_EUliE_EEviT1_ --------------------------
	.section	.nv.info._ZN2at6native18elementwise_kernelILi128ELi4EZNS0_15gpu_kernel_implIZZNS0_61_GLOBAL__N__ae8afa13_23_FlattenIndicesKernel_cu_7dd49032_310621_flatten_indices_implINS3_18CUDAKernelLauncherElLl0EEENS_6TensorERKS6_N3c108ArrayRefIlEEENKUlvE0_clEvEUllE_EEvRNS_18TensorIteratorBaseERKT_EUliE_EEviT1_,"",@"SHT_CUDA_INFO"
	.sectionflags	@""
	.align	4


	//----- nvinfo : EIATTR_CUDA_API_VERSION
	.align		4
        /*0000*/ 	.byte	0x04, 0x37
        /*0002*/ 	.short	(.L_201 - .L_200)
.L_200:
        /*0004*/ 	.word	0x00000082


	//----- nvinfo : EIATTR_SW2861232_WAR
	.align		4
.L_201:
        /*0008*/ 	.byte	0x01, 0x35
	.zero		2


	//----- nvinfo : EIATTR_PARAM_CBANK
	.align		4
        /*000c*/ 	.byte	0x04, 0x0a
        /*000e*/ 	.short	(.L_203 - .L_202)
	.align		4
.L_202:
        /*0010*/ 	.word	index@(.nv.constant0._ZN2at6native18elementwise_kernelILi128ELi4EZNS0_15gpu_kernel_implIZZNS0_61_GLOBAL__N__ae8afa13_23_FlattenIndicesKernel_cu_7dd49032_310621_flatten_indices_implINS3_18CUDAKernelLauncherElLl0EEENS_6TensorERKS6_N3c108ArrayRefIlEEENKUlvE0_clEvEUllE_EEvRNS_18TensorIteratorBaseERKT_EUliE_EEviT1_)
        /*0014*/ 	.short	0x0160
        /*0016*/ 	.short	0x0250


	//----- nvinfo : EIATTR_CBANK_PARAM_SIZE
	.align		4
.L_203:
        /*0018*/ 	.byte	0x03, 0x19
        /*001a*/ 	.short	0x0250


	//----- nvinfo : EIATTR_KPARAM_INFO
	.align		4
        /*001c*/ 	.byte	0x04, 0x17
        /*001e*/ 	.short	(.L_205 - .L_204)
.L_204:
        /*0020*/ 	.word	0x00000000
        /*0024*/ 	.short	0x0001
        /*0026*/ 	.short	0x0008
        /*0028*/ 	.byte	0x00, 0xf0, 0x21, 0x09


	//----- nvinfo : EIATTR_KPARAM_INFO
	.align		4
.L_205:
        /*002c*/ 	.byte	0x04, 0x17
        /*002e*/ 	.short	(.L_207 - .L_206)
.L_206:
        /*0030*/ 	.word	0x00000000
        /*0034*/ 	.short	0x0000
        /*0036*/ 	.short	0x0000
        /*0038*/ 	.byte	0x00, 0xf0, 0x11, 0x00


	//----- nvinfo : EIATTR_MAXREG_COUNT
	.align		4
.L_207:
        /*003c*/ 	.byte	0x03, 0x1b
        /*003e*/ 	.short	0x0080


	//----- nvinfo : EIATTR_EXTERNS
	.align		4
        /*0040*/ 	.byte	0x04, 0x0f
        /*0042*/ 	.short	(.L_209 - .L_208)


	//   ....[0]....
	.align		4
.L_208:
        /*0044*/ 	.word	index@(__assertfail)


	//----- nvinfo : EIATTR_MERCURY_ISA_VERSION
	.align		4
.L_209:
        /*0048*/ 	.byte	0x03, 0x5f
        /*004a*/ 	.short	0x0000


	//----- nvinfo : EIATTR_SYSCALL_OFFSETS
	.align		4
        /*004c*/ 	.byte	0x04, 0x46
        /*004e*/ 	.short	(.L_211 - .L_210)


	//   ....[0]....
.L_210:
        /*0050*/ 	.word	0x00001d00


	//   ....[1]....
        /*0054*/ 	.word	0x000033a0


	//   ....[2]....
        /*0058*/ 	.word	0x000050d0


	//   ....[3]....
        /*005c*/ 	.word	0x00006770


	//   ....[4]....
        /*0060*/ 	.word	0x00008480


	//   ....[5]....
        /*0064*/ 	.word	0x00009b20


	//   ....[6]....
        /*0068*/ 	.word	0x0000b840


	//   ....[7]....
        /*006c*/ 	.word	0x0000cf70


	//----- nvinfo : EIATTR_EXIT_INSTR_OFFSETS
	.align		4
.L_211:
        /*0070*/ 	.byte	0x04, 0x1c
        /*0072*/ 	.short	(.L_213 - .L_212)


	//   ....[0]....
.L_212:
        /*0074*/ 	.word	0x00009ba0


	//   ....[1]....
        /*0078*/ 	.word	0x0000c220


	//   ....[2]....
        /*007c*/ 	.word	0x0000c240


	//   ....[3]....
        /*0080*/ 	.word	0x0000c2c0


	//   ....[4]....
        /*0084*/ 	.word	0x0000c2e0


	//   ....[5]....
        /*0088*/ 	.word	0x0000c300


	//   ....[6]....
        /*008c*/ 	.word	0x0000c390


	//   ....[7]....
        /*0090*/ 	.word	0x0000c3d0


	//   ....[8]....
        /*0094*/ 	.word	0x0000c470


	//   ....[9]....
        /*0098*/ 	.word	0x0000c4c0


	//   ....[10]....
        /*009c*/ 	.word	0x0000c4f0


	//   ....[11]....
        /*00a0*/ 	.word	0x0000c5c0


	//   ....[12]....
        /*00a4*/ 	.word	0x0000c600


	//   ....[13]....
        /*00a8*/ 	.word	0x0000c790


	//   ....[14]....
        /*00ac*/ 	.word	0x0000c8f0


	//   ....[15]....
        /*00b0*/ 	.word	0x0000c930


	//   ....[16]....
        /*00b4*/ 	.word	0x0000c9d0


	//   ....[17]....
        /*00b8*/ 	.word	0x0000cb50


	//   ....[18]....
        /*00bc*/ 	.word	0x0000ccd0


	//   ....[19]....
        /*00c0*/ 	.word	0x0000ce40


	//   ....[20]....
        /*00c4*/ 	.word	0x0000cf80


	//   ....[21]....
        /*00c8*/ 	.word	0x0000cfa0


	//   ....[22]....
        /*00cc*/ 	.word	0x0000cfc0


	//----- nvinfo : EIATTR_MAX_THREADS
	.align		4
.L_213:
        /*00d0*/ 	.byte	0x04, 0x05
        /*00d2*/ 	.short	(.L_215 - .L_214)
.L_214:
        /*00d4*/ 	.word	0x00000080
        /*00d8*/ 	.word	0x00000001
        /*00dc*/ 	.word	0x00000001


	//----- nvinfo : EIATTR_CRS_STACK_SIZE
	.align		4
.L_215:
        /*00e0*/ 	.byte	0x04, 0x1e
        /*00e2*/ 	.short	(.L_217 - .L_216)
.L_216:
        /*00e4*/ 	.word	0x00000000
.L_217:


//--------------------- .nv.info._ZN2at6native27unrolled_elementwise_kernelIZZNS0_61_GLOBAL__N__ae8afa13_23_FlattenIndicesKernel_cu_7dd49032_310621_flatten_indices_implINS2_18CUDAKernelLauncherElLl0EEENS_6TensorERKS5_N3c108ArrayRefIlEEENKUlvE0_clEvEUllE_St5arrayIPcLm2EELi4E23TrivialOffsetCalculatorILi1EjESH_NS0_6memory12LoadWithCastILi1EEENSI_13StoreWithCastILi1EEEEEviT_T0_T2_T3_T4_T5_ --------------------------
	.section	.nv.info._ZN2at6native27unrolled_elementwise_kernelIZZNS0_61_GLOBAL__N__ae8afa13_23_FlattenIndicesKernel_cu_7dd49032_310621_flatten_indices_implINS2_18CUDAKernelLauncherElLl0EEENS_6TensorERKS5_N3c108ArrayRefIlEEENKUlvE0_clEvEUllE_St5arrayIPcLm2EELi4E23TrivialOffsetCalculatorILi1EjESH_NS0_6memory12LoadWithCastILi1EEENSI_13StoreWithCastILi1EEEEEviT_T0_T2_T3_T4_T5_,"",@"SHT_CUDA_INFO"
	.sectionflags	@""
	.align	4


	//----- nvinfo : EIATTR_CUDA_API_VERSION
	.align		4
        /*0000*/ 	.byte	0x04, 0x37
        /*0002*/ 	.short	(.L_219 - .L_218)
.L_218:
        /*0004*/ 	.word	0x00000082


	//----- nvinfo : EIATTR_SW2861232_WAR
	.align		4
.L_219:
        /*0008*/ 	.byte	0x01, 0x35
	.zero		2


	//----- nvinfo : EIATTR_PARAM_CBANK
	.align		4
        /*000c*/ 	.byte	0x04, 0x0a
        /*000e*/ 	.short	(.L_221 - .L_220)
	.align		4
.L_220:
        /*0010*/ 	.word	index@(.nv.constant0._ZN2at6native27unrolled_elementwise_kernelIZZNS0_61_GLOBAL__N__ae8afa13_23_FlattenIndicesKernel_cu_7dd49032_310621_flatten_indices_implINS2_18CUDAKernelLauncherElLl0EEENS_6TensorERKS5_N3c108ArrayRefIlEEENKUlvE0_clEvEUllE_St5arrayIPcLm2EELi4E23TrivialOffsetCalculatorILi1EjESH_NS0_6memory12LoadWithCastILi1EEENSI_13StoreWithCastILi1EEEEEviT_T0_T2_T3_T4_T5_)
        /*0014*/ 	.short	0x0160
        /*0016*/ 	.short	0x005c


	//----- nvinfo : EIATTR_CBANK_PARAM_SIZE
	.align		4
.L_221:
        /*0018*/ 	.byte	0x03, 0x19
        /*001a*/ 	.short	0x005c


	//----- nvinfo : EIATTR_KPARAM_INFO
	.align		4
        /*001c*/ 	.byte	0x04, 0x17
        /*001e*/ 	.short	(.L_223 - .L_222)
.L_222:
        /*0020*/ 	.word	0x00000000
        /*0024*/ 	.short	0x0006
        /*0026*/ 	.short	0x0054
        /*0028*/ 	.byte	0x00, 0xf0, 0x21, 0x00


	//----- nvinfo : EIATTR_KPARAM_INFO
	.align		4
.L_223:
        /*002c*/ 	.byte	0x04, 0x17
        /*002e*/ 	.short	(.L_225 - .L_224)
.L_224:
        /*0030*/ 	.word	0x00000000
        /*0034*/ 	.short	0x0005
        /*0036*/ 	.short	0x004c
        /*0038*/ 	.byte	0x00, 0xf0, 0x21, 0x00


	//----- nvinfo : EIATTR_KPARAM_INFO
	.align		4
.L_225:
        /*003c*/ 	.byte	0x04, 0x17
        /*003e*/ 	.short	(.L_227 - .L_226)
.L_226:
        /*0040*/ 	.word	0x00000000
        /*0044*/ 	.short	0x0004
        /*0046*/ 	.short	0x0049
        /*0048*/ 	.byte	0x00, 0xf0, 0x05, 0x00


	//----- nvinfo : EIATTR_KPARAM_INFO
	.align		4
.L_227:
        /*004c*/ 	.byte	0x04, 0x17
        /*004e*/ 	.short	(.L_229 - .L_228)
.L_228:
        /*0050*/ 	.word	0x00000000
        /*0054*/ 	.short	0x0003
        /*0056*/ 	.short	0x0048
        /*0058*/ 	.byte	0x00, 0xf0, 0x05, 0x00


	//----- nvinfo : EIATTR_KPARAM_INFO
	.align		4
.L_229:
        /*005c*/ 	.byte	0x04, 0x17
        /*005e*/ 	.short	(.L_231 - .L_230)
.L_230:
        /*0060*/ 	.word	0x00000000
        /*0064*/ 	.short	0x0002
        /*0066*/ 	.short	0x0038
        /*0068*/ 	.byte	0x00, 0xf0, 0x41, 0x00


	//----- nvinfo : EIATTR_KPARAM_INFO
	.align		4
.L_231:
        /*006c*/ 	.byte	0x04, 0x17
        /*006e*/ 	.short	(.L_233 - .L_232)
.L_232:
        /*0070*/ 	.word	0x00000000
        /*0074*/ 	.short	0x0001
        /*0076*/ 	.short	0x0008
        /*0078*/ 	.byte	0x00, 0xf0, 0xc1, 0x00


	//----- nvinfo : EIATTR_KPARAM_INFO
	.align		4
.L_233:
        /*007c*/ 	.byte	0x04, 0x17
        /*007e*/ 	.short	(.L_235 - .L_234)
.L_234:
        /*0080*/ 	.word	0x00000000
        /*0084*/ 	.short	0x0000
        /*0086*/ 	.short	0x0000
        /*0088*/ 	.byte	0x00, 0xf0, 0x11, 0x00


	//----- nvinfo : EIATTR_MAXREG_COUNT
	.align		4
.L_235:
        /*008c*/ 	.byte	0x03, 0x1b
        /*008e*/ 	.short	0x00ff


	//----- nvinfo : EIATTR_EXTERNS
	.align		4
        /*0090*/ 	.byte	0x04, 0x0f
        /*0092*/ 	.short	(.L_237 - .L_236)


	//   ....[0]....
	.align		4
.L_236:
        /*0094*/ 	.word	index@(__assertfail)


	//----- nvinfo : EIATTR_MERCURY_ISA_VERSION
	.align		4
.L_237:
        /*0098*/ 	.byte	0x03, 0x5f
        /*009a*/ 	.short	0x0000


	//----- nvinfo : EIATTR_SYSCALL_OFFSETS
	.align		4
        /*009c*/ 	.byte	0x04, 0x46
        /*009e*/ 	.short	(.L_239 - .L_238)


	//   ....[0]....
.L_238:
        /*00a0*/ 	.word	0x00000f20


	//   ....[1]....
        /*00a4*/ 	.word	0x00001e40


	//   ....[2]....
        /*00a8*/ 	.word	0x00002d70


	//   ....[3]....
        /*00ac*/ 	.word	0x00003c70


	//   ....[4]....
        /*00b0*/ 	.word	0x0000a3c0


	//   ....[5]....
        /*00b4*/ 	.word	0x0000b2c0


	//   ....[6]....
        /*00b8*/ 	.word	0x0000c1a0


	//   ....[7]....
        /*00bc*/ 	.word	0x0000d080


	//----- nvinfo : EIATTR_EXIT_INSTR_OFFSETS
	.align		4
.L_239:
        /*00c0*/ 	.byte	0x04, 0x1c
        /*00c2*/ 	.short	(.L_241 - .L_240)


	//   ....[0]....
.L_240:
        /*00c4*/ 	.word	0x0000c220


	//   ....[1]....
        /*00c8*/ 	.word	0x0000c340


	//   ....[2]....
        /*00cc*/ 	.word	0x0000c360


	//   ....[3]....
        /*00d0*/ 	.word	0x0000c3e0


	//   ....[4]....
        /*00d4*/ 	.word	0x0000c400


	//   ....[5]....
        /*00d8*/ 	.word	0x0000c420


	//   ....[6]....
        /*00dc*/ 	.word	0x0000c4b0


	//   ....[7]....
        /*00e0*/ 	.word	0x0000c4f0


	//   ....[8]....
        /*00e4*/ 	.word	0x0000c590


	//   ....[9]....
        /*00e8*/ 	.word	0x0000c5e0


	//   ....[10]....
        /*00ec*/ 	.word	0x0000c610


	//   ....[11]....
        /*00f0*/ 	.word	0x0000c6e0


	//   ....[12]....
        /*00f4*/ 	.word	0x0000c720


	//   ....[13]....
        /*00f8*/ 	.word	0x0000c8b0


	//   ....[14]....
        /*00fc*/ 	.word	0x0000ca10


	//   ....[15]....
        /*0100*/ 	.word	0x0000ca50


	//   ....[16]....
        /*0104*/ 	.word	0x0000caf0


	//   ....[17]....
        /*0108*/ 	.word	0x0000cc70


	//   ....[18]....
        /*010c*/ 	.word	0x0000cdf0


	//   ....[19]....
        /*0110*/ 	.word	0x0000cf50


	//   ....[20]....
        /*0114*/ 	.word	0x0000d090


	//   ....[21]....
        /*0118*/ 	.word	0x0000d0b0


	//   ....[22]....
        /*011c*/ 	.word	0x0000d0d0


	//----- nvinfo : EIATTR_MAX_THREADS
	.align		4
.L_241:
        /*0120*/ 	.byte	0x04, 0x05
        /*0122*/ 	.short	(.L_243 - .L_242)
.L_242:
        /*0124*/ 	.word	0x00000080
        /*0128*/ 	.word	0x00000001
        /*012c*/ 	.word	0x00000001


	//----- nvinfo : EIATTR_CRS_STACK_SIZE
	.align		4
.L_243:
        /*0130*/ 	.byte	0x04, 0x1e
        /*0132*/ 	.short	(.L_245 - .L_244)
.L_244:
        /*0134*/ 	.word	0x00000000
.L_245:


//--------------------- .nv.info._ZN2at6native18elementwise_kernelILi128ELi2EZNS0_22gpu_kernel_impl_nocastIZZNS0_61_GLOBAL__N__ae8afa13_23_FlattenIndicesKernel_cu_7dd49032_310621_flatten_indices_implINS3_18CUDAKernelLauncherElLl0EEENS_6TensorERKS6_N3c108ArrayRefIlEEENKUlvE0_clEvEUllE_EEvRNS_18TensorIteratorBaseERKT_EUliE_EEviT1_ --------------------------
	.section	.nv.info._ZN2at6native18elementwise_kernelILi128ELi2EZNS0_22gpu_kernel_impl_nocastIZZNS0_61_GLOBAL__N__ae8afa13_23_FlattenIndicesKernel_cu_7dd49032_310621_flatten_indices_implINS3_18CUDAKernelLauncherElLl0EEENS_6TensorERKS6_N3c108ArrayRefIlEEENKUlvE0_clEvEUllE_EEvRNS_18TensorIteratorBaseERKT_EUliE_EEviT1_,"",@"SHT_CUDA_INFO"
	.sectionflags	@""
	.align	4


	//----- nvinfo : EIATTR_CUDA_API_VERSION
	.align		4
        /*0000*/ 	.byte	0x04, 0x37
        /*0002*/ 	.short	(.L_247 - .L_246)
.L_246:
        /*0004*/ 	.word	0x00000082


	//----- nvinfo : EIATTR_SW2861232_WAR
	.align		4
.L_247:
        /*0008*/ 	.byte	0x01, 0x35
	.zero		2


	//----- nvinfo : EIATTR_PARAM_CBANK
	.align		4
        /*000c*/ 	.byte	0x04, 0x0a
        /*000e*/ 	.short	(.L_249 - .L_248)
	.align		4
.L_248:
        /*0010*/ 	.word	index@(.nv.constant0._ZN2at6native18elementwise_kernelILi128ELi2EZNS0_22gpu_kernel_impl_nocastIZZNS0_61_GLOBAL__N__ae8afa13_23_FlattenIndicesKernel_cu_7dd49032_310621_flatten_indices_implINS3_18CUDAKernelLauncherElLl0EEENS_6TensorERKS6_N3c108ArrayRefIlEEENKUlvE0_clEvEUllE_EEvRNS_18TensorIteratorBaseERKT_EUliE_EEviT1_)
        /*0014*/ 	.short	0x0160
        /*0016*/ 	.short	0x0248


	//----- nvinfo : EIATTR_CBANK_PARAM_SIZE
	.align		4
.L_249:
        /*0018*/ 	.byte	0x03, 0x19
        /*001a*/ 	.short	0x0248


	//----- nvinfo : EIATTR_KPARAM_INFO
	.align		4
        /*001c*/ 	.byte	0x04, 0x17
        /*001e*/ 	.short	(.L_251 - .L_250)
.L_250:
        /*0020*/ 	.word	0x00000000
        /*0024*/ 	.short	0x0001
        /*0026*/ 	.short	0x0008
        /*0028*/ 	.byte	0x00, 0xf0, 0x01, 0x09


	//----- nvinfo : EIATTR_KPARAM_INFO
	.align		4
.L_251:
        /*002c*/ 	.byte	0x04, 0x17
        /*002e*/ 	.short	(.L_253 - .L_252)
.L_252:
        /*0030*/ 	.word	0x00000000
        /*0034*/ 	.short	0x0000
        /*0036*/ 	.short	0x0000
        /*0038*/ 	.byte	0x00, 0xf0, 0x11, 0x00


	//----- nvinfo : EIATTR_MAXREG_COUNT
	.align		4
.L_253:
        /*003c*/ 	.byte	0x03, 0x1b
        /*003e*/ 	.short	0x0080


	//----- nvinfo : EIATTR_MERCURY_ISA_VERSION
	.align		4
        /*0040*/ 	.byte	0x03, 0x5f
        /*0042*/ 	.short	0x0000


	//----- nvinfo : EIATTR_EXIT_INSTR_OFFSETS
	.align		4
        /*0044*/ 	.byte	0x04, 0x1c
        /*0046*/ 	.short	(.L_255 - .L_254)


	//   ....[0]....
.L_254:
        /*0048*/ 	.word	0x00001720


	//   ....[1]....
        /*004c*/ 	.word	0x00002cc0


	//----- nvinfo : EIATTR_MAX_THREADS
	.align		4
.L_255:
        /*0050*/ 	.byte	0x04, 0x05
        /*0052*/ 	.short	(.L_257 - .L_256)
.L_256:
        /*0054*/ 	.word	0x00000080
        /*0058*/ 	.word	0x00000001
        /*005c*/ 	.word	0x00000001


	//----- nvinfo : EIATTR_CRS_STACK_SIZE
	.align		4
.L_257:
        /*0060*/ 	.byte	0x04, 0x1e
        /*0062*/ 	.short	(.L_259 - .L_258)
.L_258:
        /*0064*/ 	.word	0x00000000
.L_259:


//--------------------- .nv.info._ZN2at6native27unrolled_elementwise_kernelIZZNS0_61_GLOBAL__N__ae8afa13_23_FlattenIndicesKernel_cu_7dd49032_310621_flatten_indices_implINS2_18CUDAKernelLauncherElLl0EEENS_6TensorERKS5_N3c108ArrayRefIlEEENKUlvE0_clEvEUllE_St5arrayIPcLm2EELi4E23TrivialOffsetCalculatorILi1EjESH_NS0_6memory15LoadWithoutCastENSI_16StoreWithoutCastEEEviT_T0_T2_T3_T4_T5_ --------------------------
	.section	.nv.info._ZN2at6native27unrolled_elementwise_kernelIZZNS0_61_GLOBAL__N__ae8afa13_23_FlattenIndicesKernel_cu_7dd49032_310621_flatten_indices_implINS2_18CUDAKernelLauncherElLl0EEENS_6TensorERKS5_N3c108ArrayRefIlEEENKUlvE0_clEvEUllE_St5arrayIPcLm2EELi4E23TrivialOffsetCalculatorILi1EjESH_NS0_6memory15LoadWithoutCastENSI_16StoreWithoutCastEEEviT_T0_T2_T3_T4_T5_,"",@"SHT_CUDA_INFO"
	.sectionflags	@""
	.align	4


	//----- nvinfo : EIATTR_CUDA_API_VERSION
	.align		4
        /*0000*/ 	.byte	0x04, 0x37
        /*0002*/ 	.short	(.L_261 - .L_260)
.L_260:
        /*0004*/ 	.word	0x00000082


	//----- nvinfo : EIATTR_SW2861232_WAR
	.align		4
.L_261:
        /*0008*/ 	.byte	0x01, 0x35
	.zero		2


	//----- nvinfo : EIATTR_PARAM_CBANK
	.align		4
        /*000c*/ 	.byte	0x04, 0x0a
        /*000e*/ 	.short	(.L_263 - .L_262)
	.align		4
.L_262:
        /*0010*/ 	.word	index@(.nv.constant0._ZN2at6native27unrolled_elementwise_kernelIZZNS0_61_GLOBAL__N__ae8afa13_23_FlattenIndicesKernel_cu_7dd49032_310621_flatten_indices_implINS2_18CUDAKernelLauncherElLl0EEENS_6TensorERKS5_N3c108ArrayRefIlEEENKUlvE0_clEvEUllE_St5arrayIPcLm2EELi4E23TrivialOffsetCalculatorILi1EjESH_NS0_6memory15LoadWithoutCastENSI_16StoreWithoutCastEEEviT_T0_T2_T3_T4_T5_)
        /*0014*/ 	.short	0x0160
        /*0016*/ 	.short	0x004c


	//----- nvinfo : EIATTR_CBANK_PARAM_SIZE
	.align		4
.L_263:
        /*0018*/ 	.byte	0x03, 0x19
        /*001a*/ 	.short	0x004c


	//----- nvinfo : EIATTR_KPARAM_INFO
	.align		4
        /*001c*/ 	.byte	0x04, 0x17
        /*001e*/ 	.short	(.L_265 - .L_264)
.L_264:
        /*0020*/ 	.word	0x00000000
        /*0024*/ 	.short	0x0006
        /*0026*/ 	.short	0x004b
        /*0028*/ 	.byte	0x00, 0xf0, 0x05, 0x00


	//----- nvinfo : EIATTR_KPARAM_INFO
	.align		4
.L_265:
        /*002c*/ 	.byte	0x04, 0x17
        /*002e*/ 	.short	(.L_267 - .L_266)
.L_266:
        /*0030*/ 	.word	0x00000000
        /*0034*/ 	.short	0x0005
        /*0036*/ 	.short	0x004a
        /*0038*/ 	.byte	0x00, 0xf0, 0x05, 0x00


	//----- nvinfo : EIATTR_KPARAM_INFO
	.align		4
.L_267:
        /*003c*/ 	.byte	0x04, 0x17
        /*003e*/ 	.short	(.L_269 - .L_268)
.L_268:
        /*0040*/ 	.word	0x00000000
        /*0044*/ 	.short	0x0004
        /*0046*/ 	.short	0x0049
        /*0048*/ 	.byte	0x00, 0xf0, 0x05, 0x00


	//----- nvinfo : EIATTR_KPARAM_INFO
	.align		4
.L_269:
        /*004c*/ 	.byte	0x04, 0x17
        /*004e*/ 	.short	(.L_271 - .L_270)
.L_270:
        /*0050*/ 	.word	0x00000000
        /*0054*/ 	.short	0x0003
        /*0056*/ 	.short	0x0048
        /*0058*/ 	.byte	0x00, 0xf0, 0x05, 0x00


	//----- nvinfo : EIATTR_KPARAM_INFO
	.align		4
.L_271:
        /*005c*/ 	.byte	0x04, 0x17
        /*005e*/ 	.short	(.L_273 - .L_272)
.L_272:
        /*0060*/ 	.word	0x00000000
        /*0064*/ 	.short	0x0002
        /*0066*/ 	.short	0x0038
        /*0068*/ 	.byte	0x00, 0xf0, 0x41, 0x00


	//----- nvinfo : EIATTR_KPARAM_INFO
	.align		4
.L_273:
        /*006c*/ 	.byte	0x04, 0x17
        /*006e*/ 	.short	(.L_275 - .L_274)
.L_274:
        /*0070*/ 	.word	0x00000000
        /*0074*/ 	.short	0x0001
        /*0076*/ 	.short	0x0008
        /*0078*/ 	.byte	0x00, 0xf0, 0xc1, 0x00


	//----- nvinfo : EIATTR_KPARAM_INFO
	.align		4
.L_275:
        /*007c*/ 	.byte	0x04, 0x17
        /*007e*/ 	.short	(.L_277 - .L_276)
.L_276:
        /*0080*/ 	.word	0x00000000
        /*0084*/ 	.short	0x0000
        /*0086*/ 	.short	0x0000
        /*0088*/ 	.byte	0x00, 0xf0, 0x11, 0x00


	//----- nvinfo : EIATTR_MAXREG_COUNT
	.align		4
.L_277:
        /*008c*/ 	.byte	0x03, 0x1b
        /*008e*/ 	.short	0x00ff


	//----- nvinfo : EIATTR_MERCURY_ISA_VERSION
	.align		4
        /*0090*/ 	.byte	0x03, 0x5f
        /*0092*/ 	.short	0x0000


	//----- nvinfo : EIATTR_EXIT_INSTR_OFFSETS
	.align		4
        /*0094*/ 	.byte	0x04, 0x1c
        /*0096*/ 	.short	(.L_279 - .L_278)


	//   ....[0]....
.L_278:
        /*0098*/ 	.word	0x00005f80


	//   ....[1]....
        /*009c*/ 	.word	0x00005fe0


	//----- nvinfo : EIATTR_MAX_THREADS
	.align		4
.L_279:
        /*00a0*/ 	.byte	0x04, 0x05
        /*00a2*/ 	.short	(.L_281 - .L_280)
.L_280:
        /*00a4*/ 	.word	0x00000080
        /*00a8*/ 	.word	0x00000001
        /*00ac*/ 	.word	0x00000001


	//----- nvinfo : EIATTR_CRS_STACK_SIZE
	.align		4
.L_281:
        /*00b0*/ 	.byte	0x04, 0x1e
        /*00b2*/ 	.short	(.L_283 - .L_282)
.L_282:
        /*00b4*/ 	.word	0x00000000
.L_283:


//--------------------- .nv.info._ZN2at6native29vectorized_elementwise_kernelILi2EZZNS0_61_GLOBAL__N__ae8afa13_23_FlattenIndicesKernel_cu_7dd49032_310621_flatten_indices_implINS2_18CUDAKernelLauncherElLl0EEENS_6TensorERKS5_N3c108ArrayRefIlEEENKUlvE0_clEvEUllE_St5arrayIPcLm2EEEEviT0_T1_ --------------------------
	.section	.nv.info._ZN2at6native29vectorized_elementwise_kernelILi2EZZNS0_61_GLOBAL__N__ae8afa13_23_FlattenIndicesKernel_cu_7dd49032_310621_flatten_indices_implINS2_18CUDAKernelLauncherElLl0EEENS_6TensorERKS5_N3c108ArrayRefIlEEENKUlvE0_clEvEUllE_St5arrayIPcLm2EEEEviT0_T1_,"",@"SHT_CUDA_INFO"
	.sectionflags	@""
	.align	4


	//----- nvinfo : EIATTR_CUDA_API_VERSION
	.align		4
        /*0000*/ 	.byte	0x04, 0x37
        /*0002*/ 	.short	(.L_285 - .L_284)
.L_284:
        /*0004*/ 	.word	0x00000082


	//----- nvinfo : EIATTR_SW2861232_WAR
	.align		4
.L_285:
        /*0008*/ 	.byte	0x01, 0x35
	.zero		2


	//----- nvinfo : EIATTR_PARAM_CBANK
	.align		4
        /*000c*/ 	.byte	0x04, 0x0a
        /*000e*/ 	.short	(.L_287 - .L_286)
	.align		4
.L_286:
        /*0010*/ 	.word	index@(.nv.constant0._ZN2at6native29vectorized_elementwise_kernelILi2EZZNS0_61_GLOBAL__N__ae8afa13_23_FlattenIndicesKernel_cu_7dd49032_310621_flatten_indices_implINS2_18CUDAKernelLauncherElLl0EEENS_6TensorERKS5_N3c108ArrayRefIlEEENKUlvE0_clEvEUllE_St5arrayIPcLm2EEEEviT0_T1_)
        /*0014*/ 	.short	0x0160
        /*0016*/ 	.short	0x0048


	//----- nvinfo : EIATTR_CBANK_PARAM_SIZE
	.align		4
.L_287:
        /*0018*/ 	.byte	0x03, 0x19
        /*001a*/ 	.short	0x0048


	//----- nvinfo : EIATTR_KPARAM_INFO
	.align		4
        /*001c*/ 	.byte	0x04, 0x17
        /*001e*/ 	.short	(.L_289 - .L_288)
.L_288:
        /*0020*/ 	.word	0x00000000
        /*0024*/ 	.short	0x0002
        /*0026*/ 	.short	0x0038
        /*0028*/ 	.byte	0x00, 0xf0, 0x41, 0x00


	//----- nvinfo : EIATTR_KPARAM_INFO
	.align		4
.L_289:
        /*002c*/ 	.byte	0x04, 0x17
        /*002e*/ 	.short	(.L_291 - .L_290)
.L_290:
        /*0030*/ 	.word	0x00000000
        /*0034*/ 	.short	0x0001
        /*0036*/ 	.short	0x0008
        /*0038*/ 	.byte	0x00, 0xf0, 0xc1, 0x00


	//----- nvinfo : EIATTR_KPARAM_INFO
	.align		4
.L_291:
        /*003c*/ 	.byte	0x04, 0x17
        /*003e*/ 	.short	(.L_293 - .L_292)
.L_292:
        /*0040*/ 	.word	0x00000000
        /*0044*/ 	.short	0x0000
        /*0046*/ 	.short	0x0000
        /*0048*/ 	.byte	0x00, 0xf0, 0x11, 0x00


	//----- nvinfo : EIATTR_MAXREG_COUNT
	.align		4
.L_293:
        /*004c*/ 	.byte	0x03, 0x1b
        /*004e*/ 	.short	0x00ff


	//----- nvinfo : EIATTR_MERCURY_ISA_VERSION
	.align		4
        /*0050*/ 	.byte	0x03, 0x5f
        /*0052*/ 	.short	0x0000


	//----- nvinfo : EIATTR_EXIT_INSTR_OFFSETS
	.align		4
        /*0054*/ 	.byte	0x04, 0x1c
        /*0056*/ 	.short	(.L_295 - .L_294)


	//   ....[0]....
.L_294:
        /*0058*/ 	.word	0x0000ab70


	//   ....[1]....
        /*005c*/ 	.word	0x000167b0


	//   ....[2]....
        /*0060*/ 	.word	0x00016800


	//----- nvinfo : EIATTR_MAX_THREADS
	.align		4
.L_295:
        /*0064*/ 	.byte	0x04, 0x05
        /*0066*/ 	.short	(.L_297 - .L_296)
.L_296:
        /*0068*/ 	.word	0x00000080
        /*006c*/ 	.word	0x00000001
        /*0070*/ 	.word	0x00000001


	//----- nvinfo : EIATTR_CRS_STACK_SIZE
	.align		4
.L_297:
        /*0074*/ 	.byte	0x04, 0x1e
        /*0076*/ 	.short	(.L_299 - .L_298)
.L_298:
        /*0078*/ 	.word	0x00000000
.L_299:


//--------------------- .nv.info._ZN2at6native29vectorized_elementwise_kernelILi4EZZNS0_61_GLOBAL__N__ae8afa13_23_FlattenIndicesKernel_cu_7dd49032_310621_flatten_indices_implINS2_18CUDAKernelLauncherElLl0EEENS_6TensorERKS5_N3c108ArrayRefIlEEENKUlvE0_clEvEUllE_St5arrayIPcLm2EEEEviT0_T1_ --------------------------
	.section	.nv.info._ZN2at6native29vectorized_elementwise_kernelILi4EZZNS0_61_GLOBAL__N__ae8afa13_23_FlattenIndicesKernel_cu_7dd49032_310621_flatten_indices_implINS2_18CUDAKernelLauncherElLl0EEENS_6TensorERKS5_N3c108ArrayRefIlEEENKUlvE0_clEvEUllE_St5arrayIPcLm2EEEEviT0_T1_,"",@"SHT_CUDA_INFO"
	.sectionflags	@""
	.align	4


	//----- nvinfo : EIATTR_CUDA_API_VERSION
	.align		4
        /*0000*/ 	.byte	0x04, 0x37
        /*0002*/ 	.short	(.L_301 - .L_300)
.L_300:
        /*0004*/ 	.word	0x00000082


	//----- nvinfo : EIATTR_SW2861232_WAR
	.align		4
.L_301:
        /*0008*/ 	.byte	0x01, 0x35
	.zero		2


	//----- nvinfo : EIATTR_PARAM_CBANK
	.align		4
        /*000c*/ 	.byte	0x04, 0x0a
        /*000e*/ 	.short	(.L_303 - .L_302)
	.align		4
.L_302:
        /*0010*/ 	.word	index@(.nv.constant0._ZN2at6native29vectorized_elementwise_kernelILi4EZZNS0_61_GLOBAL__N__ae8afa13_23_FlattenIndicesKernel_cu_7dd49032_310621_flatten_indices_implINS2_18CUDAKernelLauncherElLl0EEENS_6TensorERKS5_N3c108ArrayRefIlEEENKUlvE0_clEvEUllE_St5arrayIPcLm2EEEEviT0_T1_)
        /*0014*/ 	.short	0x0160
        /*0016*/ 	.short	0x0048


	//----- nvinfo : EIATTR_CBANK_PARAM_SIZE
	.align		4
.L_303:
        /*0018*/ 	.byte	0x03, 0x19
        /*001a*/ 	.short	0x0048


	//----- nvinfo : EIATTR_KPARAM_INFO
	.align		4
        /*001c*/ 	.byte	0x04, 0x17
        /*001e*/ 	.short	(.L_305 - .L_304)
.L_304:
        /*0020*/ 	.word	0x00000000
        /*0024*/ 	.short	0x0002
        /*0026*/ 	.short	0x0038
        /*0028*/ 	.byte	0x00, 0xf0, 0x41, 0x00


	//----- nvinfo : EIATTR_KPARAM_INFO
	.align		4
.L_305:
        /*002c*/ 	.byte	0x04, 0x17
        /*002e*/ 	.short	(.L_307 - .L_306)
.L_306:
        /*0030*/ 	.word	0x00000000
        /*0034*/ 	.short	0x0001
        /*0036*/ 	.short	0x0008
        /*0038*/ 	.byte	0x00, 0xf0, 0xc1, 0x00


	//----- nvinfo : EIATTR_KPARAM_INFO
	.align		4
.L_307:
        /*003c*/ 	.byte	0x04, 0x17
        /*003e*/ 	.short	(.L_309 - .L_308)
.L_308:
        /*0040*/ 	.word	0x00000000
        /*0044*/ 	.short	0x0000
        /*0046*/ 	.short	0x0000
        /*0048*/ 	.byte	0x00, 0xf0, 0x11, 0x00


	//----- nvinfo : EIATTR_MAXREG_COUNT
	.align		4
.L_309:
        /*004c*/ 	.byte	0x03, 0x1b
        /*004e*/ 	.short	0x00ff


	//----- nvinfo : EIATTR_MERCURY_ISA_VERSION
	.align		4
        /*0050*/ 	.byte	0x03, 0x5f
        /*0052*/ 	.short	0x0000


	//----- nvinfo : EIATTR_EXIT_INSTR_OFFSETS
	.align		4
        /*0054*/ 	.byte	0x04, 0x1c
        /*0056*/ 	.short	(.L_311 - .L_310)


	//   ....[0]....
.L_310:
        /*0058*/ 	.word	0x0000ab70


	//   ....[1]....
        /*005c*/ 	.word	0x000167b0


	//   ....[2]....
        /*0060*/ 	.word	0x00016800


	//----- nvinfo : EIATTR_MAX_THREADS
	.align		4
.L_311:
        /*0064*/ 	.byte	0x04, 0x05
        /*0066*/ 	.short	(.L_313 - .L_312)
.L_312:
        /*0068*/ 	.word	0x00000080
        /*006c*/ 	.word	0x00000001
        /*0070*/ 	.word	0x00000001


	//----- nvinfo : EIATTR_CRS_STACK_SIZE
	.align		4
.L_313:
        /*0074*/ 	.byte	0x04, 0x1e
        /*0076*/ 	.short	(.L_315 - .L_314)
.L_314:
        /*0078*/ 	.word	0x00000000
.L_315:


//--------------------- .nv.info._ZN2at6native29vectorized_elementwise_kernelILi8EZZNS0_61_GLOBAL__N__ae8afa13_23_FlattenIndicesKernel_cu_7dd49032_310621_flatten_indices_implINS2_18CUDAKernelLauncherElLl0EEENS_6TensorERKS5_N3c108ArrayRefIlEEENKUlvE0_clEvEUllE_St5arrayIPcLm2EEEEviT0_T1_ --------------------------
	.section	.nv.info._ZN2at6native29vectorized_elementwise_kernelILi8EZZNS0_61_GLOBAL__N__ae8afa13_23_FlattenIndicesKernel_cu_7dd49032_310621_flatten_indices_implINS2_18CUDAKernelLauncherElLl0EEENS_6TensorERKS5_N3c108ArrayRefIlEEENKUlvE0_clEvEUllE_St5arrayIPcLm2EEEEviT0_T1_,"",@"SHT_CUDA_INFO"
	.sectionflags	@""
	.align	4


	//----- nvinfo : EIATTR_CUDA_API_VERSION
	.align		4
        /*0000*/ 	.byte	0x04, 0x37
        /*0002*/ 	.short	(.L_317 - .L_316)
.L_316:
        /*0004*/ 	.word	0x00000082


	//----- nvinfo : EIATTR_SW2861232_WAR
	.align		4
.L_317:
        /*0008*/ 	.byte	0x01, 0x35
	.zero		2


	//----- nvinfo : EIATTR_PARAM_CBANK
	.align		4
        /*000c*/ 	.byte	0x04, 0x0a
        /*000e*/ 	.short	(.L_319 - .L_318)
	.align		4
.L_318:
        /*0010*/ 	.word	index@(.nv.constant0._ZN2at6native29vectorized_elementwise_kernelILi8EZZNS0_61_GLOBAL__N__ae8afa13_23_FlattenIndicesKernel_cu_7dd49032_310621_flatten_indices_implINS2_18CUDAKernelLauncherElLl0EEENS_6TensorERKS5_N3c108ArrayRefIlEEENKUlvE0_clEvEUllE_St5arrayIPcLm2EEEEviT0_T1_)
        /*0014*/ 	.short	0x0160
        /*0016*/ 	.short	0x0048


	//----- nvinfo : EIATTR_CBANK_PARAM_SIZE
	.align		4
.L_319:
        /*0018*/ 	.byte	0x03, 0x19
        /*001a*/ 	.short	0x0048


	//----- nvinfo : EIATTR_KPARAM_INFO
	.align		4
        /*001c*/ 	.byte	0x04, 0x17
        /*001e*/ 	.short	(.L_321 - .L_320)
.L_320:
        /*0020*/ 	.word	0x00000000
        /*0024*/ 	.short	0x0002
        /*0026*/ 	.short	0x0038
        /*0028*/ 	.byte	0x00, 0xf0, 0x41, 0x00


	//----- nvinfo : EIATTR_KPARAM_INFO
	.align		4
.L_321:
        /*002c*/ 	.byte	0x04, 0x17
        /*002e*/ 	.short	(.L_323 - .L_322)
.L_322:
        /*0030*/ 	.word	0x00000000
        /*0034*/ 	.short	0x0001
        /*0036*/ 	.short	0x0008
        /*0038*/ 	.byte	0x00, 0xf0, 0xc1, 0x00


	//----- nvinfo : EIATTR_KPARAM_INFO
	.align		4
.L_323:
        /*003c*/ 	.byte	0x04, 0x17
        /*003e*/ 	.short	(.L_325 - .L_324)
.L_324:
        /*0040*/ 	.word	0x00000000
        /*0044*/ 	.short	0x0000
        /*0046*/ 	.short	0x0000
        /*0048*/ 	.byte	0x00, 0xf0, 0x11, 0x00


	//----- nvinfo : EIATTR_MAXREG_COUNT
	.align		4
.L_325:
        /*004c*/ 	.byte	0x03, 0x1b
        /*004e*/ 	.short	0x00ff


	//----- nvinfo : EIATTR_MERCURY_ISA_VERSION
	.align		4
        /*0050*/ 	.byte	0x03, 0x5f
        /*0052*/ 	.short	0x0000


	//----- nvinfo : EIATTR_EXIT_INSTR_OFFSETS
	.align		4
        /*0054*/ 	.byte	0x04, 0x1c
        /*0056*/ 	.short	(.L_327 - .L_326)


	//   ....[0]....
.L_326:
        /*0058*/ 	.word	0x00000010


	//----- nvinfo : EIATTR_MAX_THREADS
	.align		4
.L_327:
        /*005c*/ 	.byte	0x04, 0x05
        /*005e*/ 	.short	(.L_329 - .L_328)
.L_328:
        /*0060*/ 	.word	0x00000080
        /*0064*/ 	.word	0x00000001
        /*0068*/ 	.word	0x00000001
.L_329:


//--------------------- .nv.info._ZN2at6native18elementwise_kernelILi128ELi4EZNS0_15gpu_kernel_implIZZNS0_61_GLOBAL__N__ae8afa13_23_FlattenIndicesKernel_cu_7dd49032_310621_flatten_indices_implINS3_18CUDAKernelLauncherElLl8EEENS_6TensorERKS6_N3c108ArrayRefIlEEENKUlvE0_clEvEUllE_EEvRNS_18TensorIteratorBaseERKT_EUliE_EEviT1_ --------------------------
	.section	.nv.info._ZN2at6native18elementwise_kernelILi128ELi4EZNS0_15gpu_kernel_implIZZNS0_61_GLOBAL__N__ae8afa13_23_FlattenIndicesKernel_cu_7dd49032_310621_flatten_indices_implINS3_18CUDAKernelLauncherElLl8EEENS_6TensorERKS6_N3c108ArrayRefIlEEENKUlvE0_clEvEUllE_EEvRNS_18TensorIteratorBaseERKT_EUliE_EEviT1_,"",@"SHT_CUDA_INFO"
	.sectionflags	@""
	.align	4


	//----- nvinfo : EIATTR_CUDA_API_VERSION
	.align		4
        /*0000*/ 	.byte	0x04, 0x37
        /*0002*/ 	.short	(.L_331 - .L_330)
.L_330:
        /*0004*/ 	.word	0x00000082


	//----- nvinfo : EIATTR_SW2861232_WAR
	.align		4
.L_331:
        /*0008*/ 	.byte	0x01, 0x35
	.zero		2


	//----- nvinfo : EIATTR_PARAM_CBANK
	.align		4
        /*000c*/ 	.byte	0x04, 0x0a
        /*000e*/ 	.short	(.L_333 - .L_332)
	.align		4
.L_332:
        /*0010*/ 	.word	index@(.nv.constant0._ZN2at6native18elementwise_kernelILi128ELi4EZNS0_15gpu_kernel_implIZZNS0_61_GLOBAL__N__ae8afa13_23_FlattenIndicesKernel_cu_7dd49032_310621_flatten_indices_implINS3_18CUDAKernelLauncherElLl8EEENS_6TensorERKS6_N3c108ArrayRefIlEEENKUlvE0_clEvEUllE_EEvRNS_18TensorIteratorBaseERKT_EUliE_EEviT1_)
        /*0014*/ 	.short	0x0160
        /*0016*/ 	.short	0x0288


	//----- nvinfo : EIATTR_CBANK_PARAM_SIZE
	.align		4
.L_333:
        /*0018*/ 	.byte	0x03, 0x19
        /*001a*/ 	.short	0x0288


	//----- nvinfo : EIATTR_KPARAM_INFO
	.align		4
        /*001c*/ 	.byte	0x04, 0x17
        /*001e*/ 	.short	(.L_335 - .L_334)
.L_334:
        /*0020*/ 	.word	0x00000000
        /*0024*/ 	.short	0x0001
        /*0026*/ 	.short	0x0008
        /*0028*/ 	.byte	0x00, 0xf0, 0x01, 0x0a


	//----- nvinfo : EIATTR_KPARAM_INFO
	.align		4
.L_335:
        /*002c*/ 	.byte	0x04, 0x17
        /*002e*/ 	.short	(.L_337 - .L_336)
.L_336:
        /*0030*/ 	.word	0x00000000
        /*0034*/ 	.short	0x0000
        /*0036*/ 	.short	0x0000
        /*0038*/ 	.byte	0x00, 0xf0, 0x11, 0x00


	//----- nvinfo : EIATTR_MAXREG_COUNT
	.align		4
.L_337:
        /*003c*/ 	.byte	0x03, 0x1b
        /*003e*/ 	.short	0x0080


	//----- nvinfo : EIATTR_EXTERNS
	.align		4
        /*0040*/ 	.byte	0x04, 0x0f
        /*0042*/ 	.short	(.L_339 - .L_338)


	//   ....[0]....
	.align		4
.L_338:
        /*0044*/ 	.word	index@(__assertfail)


	//----- nvinfo : EIATTR_MERCURY_ISA_VERSION
	.align		4
.L_339:
        /*0048*/ 	.byte	0x03, 0x5f
        /*004a*/ 	.short	0x0000


	//----- nvinfo : EIATTR_SYSCALL_OFFSETS
	.align		4
        /*004c*/ 	.byte	0x04, 0x46
        /*004e*/ 	.short	(.L_341 - .L_340)


	//   ....[0]....
.L_340:
        /*0050*/ 	.word	0x00001cf0


	//   ....[1]....
        /*0054*/ 	.word	0x00003300


	//   ....[2]....
        /*0058*/ 	.word	0x00005020


	//   ....[3]....
        /*005c*/ 	.word	0x00006630


	//   ....[4]....
        /*0060*/ 	.word	0x00008330


	//   ....[5]....
        /*0064*/ 	.word	0x00009940


	//   ....[6]....
        /*0068*/ 	.word	0x0000b650


	//   ....[7]....
        /*006c*/ 	.word	0x0000cc60


	//----- nvinfo : EIATTR_EXIT_INSTR_OFFSETS
	.align		4
.L_341:
        /*0070*/ 	.byte	0x04, 0x1c
        /*0072*/ 	.short	(.L_343 - .L_342)


	//   ....[0]....
.L_342:
        /*0074*/ 	.word	0x000099c0


	//   ....[1]....
        /*0078*/ 	.word	0x0000bf20


	//   ....[2]....
        /*007c*/ 	.word	0x0000bf40


	//   ....[3]....
        /*0080*/ 	.word	0x0000bfc0


	//   ....[4]....
        /*0084*/ 	.word	0x0000bfe0


	//   ....[5]....
        /*0088*/ 	.word	0x0000c000


	//   ....[6]....
        /*008c*/ 	.word	0x0000c090


	//   ....[7]....
        /*0090*/ 	.word	0x0000c0d0


	//   ....[8]....
        /*0094*/ 	.word	0x0000c170


	//   ....[9]....
        /*0098*/ 	.word	0x0000c1c0


	//   ....[10]....
        /*009c*/ 	.word	0x0000c1f0


	//   ....[11]....
        /*00a0*/ 	.word	0x0000c2c0


	//   ....[12]....
        /*00a4*/ 	.word	0x0000c300


	//   ....[13]....
        /*00a8*/ 	.word	0x0000c490


	//   ....[14]....
        /*00ac*/ 	.word	0x0000c5f0


	//   ....[15]....
        /*00b0*/ 	.word	0x0000c630


	//   ....[16]....
        /*00b4*/ 	.word	0x0000c6d0


	//   ....[17]....
        /*00b8*/ 	.word	0x0000c850


	//   ....[18]....
        /*00bc*/ 	.word	0x0000c9d0


	//   ....[19]....
        /*00c0*/ 	.word	0x0000cb30


	//   ....[20]....
        /*00c4*/ 	.word	0x0000cc70


	//   ....[21]....
        /*00c8*/ 	.word	0x0000cc90


	//   ....[22]....
        /*00cc*/ 	.word	0x0000ccb0


	//----- nvinfo : EIATTR_MAX_THREADS
	.align		4
.L_343:
        /*00d0*/ 	.byte	0x04, 0x05
        /*00d2*/ 	.short	(.L_345 - .L_344)
.L_344:
        /*00d4*/ 	.word	0x00000080
        /*00d8*/ 	.word	0x00000001
        /*00dc*/ 	.word	0x00000001


	//----- nvinfo : EIATTR_CRS_STACK_SIZE
	.align		4
.L_345:
        /*00e0*/ 	.byte	0x04, 0x1e
        /*00e2*/ 	.short	(.L_347 - .L_346)
.L_346:
        /*00e4*/ 	.word	0x00000000
.L_347:


//--------------------- .nv.info._ZN2at6native27unrolled_elementwise_kernelIZZNS0_61_GLOBAL__N__ae8afa13_23_FlattenIndicesKernel_cu_7dd49032_310621_flatten_indices_implINS2_18CUDAKernelLauncherElLl8EEENS_6TensorERKS5_N3c108ArrayRefIlEEENKUlvE0_clEvEUllE_St5arrayIPcLm2EELi4E23TrivialOffsetCalculatorILi1EjESH_NS0_6memory12LoadWithCastILi1EEENSI_13StoreWithCastILi1EEEEEviT_T0_T2_T3_T4_T5_ --------------------------
	.section	.nv.info._ZN2at6native27unrolled_elementwise_kernelIZZNS0_61_GLOBAL__N__ae8afa13_23_FlattenIndicesKernel_cu_7dd49032_310621_flatten_indices_implINS2_18CUDAKernelLauncherElLl8EEENS_6TensorERKS5_N3c108ArrayRefIlEEENKUlvE0_clEvEUllE_St5arrayIPcLm2EELi4E23TrivialOffsetCalculatorILi1EjESH_NS0_6memory12LoadWithCastILi1EEENSI_13StoreWithCastILi1EEEEEviT_T0_T2_T3_T4_T5_,"",@"SHT_CUDA_INFO"
	.sectionflags	@""
	.align	4


	//----- nvinfo : EIATTR_CUDA_API_VERSION
	.align		4
        /*0000*/ 	.byte	0x04, 0x37
        /*0002*/ 	.short	(.L_349 - .L_348)
.L_348:
        /*0004*/ 	.word	0x00000082


	//----- nvinfo : EIATTR_SW2861232_WAR
	.align		4
.L_349:
        /*0008*/ 	.byte	0x01, 0x35
	.zero		2


	//----- nvinfo : EIATTR_PARAM_CBANK
	.align		4
        /*000c*/ 	.byte	0x04, 0x0a
        /*000e*/ 	.short	(.L_351 - .L_350)
	.align		4
.L_350:
        /*0010*/ 	.word	index@(.nv.constant0._ZN2at6native27unrolled_elementwise_kernelIZZNS0_61_GLOBAL__N__ae8afa13_23_FlattenIndicesKernel_cu_7dd49032_310621_flatten_indices_implINS2_18CUDAKernelLauncherElLl8EEENS_6TensorERKS5_N3c108ArrayRefIlEEENKUlvE0_clEvEUllE_St5arrayIPcLm2EELi4E23TrivialOffsetCalculatorILi1EjESH_NS0_6memory12LoadWithCastILi1EEENSI_13StoreWithCastILi1EEEEEviT_T0_T2_T3_T4_T5_)
        /*0014*/ 	.short	0x0160
        /*0016*/ 	.short	0x0094


	//----- nvinfo : EIATTR_CBANK_PARAM_SIZE
	.align		4
.L_351:
        /*0018*/ 	.byte	0x03, 0x19
        /*001a*/ 	.short	0x0094


	//----- nvinfo : EIATTR_KPARAM_INFO
	.align		4
        /*001c*/ 	.byte	0x04, 0x17
        /*001e*/ 	.short	(.L_353 - .L_352)
.L_352:
        /*0020*/ 	.word	0x00000000
        /*0024*/ 	.short	0x0006
        /*0026*/ 	.short	0x008c
        /*0028*/ 	.byte	0x00, 0xf0, 0x21, 0x00


	//----- nvinfo : EIATTR_KPARAM_INFO
	.align		4
.L_353:
        /*002c*/ 	.byte	0x04, 0x17
        /*002e*/ 	.short	(.L_355 - .L_354)
.L_354:
        /*0030*/ 	.word	0x00000000
        /*0034*/ 	.short	0x0005
        /*0036*/ 	.short	0x0084
        /*0038*/ 	.byte	0x00, 0xf0, 0x21, 0x00


	//----- nvinfo : EIATTR_KPARAM_INFO
	.align		4
.L_355:
        /*003c*/ 	.byte	0x04, 0x17
        /*003e*/ 	.short	(.L_357 - .L_356)
.L_356:
        /*0040*/ 	.word	0x00000000
        /*0044*/ 	.short	0x0004
        /*0046*/ 	.short	0x0081
        /*0048*/ 	.byte	0x00, 0xf0, 0x05, 0x00


	//----- nvinfo : EIATTR_KPARAM_INFO
	.align		4
.L_357:
        /*004c*/ 	.byte	0x04, 0x17
        /*004e*/ 	.short	(.L_359 - .L_358)
.L_358:
        /*0050*/ 	.word	0x00000000
        /*0054*/ 	.short	0x0003
        /*0056*/ 	.short	0x0080
        /*0058*/ 	.byte	0x00, 0xf0, 0x05, 0x00


	//----- nvinfo : EIATTR_KPARAM_INFO
	.align		4
.L_359:
        /*005c*/ 	.byte	0x04, 0x17
        /*005e*/ 	.short	(.L_361 - .L_360)
.L_360:
        /*0060*/ 	.word	0x00000000
        /*0064*/ 	.short	0x0002
        /*0066*/ 	.short	0x0070
        /*0068*/ 	.byte	0x00, 0xf0, 0x41, 0x00


	//----- nvinfo : EIATTR_KPARAM_INFO
	.align		4
.L_361:
        /*006c*/ 	.byte	0x04, 0x17
        /*006e*/ 	.short	(.L_363 - .L_362)
.L_362:
        /*0070*/ 	.word	0x00000000
        /*0074*/ 	.short	0x0001
        /*0076*/ 	.short	0x0008
        /*0078*/ 	.byte	0x00, 0xf0, 0xa1, 0x01


	//----- nvinfo : EIATTR_KPARAM_INFO
	.align		4
.L_363:
        /*007c*/ 	.byte	0x04, 0x17
        /*007e*/ 	.short	(.L_365 - .L_364)
.L_364:
        /*0080*/ 	.word	0x00000000
        /*0084*/ 	.short	0x0000
        /*0086*/ 	.short	0x0000
        /*0088*/ 	.byte	0x00, 0xf0, 0x11, 0x00


	//----- nvinfo : EIATTR_MAXREG_COUNT
	.align		4
.L_365:
        /*008c*/ 	.byte	0x03, 0x1b
        /*008e*/ 	.short	0x00ff


	//----- nvinfo : EIATTR_EXTERNS
	.align		4
        /*0090*/ 	.byte	0x04, 0x0f
        /*0092*/ 	.short	(.L_367 - .L_366)


	//   ....[0]....
	.align		4
.L_366:
        /*0094*/ 	.word	index@(__assertfail)


	//----- nvinfo : EIATTR_MERCURY_ISA_VERSION
	.align		4
.L_367:
        /*0098*/ 	.byte	0x03, 0x5f
        /*009a*/ 	.short	0x0000


	//----- nvinfo : EIATTR_SYSCALL_OFFSETS
	.align		4
        /*009c*/ 	.byte	0x04, 0x46
        /*009e*/ 	.short	(.L_369 - .L_368)


	//   ....[0]....
.L_368:
        /*00a0*/ 	.word	0x000011a0


	//   ....[1]....
        /*00a4*/ 	.word	0x000020c0


	//   ....[2]....
        /*00a8*/ 	.word	0x00002ff0


	//   ....[3]....
        /*00ac*/ 	.word	0x00003ef0


	//   ....[4]....
        /*00b0*/ 	.word	0x0000a520


	//   ....[5]....
        /*00b4*/ 	.word	0x0000b440


	//   ....[6]....
        /*00b8*/ 	.word	0x0000c320


	//   ....[7]....
        /*00bc*/ 	.word	0x0000d200


	//----- nvinfo : EIATTR_EXIT_INSTR_OFFSETS
	.align		4
.L_369:
        /*00c0*/ 	.byte	0x04, 0x1c
        /*00c2*/ 	.short	(.L_371 - .L_370)


	//   ....[0]....
.L_370:
        /*00c4*/ 	.word	0x0000c3a0


	//   ....[1]....
        /*00c8*/ 	.word	0x0000c4c0


	//   ....[2]....
        /*00cc*/ 	.word	0x0000c4e0


	//   ....[3]....
        /*00d0*/ 	.word	0x0000c560


	//   ....[4]....
        /*00d4*/ 	.word	0x0000c580


	//   ....[5]....
        /*00d8*/ 	.word	0x0000c5a0


	//   ....[6]....
        /*00dc*/ 	.word	0x0000c630


	//   ....[7]....
        /*00e0*/ 	.word	0x0000c670


	//   ....[8]....
        /*00e4*/ 	.word	0x0000c710


	//   ....[9]....
        /*00e8*/ 	.word	0x0000c760


	//   ....[10]....
        /*00ec*/ 	.word	0x0000c790


	//   ....[11]....
        /*00f0*/ 	.word	0x0000c860


	//   ....[12]....
        /*00f4*/ 	.word	0x0000c8a0


	//   ....[13]....
        /*00f8*/ 	.word	0x0000ca30


	//   ....[14]....
        /*00fc*/ 	.word	0x0000cb90


	//   ....[15]....
        /*0100*/ 	.word	0x0000cbd0


	//   ....[16]....
        /*0104*/ 	.word	0x0000cc70


	//   ....[17]....
        /*0108*/ 	.word	0x0000cdf0


	//   ....[18]....
        /*010c*/ 	.word	0x0000cf70


	//   ....[19]....
        /*0110*/ 	.word	0x0000d0d0


	//   ....[20]....
        /*0114*/ 	.word	0x0000d210


	//   ....[21]....
        /*0118*/ 	.word	0x0000d230


	//   ....[22]....
        /*011c*/ 	.word	0x0000d250


	//----- nvinfo : EIATTR_MAX_THREADS
	.align		4
.L_371:
        /*0120*/ 	.byte	0x04, 0x05
        /*0122*/ 	.short	(.L_373 - .L_372)
.L_372:
        /*0124*/ 	.word	0x00000080
        /*0128*/ 	.word	0x00000001
        /*012c*/ 	.word	0x00000001


	//----- nvinfo : EIATTR_CRS_STACK_SIZE
	.align		4
.L_373:
        /*0130*/ 	.byte	0x04, 0x1e
        /*0132*/ 	.short	(.L_375 - .L_374)
.L_374:
        /*0134*/ 	.word	0x00000000
.L_375:


//--------------------- .nv.info._ZN2at6native18elementwise_kernelILi128ELi2EZNS0_22gpu_kernel_impl_nocastIZZNS0_61_GLOBAL__N__ae8afa13_23_FlattenIndicesKernel_cu_7dd49032_310621_flatten_indices_implINS3_18CUDAKernelLauncherElLl8EEENS_6TensorERKS6_N3c108ArrayRefIlEEENKUlvE0_clEvEUllE_EEvRNS_18TensorIteratorBaseERKT_EUliE_EEviT1_ --------------------------
	.section	.nv.info._ZN2at6native18elementwise_kernelILi128ELi2EZNS0_22gpu_kernel_impl_nocastIZZNS0_61_GLOBAL__N__ae8afa13_23_FlattenIndicesKernel_cu_7dd49032_310621_flatten_indices_implINS3_18CUDAKernelLauncherElLl8EEENS_6TensorERKS6_N3c108ArrayRefIlEEENKUlvE0_clEvEUllE_EEvRNS_18TensorIteratorBaseERKT_EUliE_EEviT1_,"",@"SHT_CUDA_INFO"
	.sectionflags	@""
	.align	4


	//----- nvinfo : EIATTR_CUDA_API_VERSION
	.align		4
        /*0000*/ 	.byte	0x04, 0x37
        /*0002*/ 	.short	(.L_377 - .L_376)
.L_376:
        /*0004*/ 	.word	0x00000082


	//----- nvinfo : EIATTR_SW2861232_WAR
	.align		4
.L_377:
        /*0008*/ 	.byte	0x01, 0x35
	.zero		2


	//----- nvinfo : EIATTR_PARAM_CBANK
	.align		4
        /*000c*/ 	.byte	0x04, 0x0a
        /*000e*/ 	.short	(.L_379 - .L_378)
	.align		4
.L_378:
        /*0010*/ 	.word	index@(.nv.constant0._ZN2at6native18elementwise_kernelILi128ELi2EZNS0_22gpu_kernel_impl_nocastIZZNS0_61_GLOBAL__N__ae8afa13_23_FlattenIndicesKernel_cu_7dd49032_310621_flatten_indices_implINS3_18CUDAKernelLauncherElLl8EEENS_6TensorERKS6_N3c108ArrayRefIlEEENKUlvE0_clEvEUllE_EEvRNS_18TensorIteratorBaseERKT_EUliE_EEviT1_)
        /*0014*/ 	.short	0x0160
        /*0016*/ 	.short	0x0280


	//----- nvinfo : EIATTR_CBANK_PARAM_SIZE
	.align		4
.L_379:
        /*0018*/ 	.byte	0x03, 0x19
        /*001a*/ 	.short	0x0280


	//----- nvinfo : EIATTR_KPARAM_INFO
	.align		4
        /*001c*/ 	.byte	0x04, 0x17
        /*001e*/ 	.short	(.L_381 - .L_380)
.L_380:
        /*0020*/ 	.word	0x00000000
        /*0024*/ 	.short	0x0001
        /*0026*/ 	.short	0x0008
        /*0028*/ 	.byte	0x00, 0xf0, 0xe1, 0x09


	//----- nvinfo : EIATTR_KPARAM_INFO
	.align		4
.L_381:
        /*002c*/ 	.byte	0x04, 0x17
        /*002e*/ 	.short	(.L_383 - .L_382)
.L_382:
        /*0030*/ 	.word	0x00000000
        /*0034*/ 	.short	0x0000
        /*0036*/ 	.short	0x0000
        /*0038*/ 	.byte	0x00, 0xf0, 0x11, 0x00


	//----- nvinfo : EIATTR_MAXREG_COUNT
	.align		4
.L_383:
        /*003c*/ 	.byte	0x03, 0x1b
        /*003e*/ 	.short	0x0080


	//----- nvinfo : EIATTR_MERCURY_ISA_VERSION
	.align		4
        /*0040*/ 	.byte	0x03, 0x5f
        /*0042*/ 	.short	0x0000


	//----- nvinfo : EIATTR_EXIT_INSTR_OFFSETS
	.align		4
        /*0044*/ 	.byte	0x04, 0x1c
        /*0046*/ 	.short	(.L_385 - .L_384)


	//   ....[0]....
.L_384:
        /*0048*/ 	.word	0x00001720


	//   ....[1]....
        /*004c*/ 	.word	0x00002ce0


	//----- nvinfo : EIATTR_MAX_THREADS
	.align		4
.L_385:
        /*0050*/ 	.byte	0x04, 0x05
        /*0052*/ 	.short	(.L_387 - .L_386)
.L_386:
        /*0054*/ 	.word	0x00000080
        /*0058*/ 	.word	0x00000001
        /*005c*/ 	.word	0x00000001


	//----- nvinfo : EIATTR_CRS_STACK_SIZE
	.align		4
.L_387:
        /*0060*/ 	.byte	0x04, 0x1e
        /*0062*/ 	.short	(.L_389 - .L_388)
.L_388:
        /*0064*/ 	.word	0x00000000
.L_389:


//--------------------- .nv.info._ZN2at6native27unrolled_elementwise_kernelIZZNS0_61_GLOBAL__N__ae8afa13_23_FlattenIndicesKernel_cu_7dd49032_310621_flatten_indices_implINS2_18CUDAKernelLauncherElLl8EEENS_6TensorERKS5_N3c108ArrayRefIlEEENKUlvE0_clEvEUllE_St5arrayIPcLm2EELi4E23TrivialOffsetCalculatorILi1EjESH_NS0_6memory15LoadWithoutCastENSI_16StoreWithoutCastEEEviT_T0_T2_T3_T4_T5_ --------------------------
	.section	.nv.info._ZN2at6native27unrolled_elementwise_kernelIZZNS0_61_GLOBAL__N__ae8afa13_23_FlattenIndicesKernel_cu_7dd49032_310621_flatten_indices_implINS2_18CUDAKernelLauncherElLl8EEENS_6TensorERKS5_N3c108ArrayRefIlEEENKUlvE0_clEvEUllE_St5arrayIPcLm2EELi4E23TrivialOffsetCalculatorILi1EjESH_NS0_6memory15LoadWithoutCastENSI_16StoreWithoutCastEEEviT_T0_T2_T3_T4_T5_,"",@"SHT_CUDA_INFO"
	.sectionflags	@""
	.align	4


	//----- nvinfo : EIATTR_CUDA_API_VERSION
	.align		4
        /*0000*/ 	.byte	0x04, 0x37
        /*0002*/ 	.short	(.L_391 - .L_390)
.L_390:
        /*0004*/ 	.word	0x00000082


	//----- nvinfo : EIATTR_SW2861232_WAR
	.align		4
.L_391:
        /*0008*/ 	.byte	0x01, 0x35
	.zero		2


	//----- nvinfo : EIATTR_PARAM_CBANK
	.align		4
        /*000c*/ 	.byte	0x04, 0x0a
        /*000e*/ 	.short	(.L_393 - .L_392)
	.align		4
.L_392:
        /*0010*/ 	.word	index@(.nv.constant0._ZN2at6native27unrolled_elementwise_kernelIZZNS0_61_GLOBAL__N__ae8afa13_23_FlattenIndicesKernel_cu_7dd49032_310621_flatten_indices_implINS2_18CUDAKernelLauncherElLl8EEENS_6TensorERKS5_N3c108ArrayRefIlEEENKUlvE0_clEvEUllE_St5arrayIPcLm2EELi4E23TrivialOffsetCalculatorILi1EjESH_NS0_6memory15LoadWithoutCastENSI_16StoreWithoutCastEEEviT_T0_T2_T3_T4_T5_)
        /*0014*/ 	.short	0x0160
        /*0016*/ 	.short	0x0084


	//----- nvinfo : EIATTR_CBANK_PARAM_SIZE
	.align		4
.L_393:
        /*0018*/ 	.byte	0x03, 0x19
        /*001a*/ 	.short	0x0084


	//----- nvinfo : EIATTR_KPARAM_INFO
	.align		4
        /*001c*/ 	.byte	0x04, 0x17
        /*001e*/ 	.short	(.L_395 - .L_394)
.L_394:
        /*0020*/ 	.word	0x00000000
        /*0024*/ 	.short	0x0006
        /*0026*/ 	.short	0x0083
        /*0028*/ 	.byte	0x00, 0xf0, 0x05, 0x00


	//----- nvinfo : EIATTR_KPARAM_INFO
	.align		4
.L_395:
        /*002c*/ 	.byte	0x04, 0x17
        /*002e*/ 	.short	(.L_397 - .L_396)
.L_396:
        /*0030*/ 	.word	0x00000000
        /*0034*/ 	.short	0x0005
        /*0036*/ 	.short	0x0082
        /*0038*/ 	.byte	0x00, 0xf0, 0x05, 0x00


	//----- nvinfo : EIATTR_KPARAM_INFO
	.align		4
.L_397:
        /*003c*/ 	.byte	0x04, 0x17
        /*003e*/ 	.short	(.L_399 - .L_398)
.L_398:
        /*0040*/ 	.word	0x00000000
        /*0044*/ 	.short	0x0004
        /*0046*/ 	.short	0x0081
        /*0048*/ 	.byte	0x00, 0xf0, 0x05, 0x00


	//----- nvinfo : EIATTR_KPARAM_INFO
	.align		4
.L_399:
        /*004c*/ 	.byte	0x04, 0x17
        /*004e*/ 	.short	(.L_401 - .L_400)
.L_400:
        /*0050*/ 	.word	0x00000000
        /*0054*/ 	.short	0x0003
        /*0056*/ 	.short	0x0080
        /*0058*/ 	.byte	0x00, 0xf0, 0x05, 0x00


	//----- nvinfo : EIATTR_KPARAM_INFO
	.align		4
.L_401:
        /*005c*/ 	.byte	0x04, 0x17
        /*005e*/ 	.short	(.L_403 - .L_402)
.L_402:
        /*0060*/ 	.word	0x00000000
        /*0064*/ 	.short	0x0002
        /*0066*/ 	.short	0x0070
        /*0068*/ 	.byte	0x00, 0xf0, 0x41, 0x00


	//----- nvinfo : EIATTR_KPARAM_INFO
	.align		4
.L_403:
        /*006c*/ 	.byte	0x04, 0x17
        /*006e*/ 	.short	(.L_405 - .L_404)
.L_404:
        /*0070*/ 	.word	0x00000000
        /*0074*/ 	.short	0x0001
        /*0076*/ 	.short	0x0008
        /*0078*/ 	.byte	0x00, 0xf0, 0xa1, 0x01


	//----- nvinfo : EIATTR_KPARAM_INFO
	.align		4
.L_405:
        /*007c*/ 	.byte	0x04, 0x17
        /*007e*/ 	.short	(.L_407 - .L_406)
.L_406:
        /*0080*/ 	.word	0x00000000
        /*0084*/ 	.short	0x0000
        /*0086*/ 	.short	0x0000
        /*0088*/ 	.byte	0x00, 0xf0, 0x11, 0x00


	//----- nvinfo : EIATTR_MAXREG_COUNT
	.align		4
.L_407:
        /*008c*/ 	.byte	0x03, 0x1b
        /*008e*/ 	.short	0x00ff


	//----- nvinfo : EIATTR_MERCURY_ISA_VERSION
	.align		4
        /*0090*/ 	.byte	0x03, 0x5f
        /*0092*/ 	.short	0x0000


	//----- nvinfo : EIATTR_EXIT_INSTR_OFFSETS
	.align		4
        /*0094*/ 	.byte	0x04, 0x1c
        /*0096*/ 	.short	(.L_409 - .L_408)


	//   ....[0]....
.L_408:
        /*0098*/ 	.word	0x00005e70


	//   ....[1]....
        /*009c*/ 	.word	0x00005ee0


	//----- nvinfo : EIATTR_MAX_THREADS
	.align		4
.L_409:
        /*00a0*/ 	.byte	0x04, 0x05
        /*00a2*/ 	.short	(.L_411 - .L_410)
.L_410:
        /*00a4*/ 	.word	0x00000080
        /*00a8*/ 	.word	0x00000001
        /*00ac*/ 	.word	0x00000001


	//----- nvinfo : EIATTR_CRS_STACK_SIZE
	.align		4
.L_411:
        /*00b0*/ 	.byte	0x04, 0x1e
        /*00b2*/ 	.short	(.L_413 - .L_412)
.L_412:
        /*00b4*/ 	.word	0x00000000
.L_413:


//--------------------- .nv.info._ZN2at6native29vectorized_elementwise_kernelILi2EZZNS0_61_GLOBAL__N__ae8afa13_23_FlattenIndicesKernel_cu_7dd49032_310621_flatten_indices_implINS2_18CUDAKernelLauncherElLl8EEENS_6TensorERKS5_N3c108ArrayRefIlEEENKUlvE0_clEvEUllE_St5arrayIPcLm2EEEEviT0_T1_ --------------------------
	.section	.nv.info._ZN2at6native29vectorized_elementwise_kernelILi2EZZNS0_61_GLOBAL__N__ae8afa13_23_FlattenIndicesKernel_cu_7dd49032_310621_flatten_indices_implINS2_18CUDAKernelLauncherElLl8EEENS_6TensorERKS5_N3c108ArrayRefIlEEENKUlvE0_clEvEUllE_St5arrayIPcLm2EEEEviT0_T1_,"",@"SHT_CUDA_INFO"
	.sectionflags	@""
	.align	4


	//----- nvinfo : EIATTR_CUDA_API_VERSION
	.align		4
        /*0000*/ 	.byte	0x04, 0x37
        /*0002*/ 	.short	(.L_415 - .L_414)
.L_414:
        /*0004*/ 	.word	0x00000082


	//----- nvinfo : EIATTR_SW2861232_WAR
	.align		4
.L_415:
        /*0008*/ 	.byte	0x01, 0x35
	.zero		2


	//----- nvinfo : EIATTR_PARAM_CBANK
	.align		4
        /*000c*/ 	.byte	0x04, 0x0a
        /*000e*/ 	.short	(.L_417 - .L_416)
	.align		4
.L_416:
        /*0010*/ 	.word	index@(.nv.constant0._ZN2at6native29vectorized_elementwise_kernelILi2EZZNS0_61_GLOBAL__N__ae8afa13_23_FlattenIndicesKernel_cu_7dd49032_310621_flatten_indices_implINS2_18CUDAKernelLauncherElLl8EEENS_6TensorERKS5_N3c108ArrayRefIlEEENKUlvE0_clEvEUllE_St5arrayIPcLm2EEEEviT0_T1_)
        /*0014*/ 	.short	0x0160
        /*0016*/ 	.short	0x0080


	//----- nvinfo : EIATTR_CBANK_PARAM_SIZE
	.align		4
.L_417:
        /*0018*/ 	.byte	0x03, 0x19
        /*001a*/ 	.short	0x0080


	//----- nvinfo : EIATTR_KPARAM_INFO
	.align		4
        /*001c*/ 	.byte	0x04, 0x17
        /*001e*/ 	.short	(.L_419 - .L_418)
.L_418:
        /*0020*/ 	.word	0x00000000
        /*0024*/ 	.short	0x0002
        /*0026*/ 	.short	0x0070
        /*0028*/ 	.byte	0x00, 0xf0, 0x41, 0x00


	//----- nvinfo : EIATTR_KPARAM_INFO
	.align		4
.L_419:
        /*002c*/ 	.byte	0x04, 0x17
        /*002e*/ 	.short	(.L_421 - .L_420)
.L_420:
        /*0030*/ 	.word	0x00000000
        /*0034*/ 	.short	0x0001
        /*0036*/ 	.short	0x0008
        /*0038*/ 	.byte	0x00, 0xf0, 0xa1, 0x01


	//----- nvinfo : EIATTR_KPARAM_INFO
	.align		4
.L_421:
        /*003c*/ 	.byte	0x04, 0x17
        /*003e*/ 	.short	(.L_423 - .L_422)
.L_422:
        /*0040*/ 	.word	0x00000000
        /*0044*/ 	.short	0x0000
        /*0046*/ 	.short	0x0000
        /*0048*/ 	.byte	0x00, 0xf0, 0x11, 0x00


	//----- nvinfo : EIATTR_MAXREG_COUNT
	.align		4
.L_423:
        /*004c*/ 	.byte	0x03, 0x1b
        /*004e*/ 	.short	0x00ff


	//----- nvinfo : EIATTR_MERCURY_ISA_VERSION
	.align		4
        /*0050*/ 	.byte	0x03, 0x5f
        /*0052*/ 	.short	0x0000


	//----- nvinfo : EIATTR_EXIT_INSTR_OFFSETS
	.align		4
        /*0054*/ 	.byte	0x04, 0x1c
        /*0056*/ 	.short	(.L_425 - .L_424)


	//   ....[0]....
.L_424:
        /*0058*/ 	.word	0x0000ace0


	//   ....[1]....
        /*005c*/ 	.word	0x00016bb0


	//   ....[2]....
        /*0060*/ 	.word	0x00016c00


	//----- nvinfo : EIATTR_MAX_THREADS
	.align		4
.L_425:
        /*0064*/ 	.byte	0x04, 0x05
        /*0066*/ 	.short	(.L_427 - .L_426)
.L_426:
        /*0068*/ 	.word	0x00000080
        /*006c*/ 	.word	0x00000001
        /*0070*/ 	.word	0x00000001


	//----- nvinfo : EIATTR_CRS_STACK_SIZE
	.align		4
.L_427:
        /*0074*/ 	.byte	0x04, 0x1e
        /*0076*/ 	.short	(.L_429 - .L_428)
.L_428:
        /*0078*/ 	.word	0x00000000
.L_429:


//--------------------- .nv.info._ZN2at6native29vectorized_elementwise_kernelILi4EZZNS0_61_GLOBAL__N__ae8afa13_23_FlattenIndicesKernel_cu_7dd49032_310621_flatten_indices_implINS2_18CUDAKernelLauncherElLl8EEENS_6TensorERKS5_N3c108ArrayRefIlEEENKUlvE0_clEvEUllE_St5arrayIPcLm2EEEEviT0_T1_ --------------------------
	.section	.nv.info._ZN2at6native29vectorized_elementwise_kernelILi4EZZNS0_61_GLOBAL__N__ae8afa13_23_FlattenIndicesKernel_cu_7dd49032_310621_flatten_indices_implINS2_18CUDAKernelLauncherElLl8EEENS_6TensorERKS5_N3c108ArrayRefIlEEENKUlvE0_clEvEUllE_St5arrayIPcLm2EEEEviT0_T1_,"",@"SHT_CUDA_INFO"
	.sectionflags	@""
	.align	4


	//----- nvinfo : EIATTR_CUDA_API_VERSION
	.align		4
        /*0000*/ 	.byte	0x04, 0x37
        /*0002*/ 	.short	(.L_431 - .L_430)
.L_430:
        /*0004*/ 	.word	0x00000082


	//----- nvinfo : EIATTR_SW2861232_WAR
	.align		4
.L_431:
        /*0008*/ 	.byte	0x01, 0x35
	.zero		2


	//----- nvinfo : EIATTR_PARAM_CBANK
	.align		4
        /*000c*/ 	.byte	0x04, 0x0a
        /*000e*/ 	.short	(.L_433 - .L_432)
	.align		4
.L_432:
        /*0010*/ 	.word	index@(.nv.constant0._ZN2at6native29vectorized_elementwise_kernelILi4EZZNS0_61_GLOBAL__N__ae8afa13_23_FlattenIndicesKernel_cu_7dd49032_310621_flatten_indices_implINS2_18CUDAKernelLauncherElLl8EEENS_6TensorERKS5_N3c108ArrayRefIlEEENKUlvE0_clEvEUllE_St5arrayIPcLm2EEEEviT0_T1_)
        /*0014*/ 	.short	0x0160
        /*0016*/ 	.short	0x0080


	//----- nvinfo : EIATTR_CBANK_PARAM_SIZE
	.align		4
.L_433:
        /*0018*/ 	.byte	0x03, 0x19
        /*001a*/ 	.short	0x0080


	//----- nvinfo : EIATTR_KPARAM_INFO
	.align		4
        /*001c*/ 	.byte	0x04, 0x17
        /*001e*/ 	.short	(.L_435 - .L_434)
.L_434:
        /*0020*/ 	.word	0x00000000
        /*0024*/ 	.short	0x0002
        /*0026*/ 	.short	0x0070
        /*0028*/ 	.byte	0x00, 0xf0, 0x41, 0x00


	//----- nvinfo : EIATTR_KPARAM_INFO
	.align		4
.L_435:
        /*002c*/ 	.byte	0x04, 0x17
        /*002e*/ 	.short	(.L_437 - .L_436)
.L_436:
        /*0030*/ 	.word	0x00000000
        /*0034*/ 	.short	0x0001
        /*0036*/ 	.short	0x0008
        /*0038*/ 	.byte	0x00, 0xf0, 0xa1, 0x01


	//----- nvinfo : EIATTR_KPARAM_INFO
	.align		4
.L_437:
        /*003c*/ 	.byte	0x04, 0x17
        /*003e*/ 	.short	(.L_439 - .L_438)
.L_438:
        /*0040*/ 	.word	0x00000000
        /*0044*/ 	.short	0x0000
        /*0046*/ 	.short	0x0000
        /*0048*/ 	.byte	0x00, 0xf0, 0x11, 0x00


	//----- nvinfo : EIATTR_MAXREG_COUNT
	.align		4
.L_439:
        /*004c*/ 	.byte	0x03, 0x1b
        /*004e*/ 	.short	0x00ff


	//----- nvinfo : EIATTR_MERCURY_ISA_VERSION
	.align		4
        /*0050*/ 	.byte	0x03, 0x5f
        /*0052*/ 	.short	0x0000


	//----- nvinfo : EIATTR_EXIT_INSTR_OFFSETS
	.align		4
        /*0054*/ 	.byte	0x04, 0x1c
        /*0056*/ 	.short	(.L_441 - .L_440)


	//   ....[0]....
.L_440:
        /*0058*/ 	.word	0x0000ace0


	//   ....[1]....
        /*005c*/ 	.word	0x00016bb0


	//   ....[2]....
        /*0060*/ 	.word	0x00016c00


	//----- nvinfo : EIATTR_MAX_THREADS
	.align		4
.L_441:
        /*0064*/ 	.byte	0x04, 0x05
        /*0066*/ 	.short	(.L_443 - .L_442)
.L_442:
        /*0068*/ 	.word	0x00000080
        /*006c*/ 	.word	0x00000001
        /*0070*/ 	.word	0x00000001


	//----- nvinfo : EIATTR_CRS_STACK_SIZE
	.align		4
.L_443:
        /*0074*/ 	.byte	0x04, 0x1e
        /*0076*/ 	.short	(.L_445 - .L_444)
.L_444:
        /*0078*/ 	.word	0x00000000
.L_445:


//--------------------- .nv.info._ZN2at6native29vectorized_elementwise_kernelILi8EZZNS0_61_GLOBAL__N__ae8afa13_23_FlattenIndicesKernel_cu_7dd49032_310621_flatten_indices_implINS2_18CUDAKernelLauncherElLl8EEENS_6TensorERKS5_N3c108ArrayRefIlEEENKUlvE0_clEvEUllE_St5arrayIPcLm2EEEEviT0_T1_ --------------------------
	.section	.nv.info._ZN2at6native29vectorized_elementwise_kernelILi8EZZNS0_61_GLOBAL__N__ae8afa13_23_FlattenIndicesKernel_cu_7dd49032_310621_flatten_indices_implINS2_18CUDAKernelLauncherElLl8EEENS_6TensorERKS5_N3c108ArrayRefIlEEENKUlvE0_clEvEUllE_St5arrayIPcLm2EEEEviT0_T1_,"",@"SHT_CUDA_INFO"
	.sectionflags	@""
	.align	4


	//----- nvinfo : EIATTR_CUDA_API_VERSION
	.align		4
        /*0000*/ 	.byte	0x04, 0x37
        /*0002*/ 	.short	(.L_447 - .L_446)
.L_446:
        /*0004*/ 	.word	0x00000082


	//----- nvinfo : EIATTR_SW2861232_WAR
	.align		4
.L_447:
        /*0008*/ 	.byte	0x01, 0x35
	.zero		2


	//----- nvinfo : EIATTR_PARAM_CBANK
	.align		4
        /*000c*/ 	.byte	0x04, 0x0a
        /*000e*/ 	.short	(.L_449 - .L_448)
	.align		4
.L_448:
        /*0010*/ 	.word	index@(.nv.constant0._ZN2at6native29vectorized_elementwise_kernelILi8EZZNS0_61_GLOBAL__N__ae8afa13_23_FlattenIndicesKernel_cu_7dd49032_310621_flatten_indices_implINS2_18CUDAKernelLauncherElLl8EEENS_6TensorERKS5_N3c108ArrayRefIlEEENKUlvE0_clEvEUllE_St5arrayIPcLm2EEEEviT0_T1_)
        /*0014*/ 	.short	0x0160
        /*0016*/ 	.short	0x0080


	//----- nvinfo : EIATTR_CBANK_PARAM_SIZE
	.align		4
.L_449:
        /*0018*/ 	.byte	0x03, 0x19
        /*001a*/ 	.short	0x0080


	//----- nvinfo : EIATTR_KPARAM_INFO
	.align		4
        /*001c*/ 	.byte	0x04, 0x17
        /*001e*/ 	.short	(.L_451 - .L_450)
.L_450:
        /*0020*/ 	.word	0x00000000
        /*0024*/ 	.short	0x0002
        /*0026*/ 	.short	0x0070
        /*0028*/ 	.byte	0x00, 0xf0, 0x41, 0x00


	//----- nvinfo : EIATTR_KPARAM_INFO
	.align		4
.L_451:
        /*002c*/ 	.byte	0x04, 0x17
        /*002e*/ 	.short	(.L_453 - .L_452)
.L_452:
        /*0030*/ 	.word	0x00000000
        /*0034*/ 	.short	0x0001
        /*0036*/ 	.short	0x0008
        /*0038*/ 	.byte	0x00, 0xf0, 0xa1, 0x01


	//----- nvinfo : EIATTR_KPARAM_INFO
	.align		4
.L_453:
        /*003c*/ 	.byte	0x04, 0x17
        /*003e*/ 	.short	(.L_455 - .L_454)
.L_454:
        /*0040*/ 	.word	0x00000000
        /*0044*/ 	.short	0x0000
        /*0046*/ 	.short	0x0000
        /*0048*/ 	.byte	0x00, 0xf0, 0x11, 0x00


	//----- nvinfo : EIATTR_MAXREG_COUNT
	.align		4
.L_455:
        /*004c*/ 	.byte	0x03, 0x1b
        /*004e*/ 	.short	0x00ff


	//----- nvinfo : EIATTR_MERCURY_ISA_VERSION
	.align		4
        /*0050*/ 	.byte	0x03, 0x5f
        /*0052*/ 	.short	0x0000


	//----- nvinfo : EIATTR_EXIT_INSTR_OFFSETS
	.align		4
        /*0054*/ 	.byte	0x04, 0x1c
        /*0056*/ 	.short	(.L_457 - .L_456)


	//   ....[0]....
.L_456:
        /*0058*/ 	.word	0x00000010


	//----- nvinfo : EIATTR_MAX_THREADS
	.align		4
.L_457:
        /*005c*/ 	.byte	0x04, 0x05
        /*005e*/ 	.short	(.L_459 - .L_458)
.L_458:
        /*0060*/ 	.word	0x00000080
        /*0064*/ 	.word	0x00000001
        /*0068*/ 	.word	0x00000001
.L_459:


//--------------------- .nv.info._ZN2at6native18elementwise_kernelILi128ELi4EZNS0_15gpu_kernel_implIZZNS0_61_GLOBAL__N__ae8afa13_23_FlattenIndicesKernel_cu_7dd49032_310621_flatten_indices_implINS3_18CUDAKernelLauncherEiLl0EEENS_6TensorERKS6_N3c108ArrayRefIlEEENKUlvE0_clEvEUllE_EEvRNS_18TensorIteratorBaseERKT_EUliE_EEviT1_ --------------------------
	.section	.nv.info._ZN2at6native18elementwise_kernelILi128ELi4EZNS0_15gpu_kernel_implIZZNS0_61_GLOBAL__N__ae8afa13_23_FlattenIndicesKernel_cu_7dd49032_310621_flatten_indices_implINS3_18CUDAKernelLauncherEiLl0EEENS_6TensorERKS6_N3c108ArrayRefIlEEENKUlvE0_clEvEUllE_EEvRNS_18TensorIteratorBaseERKT_EUliE_EEviT1_,"",@"SHT_CUDA_INFO"
	.sectionflags	@""
	.align	4


	//----- nvinfo : EIATTR_CUDA_API_VERSION
	.align		4
        /*0000*/ 	.byte	0x04, 0x37
        /*0002*/ 	.short	(.L_461 - .L_460)
.L_460:
        /*0004*/ 	.word	0x00000082


	//----- nvinfo : EIATTR_SW2861232_WAR
	.align		4
.L_461:
        /*0008*/ 	.byte	0x01, 0x35
	.zero		2


	//----- nvinfo : EIATTR_PARAM_CBANK
	.align		4
        /*000c*/ 	.byte	0x04, 0x0a
        /*000e*/ 	.short	(.L_463 - .L_462)
	.align		4
.L_462:
        /*0010*/ 	.word	index@(.nv.constant0._ZN2at6native18elementwise_kernelILi128ELi4EZNS0_15gpu_kernel_implIZZNS0_61_GLOBAL__N__ae8afa13_23_FlattenIndicesKernel_cu_7dd49032_310621_flatten_indices_implINS3_18CUDAKernelLauncherEiLl0EEENS_6TensorERKS6_N3c108ArrayRefIlEEENKUlvE0_clEvEUllE_EEvRNS_18TensorIteratorBaseERKT_EUliE_EEviT1_)
        /*0014*/ 	.short	0x0160
        /*0016*/ 	.short	0x0250


	//----- nvinfo : EIATTR_CBANK_PARAM_SIZE
	.align		4
.L_463:
        /*0018*/ 	.byte	0x03, 0x19
        /*001a*/ 	.short	0x0250


	//----- nvinfo : EIATTR_KPARAM_INFO
	.align		4
        /*001c*/ 	.byte	0x04, 0x17
        /*001e*/ 	.short	(.L_465 - .L_464)
.L_464:
        /*0020*/ 	.word	0x00000000
        /*0024*/ 	.short	0x0001
        /*0026*/ 	.short	0x0008
        /*0028*/ 	.byte	0x00, 0xf0, 0x21, 0x09


	//----- nvinfo : EIATTR_KPARAM_INFO
	.align		4
.L_465:
        /*002c*/ 	.byte	0x04, 0x17
        /*002e*/ 	.short	(.L_467 - .L_466)
.L_466:
        /*0030*/ 	.word	0x00000000
        /*0034*/ 	.short	0x0000
        /*0036*/ 	.short	0x0000
        /*0038*/ 	.byte	0x00, 0xf0, 0x11, 0x00


	//----- nvinfo : EIATTR_MAXREG_COUNT
	.align		4
.L_467:
        /*003c*/ 	.byte	0x03, 0x1b
        /*003e*/ 	.short	0x0080


	//----- nvinfo : EIATTR_EXTERNS
	.align		4
        /*0040*/ 	.byte	0x04, 0x0f
        /*0042*/ 	.short	(.L_469 - .L_468)


	//   ....[0]....
	.align		4
.L_468:
        /*0044*/ 	.word	index@(__assertfail)


	//----- nvinfo : EIATTR_MERCURY_ISA_VERSION
	.align		4
.L_469:
        /*0048*/ 	.byte	0x03, 0x5f
        /*004a*/ 	.short	0x0000


	//----- nvinfo : EIATTR_SYSCALL_OFFSETS
	.align		4
        /*004c*/ 	.byte	0x04, 0x46
        /*004e*/ 	.short	(.L_471 - .L_470)


	//   ....[0]....
.L_470:
        /*0050*/ 	.word	0x00001cf0


	//   ....[1]....
        /*0054*/ 	.word	0x00003380


	//   ....[2]....
        /*0058*/ 	.word	0x000050a0


	//   ....[3]....
        /*005c*/ 	.word	0x00006730


	//   ....[4]....
        /*0060*/ 	.word	0x00008430


	//   ....[5]....
        /*0064*/ 	.word	0x00009ac0


	//   ....[6]....
        /*0068*/ 	.word	0x0000b7d0


	//   ....[7]....
        /*006c*/ 	.word	0x0000ce60


	//----- nvinfo : EIATTR_EXIT_INSTR_OFFSETS
	.align		4
.L_471:
        /*0070*/ 	.byte	0x04, 0x1c
        /*0072*/ 	.short	(.L_473 - .L_472)


	//   ....[0]....
.L_472:
        /*0074*/ 	.word	0x00009b40


	//   ....[1]....
        /*0078*/ 	.word	0x0000c120


	//   ....[2]....
        /*007c*/ 	.word	0x0000c140


	//   ....[3]....
        /*0080*/ 	.word	0x0000c1c0


	//   ....[4]....
        /*0084*/ 	.word	0x0000c1e0


	//   ....[5]....
        /*0088*/ 	.word	0x0000c200


	//   ....[6]....
        /*008c*/ 	.word	0x0000c290


	//   ....[7]....
        /*0090*/ 	.word	0x0000c2d0


	//   ....[8]....
        /*0094*/ 	.word	0x0000c370


	//   ....[9]....
        /*0098*/ 	.word	0x0000c3c0


	//   ....[10]....
        /*009c*/ 	.word	0x0000c3f0


	//   ....[11]....
        /*00a0*/ 	.word	0x0000c4c0


	//   ....[12]....
        /*00a4*/ 	.word	0x0000c500


	//   ....[13]....
        /*00a8*/ 	.word	0x0000c690


	//   ....[14]....
        /*00ac*/ 	.word	0x0000c7f0


	//   ....[15]....
        /*00b0*/ 	.word	0x0000c830


	//   ....[16]....
        /*00b4*/ 	.word	0x0000c8d0


	//   ....[17]....
        /*00b8*/ 	.word	0x0000ca50


	//   ....[18]....
        /*00bc*/ 	.word	0x0000cbd0


	//   ....[19]....
        /*00c0*/ 	.word	0x0000cd30


	//   ....[20]....
        /*00c4*/ 	.word	0x0000ce70


	//   ....[21]....
        /*00c8*/ 	.word	0x0000ce90


	//   ....[22]....
        /*00cc*/ 	.word	0x0000ceb0


	//----- nvinfo : EIATTR_MAX_THREADS
	.align		4
.L_473:
        /*00d0*/ 	.byte	0x04, 0x05
        /*00d2*/ 	.short	(.L_475 - .L_474)
.L_474:
        /*00d4*/ 	.word	0x00000080
        /*00d8*/ 	.word	0x00000001
        /*00dc*/ 	.word	0x00000001


	//----- nvinfo : EIATTR_CRS_STACK_SIZE
	.align		4
.L_475:
        /*00e0*/ 	.byte	0x04, 0x1e
        /*00e2*/ 	.short	(.L_477 - .L_476)
.L_476:
        /*00e4*/ 	.word	0x00000000
.L_477:


//--------------------- .nv.info._ZN2at6native27unrolled_elementwise_kernelIZZNS0_61_GLOBAL__N__ae8afa13_23_FlattenIndicesKernel_cu_7dd49032_310621_flatten_indices_implINS2_18CUDAKernelLauncherEiLl0EEENS_6TensorERKS5_N3c108ArrayRefIlEEENKUlvE0_clEvEUllE_St5arrayIPcLm2EELi4E23TrivialOffsetCalculatorILi1EjESH_NS0_6memory12LoadWithCastILi1EEENSI_13StoreWithCastILi1EEEEEviT_T0_T2_T3_T4_T5_ --------------------------
	.section	.nv.info._ZN2at6native27unrolled_elementwise_kernelIZZNS0_61_GLOBAL__N__ae8afa13_23_FlattenIndicesKernel_cu_7dd49032_310621_flatten_indices_implINS2_18CUDAKernelLauncherEiLl0EEENS_6TensorERKS5_N3c108ArrayRefIlEEENKUlvE0_clEvEUllE_St5arrayIPcLm2EELi4E23TrivialOffsetCalculatorILi1EjESH_NS0_6memory12LoadWithCastILi1EEENSI_13StoreWithCastILi1EEEEEviT_T0_T2_T3_T4_T5_,"",@"SHT_CUDA_INFO"
	.sectionflags	@""
	.align	4


	//----- nvinfo : EIATTR_CUDA_API_VERSION
	.align		4
        /*0000*/ 	.byte	0x04, 0x37
        /*0002*/ 	.short	(.L_479 - .L_478)
.L_478:
        /*0004*/ 	.word	0x00000082


	//----- nvinfo : EIATTR_SW2861232_WAR
	.align		4
.L_479:
        /*0008*/ 	.byte	0x01, 0x35
	.zero		2


	//----- nvinfo : EIATTR_PARAM_CBANK
	.align		4
        /*000c*/ 	.byte	0x04, 0x0a
        /*000e*/ 	.short	(.L_481 - .L_480)
	.align		4
.L_480:
        /*0010*/ 	.word	index@(.nv.constant0._ZN2at6native27unrolled_elementwise_kernelIZZNS0_61_GLOBAL__N__ae8afa13_23_FlattenIndicesKernel_cu_7dd49032_310621_flatten_indices_implINS2_18CUDAKernelLauncherEiLl0EEENS_6TensorERKS5_N3c108ArrayRefIlEEENKUlvE0_clEvEUllE_St5arrayIPcLm2EELi4E23TrivialOffsetCalculatorILi1EjESH_NS0_6memory12LoadWithCastILi1EEENSI_13StoreWithCastILi1EEEEEviT_T0_T2_T3_T4_T5_)
        /*0014*/ 	.short	0x0160
        /*0016*/ 	.short	0x005c


	//----- nvinfo : EIATTR_CBANK_PARAM_SIZE
	.align		4
.L_481:
        /*0018*/ 	.byte	0x03, 0x19
        /*001a*/ 	.short	0x005c


	//----- nvinfo : EIATTR_KPARAM_INFO
	.align		4
        /*001c*/ 	.byte	0x04, 0x17
        /*001e*/ 	.short	(.L_483 - .L_482)
.L_482:
        /*0020*/ 	.word	0x00000000
        /*0024*/ 	.short	0x0006
        /*0026*/ 	.short	0x0054
        /*0028*/ 	.byte	0x00, 0xf0, 0x21, 0x00


	//----- nvinfo : EIATTR_KPARAM_INFO
	.align		4
.L_483:
        /*002c*/ 	.byte	0x04, 0x17
        /*002e*/ 	.short	(.L_485 - .L_484)
.L_484:
        /*0030*/ 	.word	0x00000000
        /*0034*/ 	.short	0x0005
        /*0036*/ 	.short	0x004c
        /*0038*/ 	.byte	0x00, 0xf0, 0x21, 0x00


	//----- nvinfo : EIATTR_KPARAM_INFO
	.align		4
.L_485:
        /*003c*/ 	.byte	0x04, 0x17
        /*003e*/ 	.short	(.L_487 - .L_486)
.L_486:
        /*0040*/ 	.word	0x00000000
        /*0044*/ 	.short	0x0004
        /*0046*/ 	.short	0x0049
        /*0048*/ 	.byte	0x00, 0xf0, 0x05, 0x00


	//----- nvinfo : EIATTR_KPARAM_INFO
	.align		4
.L_487:
        /*004c*/ 	.byte	0x04, 0x17
        /*004e*/ 	.short	(.L_489 - .L_488)
.L_488:
        /*0050*/ 	.word	0x00000000
        /*0054*/ 	.short	0x0003
        /*0056*/ 	.short	0x0048
        /*0058*/ 	.byte	0x00, 0xf0, 0x05, 0x00


	//----- nvinfo : EIATTR_KPARAM_INFO
	.align		4
.L_489:
        /*005c*/ 	.byte	0x04, 0x17
        /*005e*/ 	.short	(.L_491 - .L_490)
.L_490:
        /*0060*/ 	.word	0x00000000
        /*0064*/ 	.short	0x0002
        /*0066*/ 	.short	0x0038
        /*0068*/ 	.byte	0x00, 0xf0, 0x41, 0x00


	//----- nvinfo : EIATTR_KPARAM_INFO
	.align		4
.L_491:
        /*006c*/ 	.byte	0x04, 0x17
        /*006e*/ 	.short	(.L_493 - .L_492)
.L_492:
        /*0070*/ 	.word	0x00000000
        /*0074*/ 	.short	0x0001
        /*0076*/ 	.short	0x0008
        /*0078*/ 	.byte	0x00, 0xf0, 0xc1, 0x00


	//----- nvinfo : EIATTR_KPARAM_INFO
	.align		4
.L_493:
        /*007c*/ 	.byte	0x04, 0x17
        /*007e*/ 	.short	(.L_495 - .L_494)
.L_494:
        /*0080*/ 	.word	0x00000000
        /*0084*/ 	.short	0x0000
        /*0086*/ 	.short	0x0000
        /*0088*/ 	.byte	0x00, 0xf0, 0x11, 0x00


	//----- nvinfo : EIATTR_MAXREG_COUNT
	.align		4
.L_495:
        /*008c*/ 	.byte	0x03, 0x1b
        /*008e*/ 	.short	0x00ff


	//----- nvinfo : EIATTR_EXTERNS
	.align		4
        /*0090*/ 	.byte	0x04, 0x0f
        /*0092*/ 	.short	(.L_497 - .L_496)


	//   ....[0]....
	.align		4
.L_496:
        /*0094*/ 	.word	index@(__assertfail)


	//----- nvinfo : EIATTR_MERCURY_ISA_VERSION
	.align		4
.L_497:
        /*0098*/ 	.byte	0x03, 0x5f
        /*009a*/ 	.short	0x0000


	//----- nvinfo : EIATTR_SYSCALL_OFFSETS
	.align		4
        /*009c*/ 	.byte	0x04, 0x46
        /*009e*/ 	.short	(.L_499 - .L_498)


	//   ....[0]....
.L_498:
        /*00a0*/ 	.word	0x00000f20


	//   ....[1]....
        /*00a4*/ 	.word	0x00001e40


	//   ....[2]....
        /*00a8*/ 	.word	0x00002d70


	//   ....[3]....
        /*00ac*/ 	.word	0x00003c70


	//   ....[4]....
        /*00b0*/ 	.word	0x0000aa20


	//   ....[5]....
        /*00b4*/ 	.word	0x0000b920


	//   ....[6]....
        /*00b8*/ 	.word	0x0000c800


	//   ....[7]....
        /*00bc*/ 	.word	0x0000d6e0


	//----- nvinfo : EIATTR_EXIT_INSTR_OFFSETS
	.align		4
.L_499:
        /*00c0*/ 	.byte	0x04, 0x1c
        /*00c2*/ 	.short	(.L_501 - .L_500)


	//   ....[0]....
.L_500:
        /*00c4*/ 	.word	0x0000c880


	//   ....[1]....
        /*00c8*/ 	.word	0x0000c9a0


	//   ....[2]....
        /*00cc*/ 	.word	0x0000c9c0


	//   ....[3]....
        /*00d0*/ 	.word	0x0000ca40


	//   ....[4]....
        /*00d4*/ 	.word	0x0000ca60


	//   ....[5]....
        /*00d8*/ 	.word	0x0000ca80


	//   ....[6]....
        /*00dc*/ 	.word	0x0000cb10


	//   ....[7]....
        /*00e0*/ 	.word	0x0000cb50


	//   ....[8]....
        /*00e4*/ 	.word	0x0000cbf0


	//   ....[9]....
        /*00e8*/ 	.word	0x0000cc40


	//   ....[10]....
        /*00ec*/ 	.word	0x0000cc70


	//   ....[11]....
        /*00f0*/ 	.word	0x0000cd40


	//   ....[12]....
        /*00f4*/ 	.word	0x0000cd80


	//   ....[13]....
        /*00f8*/ 	.word	0x0000cf10


	//   ....[14]....
        /*00fc*/ 	.word	0x0000d070


	//   ....[15]....
        /*0100*/ 	.word	0x0000d0b0


	//   ....[16]....
        /*0104*/ 	.word	0x0000d150


	//   ....[17]....
        /*0108*/ 	.word	0x0000d2d0


	//   ....[18]....
        /*010c*/ 	.word	0x0000d450


	//   ....[19]....
        /*0110*/ 	.word	0x0000d5b0


	//   ....[20]....
        /*0114*/ 	.word	0x0000d6f0


	//   ....[21]....
        /*0118*/ 	.word	0x0000d710


	//   ....[22]....
        /*011c*/ 	.word	0x0000d730


	//----- nvinfo : EIATTR_MAX_THREADS
	.align		4
.L_501:
        /*0120*/ 	.byte	0x04, 0x05
        /*0122*/ 	.short	(.L_503 - .L_502)
.L_502:
        /*0124*/ 	.word	0x00000080
        /*0128*/ 	.word	0x00000001
        /*012c*/ 	.word	0x00000001


	//----- nvinfo : EIATTR_CRS_STACK_SIZE
	.align		4
.L_503:
        /*0130*/ 	.byte	0x04, 0x1e
        /*0132*/ 	.short	(.L_505 - .L_504)
.L_504:
        /*0134*/ 	.word	0x00000000
.L_505:


//--------------------- .nv.info._ZN2at6native18elementwise_kernelILi128ELi2EZNS0_22gpu_kernel_impl_nocastIZZNS0_61_GLOBAL__N__ae8afa13_23_FlattenIndicesKernel_cu_7dd49032_310621_flatten_indices_implINS3_18CUDAKernelLauncherEiLl0EEENS_6TensorERKS6_N3c108ArrayRefIlEEENKUlvE0_clEvEUllE_EEvRNS_18TensorIteratorBaseERKT_EUliE_EEviT1_ --------------------------
	.section	.nv.info._ZN2at6native18elementwise_kernelILi128ELi2EZNS0_22gpu_kernel_impl_nocastIZZNS0_61_GLOBAL__N__ae8afa13_23_FlattenIndicesKernel_cu_7dd49032_310621_flatten_indices_implINS3_18CUDAKernelLauncherEiLl0EEENS_6TensorERKS6_N3c108ArrayRefIlEEENKUlvE0_clEvEUllE_EEvRNS_18TensorIteratorBaseERKT_EUliE_EEviT1_,"",@"SHT_CUDA_INFO"
	.sectionflags	@""
	.align	4


	//----- nvinfo : EIATTR_CUDA_API_VERSION
	.align		4
        /*0000*/ 	.byte	0x04, 0x37
        /*0002*/ 	.short	(.L_507 - .L_506)
.L_506:
        /*0004*/ 	.word	0x00000082


	//----- nvinfo : EIATTR_SW2861232_WAR
	.align		4
.L_507:
        /*0008*/ 	.byte	0x01, 0x35
	.zero		2


	//----- nvinfo : EIATTR_PARAM_CBANK
	.align		4
        /*000c*/ 	.byte	0x04, 0x0a
        /*000e*/ 	.short	(.L_509 - .L_508)
	.align		4
.L_508:
        /*0010*/ 	.word	index@(.nv.constant0._ZN2at6native18elementwise_kernelILi128ELi2EZNS0_22gpu_kernel_impl_nocastIZZNS0_61_GLOBAL__N__ae8afa13_23_FlattenIndicesKernel_cu_7dd49032_310621_flatten_indices_implINS3_18CUDAKernelLauncherEiLl0EEENS_6TensorERKS6_N3c108ArrayRefIlEEENKUlvE0_clEvEUllE_EEvRNS_18TensorIteratorBaseERKT_EUliE_EEviT1_)
        /*0014*/ 	.short	0x0160
        /*0016*/ 	.short	0x0248


	//----- nvinfo : EIATTR_CBANK_PARAM_SIZE
	.align		4
.L_509:
        /*0018*/ 	.byte	0x03, 0x19
        /*001a*/ 	.short	0x0248


	//----- nvinfo : EIATTR_KPARAM_INFO
	.align		4
        /*001c*/ 	.byte	0x04, 0x17
        /*001e*/ 	.short	(.L_511 - .L_510)
.L_510:
        /*0020*/ 	.word	0x00000000
        /*0024*/ 	.short	0x0001
        /*0026*/ 	.short	0x0008
        /*0028*/ 	.byte	0x00, 0xf0, 0x01, 0x09


	//----- nvinfo : EIATTR_KPARAM_INFO
	.align		4
.L_511:
        /*002c*/ 	.byte	0x04, 0x17
        /*002e*/ 	.short	(.L_513 - .L_512)
.L_512:
        /*0030*/ 	.word	0x00000000
        /*0034*/ 	.short	0x0000
        /*0036*/ 	.short	0x0000
        /*0038*/ 	.byte	0x00, 0xf0, 0x11, 0x00


	//----- nvinfo : EIATTR_MAXREG_COUNT
	.align		4
.L_513:
        /*003c*/ 	.byte	0x03, 0x1b
        /*003e*/ 	.short	0x0080


	//----- nvinfo : EIATTR_MERCURY_ISA_VERSION
	.align		4
        /*0040*/ 	.byte	0x03, 0x5f
        /*0042*/ 	.short	0x0000


	//----- nvinfo : EIATTR_EXIT_INSTR_OFFSETS
	.align		4
        /*0044*/ 	.byte	0x04, 0x1c
        /*0046*/ 	.short	(.L_515 - .L_514)


	//   ....[0]....
.L_514:
        /*0048*/ 	.word	0x00001740


	//   ....[1]....
        /*004c*/ 	.word	0x00002d40


	//----- nvinfo : EIATTR_MAX_THREADS
	.align		4
.L_515:
        /*0050*/ 	.byte	0x04, 0x05
        /*0052*/ 	.short	(.L_517 - .L_516)
.L_516:
        /*0054*/ 	.word	0x00000080
        /*0058*/ 	.word	0x00000001
        /*005c*/ 	.word	0x00000001


	//----- nvinfo : EIATTR_CRS_STACK_SIZE
	.align		4
.L_517:
        /*0060*/ 	.byte	0x04, 0x1e
        /*0062*/ 	.short	(.L_519 - .L_518)
.L_518:
        /*0064*/ 	.word	0x00000000
.L_519:


//--------------------- .nv.info._ZN2at6native27unrolled_elementwise_kernelIZZNS0_61_GLOBAL__N__ae8afa13_23_FlattenIndicesKernel_cu_7dd49032_310621_flatten_indices_implINS2_18CUDAKernelLauncherEiLl0EEENS_6TensorERKS5_N3c108ArrayRefIlEEENKUlvE0_clEvEUllE_St5arrayIPcLm2EELi4E23TrivialOffsetCalculatorILi1EjESH_NS0_6memory15LoadWithoutCastENSI_16StoreWithoutCastEEEviT_T0_T2_T3_T4_T5_ --------------------------
	.section	.nv.info._ZN2at6native27unrolled_elementwise_kernelIZZNS0_61_GLOBAL__N__ae8afa13_23_FlattenIndicesKernel_cu_7dd49032_310621_flatten_indices_implINS2_18CUDAKernelLauncherEiLl0EEENS_6TensorERKS5_N3c108ArrayRefIlEEENKUlvE0_clEvEUllE_St5arrayIPcLm2EELi4E23TrivialOffsetCalculatorILi1EjESH_NS0_6memory15LoadWithoutCastENSI_16StoreWithoutCastEEEviT_T0_T2_T3_T4_T5_,"",@"SHT_CUDA_INFO"
	.sectionflags	@""
	.align	4


	//----- nvinfo : EIATTR_CUDA_API_VERSION
	.align		4
        /*0000*/ 	.byte	0x04, 0x37
        /*0002*/ 	.short	(.L_521 - .L_520)
.L_520:
        /*0004*/ 	.word	0x00000082


	//----- nvinfo : EIATTR_SW2861232_WAR
	.align		4
.L_521:
        /*0008*/ 	.byte	0x01, 0x35
	.zero		2


	//----- nvinfo : EIATTR_PARAM_CBANK
	.align		4
        /*000c*/ 	.byte	0x04, 0x0a
        /*000e*/ 	.short	(.L_523 - .L_522)
	.align		4
.L_522:
        /*0010*/ 	.word	index@(.nv.constant0._ZN2at6native27unrolled_elementwise_kernelIZZNS0_61_GLOBAL__N__ae8afa13_23_FlattenIndicesKernel_cu_7dd49032_310621_flatten_indices_implINS2_18CUDAKernelLauncherEiLl0EEENS_6TensorERKS5_N3c108ArrayRefIlEEENKUlvE0_clEvEUllE_St5arrayIPcLm2EELi4E23TrivialOffsetCalculatorILi1EjESH_NS0_6memory15LoadWithoutCastENSI_16StoreWithoutCastEEEviT_T0_T2_T3_T4_T5_)
        /*0014*/ 	.short	0x0160
        /*0016*/ 	.short	0x004c


	//----- nvinfo : EIATTR_CBANK_PARAM_SIZE
	.align		4
.L_523:
        /*0018*/ 	.byte	0x03, 0x19
        /*001a*/ 	.short	0x004c


	//----- nvinfo : EIATTR_KPARAM_INFO
	.align		4
        /*001c*/ 	.byte	0x04, 0x17
        /*001e*/ 	.short	(.L_525 - .L_524)
.L_524:
        /*0020*/ 	.word	0x00000000
        /*0024*/ 	.short	0x0006
        /*0026*/ 	.short	0x004b
        /*0028*/ 	.byte	0x00, 0xf0, 0x05, 0x00


	//----- nvinfo : EIATTR_KPARAM_INFO
	.align		4
.L_525:
        /*002c*/ 	.byte	0x04, 0x17
        /*002e*/ 	.short	(.L_527 - .L_526)
.L_526:
        /*0030*/ 	.word	0x00000000
        /*0034*/ 	.short	0x0005
        /*0036*/ 	.short	0x004a
        /*0038*/ 	.byte	0x00, 0xf0, 0x05, 0x00


	//----- nvinfo : EIATTR_KPARAM_INFO
	.align		4
.L_527:
        /*003c*/ 	.byte	0x04, 0x17
        /*003e*/ 	.short	(.L_529 - .L_528)
.L_528:
        /*0040*/ 	.word	0x00000000
        /*0044*/ 	.short	0x0004
        /*0046*/ 	.short	0x0049
        /*0048*/ 	.byte	0x00, 0xf0, 0x05, 0x00


	//----- nvinfo : EIATTR_KPARAM_INFO
	.align		4
.L_529:
        /*004c*/ 	.byte	0x04, 0x17
        /*004e*/ 	.short	(.L_531 - .L_530)
.L_530:
        /*0050*/ 	.word	0x00000000
        /*0054*/ 	.short	0x0003
        /*0056*/ 	.short	0x0048
        /*0058*/ 	.byte	0x00, 0xf0, 0x05, 0x00


	//----- nvinfo : EIATTR_KPARAM_INFO
	.align		4
.L_531:
        /*005c*/ 	.byte	0x04, 0x17
        /*005e*/ 	.short	(.L_533 - .L_532)
.L_532:
        /*0060*/ 	.word	0x00000000
        /*0064*/ 	.short	0x0002
        /*0066*/ 	.short	0x0038
        /*0068*/ 	.byte	0x00, 0xf0, 0x41, 0x00


	//----- nvinfo : EIATTR_KPARAM_INFO
	.align		4
.L_533:
        /*006c*/ 	.byte	0x04, 0x17
        /*006e*/ 	.short	(.L_535 - .L_534)
.L_534:
        /*0070*/ 	.word	0x00000000
        /*0074*/ 	.short	0x0001
        /*0076*/ 	.short	0x0008
        /*0078*/ 	.byte	0x00, 0xf0, 0xc1, 0x00


	//----- nvinfo : EIATTR_KPARAM_INFO
	.align		4
.L_535:
        /*007c*/ 	.byte	0x04, 0x17
        /*007e*/ 	.short	(.L_537 - .L_536)
.L_536:
        /*0080*/ 	.word	0x00000000
        /*0084*/ 	.short	0x0000
        /*0086*/ 	.short	0x0000
        /*0088*/ 	.byte	0x00, 0xf0, 0x11, 0x00


	//----- nvinfo : EIATTR_MAXREG_COUNT
	.align		4
.L_537:
        /*008c*/ 	.byte	0x03, 0x1b
        /*008e*/ 	.short	0x00ff


	//----- nvinfo : EIATTR_MERCURY_ISA_VERSION
	.align		4
        /*0090*/ 	.byte	0x03, 0x5f
        /*0092*/ 	.short	0x0000


	//----- nvinfo : EIATTR_EXIT_INSTR_OFFSETS
	.align		4
        /*0094*/ 	.byte	0x04, 0x1c
        /*0096*/ 	.short	(.L_539 - .L_538)


	//   ....[0]....
.L_538:
        /*0098*/ 	.word	0x00006ae0


	//   ....[1]....
        /*009c*/ 	.word	0x00006b50


	//----- nvinfo : EIATTR_MAX_THREADS
	.align		4
.L_539:
        /*00a0*/ 	.byte	0x04, 0x05
        /*00a2*/ 	.short	(.L_541 - .L_540)
.L_540:
        /*00a4*/ 	.word	0x00000080
        /*00a8*/ 	.word	0x00000001
        /*00ac*/ 	.word	0x00000001


	//----- nvinfo : EIATTR_CRS_STACK_SIZE
	.align		4
.L_541:
        /*00b0*/ 	.byte	0x04, 0x1e
        /*00b2*/ 	.short	(.L_543 - .L_542)
.L_542:
        /*00b4*/ 	.word	0x00000000
.L_543:


//--------------------- .nv.info._ZN2at6native29vectorized_elementwise_kernelILi2EZZNS0_61_GLOBAL__N__ae8afa13_23_FlattenIndicesKernel_cu_7dd49032_310621_flatten_indices_implINS2_18CUDAKernelLauncherEiLl0EEENS_6TensorERKS5_N3c108ArrayRefIlEEENKUlvE0_clEvEUllE_St5arrayIPcLm2EEEEviT0_T1_ --------------------------
	.section	.nv.info._ZN2at6native29vectorized_elementwise_kernelILi2EZZNS0_61_GLOBAL__N__ae8afa13_23_FlattenIndicesKernel_cu_7dd49032_310621_flatten_indices_implINS2_18CUDAKernelLauncherEiLl0EEENS_6TensorERKS5_N3c108ArrayRefIlEEENKUlvE0_clEvEUllE_St5arrayIPcLm2EEEEviT0_T1_,"",@"SHT_CUDA_INFO"
	.sectionflags	@""
	.align	4


	//----- nvinfo : EIATTR_CUDA_API_VERSION
	.align		4
        /*0000*/ 	.byte	0x04, 0x37
        /*0002*/ 	.short	(.L_545 - .L_544)
.L_544:
        /*0004*/ 	.word	0x00000082


	//----- nvinfo : EIATTR_SW2861232_WAR
	.align		4
.L_545:
        /*0008*/ 	.byte	0x01, 0x35
	.zero		2


	//----- nvinfo : EIATTR_PARAM_CBANK
	.align		4
        /*000c*/ 	.byte	0x04, 0x0a
        /*000e*/ 	.short	(.L_547 - .L_546)
	.align		4
.L_546:
        /*0010*/ 	.word	index@(.nv.constant0._ZN2at6native29vectorized_elementwise_kernelILi2EZZNS0_61_GLOBAL__N__ae8afa13_23_FlattenIndicesKernel_cu_7dd49032_310621_flatten_indices_implINS2_18CUDAKernelLauncherEiLl0EEENS_6TensorERKS5_N3c108ArrayRefIlEEENKUlvE0_clEvEUllE_St5arrayIPcLm2EEEEviT0_T1_)
        /*0014*/ 	.short	0x0160
        /*0016*/ 	.short	0x0048


	//----- nvinfo : EIATTR_CBANK_PARAM_SIZE
	.align		4
.L_547:
        /*0018*/ 	.byte	0x03, 0x19
        /*001a*/ 	.short	0x0048


	//----- nvinfo : EIATTR_KPARAM_INFO
	.align		4
        /*001c*/ 	.byte	0x04, 0x17
        /*001e*/ 	.short	(.L_549 - .L_548)
.L_548:
        /*0020*/ 	.word	0x00000000
        /*0024*/ 	.short	0x0002
        /*0026*/ 	.short	0x0038
        /*0028*/ 	.byte	0x00, 0xf0, 0x41, 0x00


	//----- nvinfo : EIATTR_KPARAM_INFO
	.align		4
.L_549:
        /*002c*/ 	.byte	0x04, 0x17
        /*002e*/ 	.short	(.L_551 - .L_550)
.L_550:
        /*0030*/ 	.word	0x00000000
        /*0034*/ 	.short	0x0001
        /*0036*/ 	.short	0x0008
        /*0038*/ 	.byte	0x00, 0xf0, 0xc1, 0x00


	//----- nvinfo : EIATTR_KPARAM_INFO
	.align		4
.L_551:
        /*003c*/ 	.byte	0x04, 0x17
        /*003e*/ 	.short	(.L_553 - .L_552)
.L_552:
        /*0040*/ 	.word	0x00000000
        /*0044*/ 	.short	0x0000
        /*0046*/ 	.short	0x0000
        /*0048*/ 	.byte	0x00, 0xf0, 0x11, 0x00


	//----- nvinfo : EIATTR_MAXREG_COUNT
	.align		4
.L_553:
        /*004c*/ 	.byte	0x03, 0x1b
        /*004e*/ 	.short	0x00ff


	//----- nvinfo : EIATTR_MERCURY_ISA_VERSION
	.align		4
        /*0050*/ 	.byte	0x03, 0x5f
        /*0052*/ 	.short	0x0000


	//----- nvinfo : EIATTR_EXIT_INSTR_OFFSETS
	.align		4
        /*0054*/ 	.byte	0x04, 0x1c
        /*0056*/ 	.short	(.L_555 - .L_554)


	//   ....[0]....
.L_554:
        /*0058*/ 	.word	0x0000bc20


	//   ....[1]....
        /*005c*/ 	.word	0x000186e0


	//   ....[2]....
        /*0060*/ 	.word	0x00018730


	//----- nvinfo : EIATTR_MAX_THREADS
	.align		4
.L_555:
        /*0064*/ 	.byte	0x04, 0x05
        /*0066*/ 	.short	(.L_557 - .L_556)
.L_556:
        /*0068*/ 	.word	0x00000080
        /*006c*/ 	.word	0x00000001
        /*0070*/ 	.word	0x00000001


	//----- nvinfo : EIATTR_CRS_STACK_SIZE
	.align		4
.L_557:
        /*0074*/ 	.byte	0x04, 0x1e
        /*0076*/ 	.short	(.L_559 - .L_558)
.L_558:
        /*0078*/ 	.word	0x00000000
.L_559:


//--------------------- .nv.info._ZN2at6native29vectorized_elementwise_kernelILi4EZZNS0_61_GLOBAL__N__ae8afa13_23_FlattenIndicesKernel_cu_7dd49032_310621_flatten_indices_implINS2_18CUDAKernelLauncherEiLl0EEENS_6TensorERKS5_N3c108ArrayRefIlEEENKUlvE0_clEvEUllE_St5arrayIPcLm2EEEEviT0_T1_ --------------------------
	.section	.nv.info._ZN2at6native29vectorized_elementwise_kernelILi4EZZNS0_61_GLOBAL__N__ae8afa13_23_FlattenIndicesKernel_cu_7dd49032_310621_flatten_indices_implINS2_18CUDAKernelLauncherEiLl0EEENS_6TensorERKS5_N3c108ArrayRefIlEEENKUlvE0_clEvEUllE_St5arrayIPcLm2EEEEviT0_T1_,"",@"SHT_CUDA_INFO"
	.sectionflags	@""
	.align	4


	//----- nvinfo : EIATTR_CUDA_API_VERSION
	.align		4
        /*0000*/ 	.byte	0x04, 0x37
        /*0002*/ 	.short	(.L_561 - .L_560)
.L_560:
        /*0004*/ 	.word	0x00000082


	//----- nvinfo : EIATTR_SW2861232_WAR
	.align		4
.L_561:
        /*0008*/ 	.byte	0x01, 0x35
	.zero		2


	//----- nvinfo : EIATTR_PARAM_CBANK
	.align		4
        /*000c*/ 	.byte	0x04, 0x0a
        /*000e*/ 	.short	(.L_563 - .L_562)
	.align		4
.L_562:
        /*0010*/ 	.word	index@(.nv.constant0._ZN2at6native29vectorized_elementwise_kernelILi4EZZNS0_61_GLOBAL__N__ae8afa13_23_FlattenIndicesKernel_cu_7dd49032_310621_flatten_indices_implINS2_18CUDAKernelLauncherEiLl0EEENS_6TensorERKS5_N3c108ArrayRefIlEEENKUlvE0_clEvEUllE_St5arrayIPcLm2EEEEviT0_T1_)
        /*0014*/ 	.short	0x0160
        /*0016*/ 	.short	0x0048


	//----- nvinfo : EIATTR_CBANK_PARAM_SIZE
	.align		4
.L_563:
        /*0018*/ 	.byte	0x03, 0x19
        /*001a*/ 	.short	0x0048


	//----- nvinfo : EIATTR_KPARAM_INFO
	.align		4
        /*001c*/ 	.byte	0x04, 0x17
        /*001e*/ 	.short	(.L_565 - .L_564)
.L_564:
        /*0020*/ 	.word	0x00000000
        /*0024*/ 	.short	0x0002
        /*0026*/ 	.short	0x0038
        /*0028*/ 	.byte	0x00, 0xf0, 0x41, 0x00


	//----- nvinfo : EIATTR_KPARAM_INFO
	.align		4
.L_565:
        /*002c*/ 	.byte	0x04, 0x17
        /*002e*/ 	.short	(.L_567 - .L_566)
.L_566:
        /*0030*/ 	.word	0x00000000
        /*0034*/ 	.short	0x0001
        /*0036*/ 	.short	0x0008
        /*0038*/ 	.byte	0x00, 0xf0, 0xc1, 0x00


	//----- nvinfo : EIATTR_KPARAM_INFO
	.align		4
.L_567:
        /*003c*/ 	.byte	0x04, 0x17
        /*003e*/ 	.short	(.L_569 - .L_568)
.L_568:
        /*0040*/ 	.word	0x00000000
        /*0044*/ 	.short	0x0000
        /*0046*/ 	.short	0x0000
        /*0048*/ 	.byte	0x00, 0xf0, 0x11, 0x00


	//----- nvinfo : EIATTR_MAXREG_COUNT
	.align		4
.L_569:
        /*004c*/ 	.byte	0x03, 0x1b
        /*004e*/ 	.short	0x00ff


	//----- nvinfo : EIATTR_MERCURY_ISA_VERSION
	.align		4
        /*0050*/ 	.byte	0x03, 0x5f
        /*0052*/ 	.short	0x0000


	//----- nvinfo : EIATTR_EXIT_INSTR_OFFSETS
	.align		4
        /*0054*/ 	.byte	0x04, 0x1c
        /*0056*/ 	.short	(.L_571 - .L_570)


	//   ....[0]....
.L_570:
        /*0058*/ 	.word	0x0000bc20


	//   ....[1]....
        /*005c*/ 	.word	0x000186e0


	//   ....[2]....
        /*0060*/ 	.word	0x00018730


	//----- nvinfo : EIATTR_MAX_THREADS
	.align		4
.L_571:
        /*0064*/ 	.byte	0x04, 0x05
        /*0066*/ 	.short	(.L_573 - .L_572)
.L_572:
        /*0068*/ 	.word	0x00000080
        /*006c*/ 	.word	0x00000001
        /*0070*/ 	.word	0x00000001


	//----- nvinfo : EIATTR_CRS_STACK_SIZE
	.align		4
.L_573:
        /*0074*/ 	.byte	0x04, 0x1e
        /*0076*/ 	.short	(.L_575 - .L_574)
.L_574:
        /*0078*/ 	.word	0x00000000
.L_575:


//--------------------- .nv.info._ZN2at6native29vectorized_elementwise_kernelILi8EZZNS0_61_GLOBAL__N__ae8afa13_23_FlattenIndicesKernel_cu_7dd49032_310621_flatten_indices_implINS2_18CUDAKernelLauncherEiLl0EEENS_6TensorERKS5_N3c108ArrayRefIlEEENKUlvE0_clEvEUllE_St5arrayIPcLm2EEEEviT0_T1_ --------------------------
	.section	.nv.info._ZN2at6native29vectorized_elementwise_kernelILi8EZZNS0_61_GLOBAL__N__ae8afa13_23_FlattenIndicesKernel_cu_7dd49032_310621_flatten_indices_implINS2_18CUDAKernelLauncherEiLl0EEENS_6TensorERKS5_N3c108ArrayRefIlEEENKUlvE0_clEvEUllE_St5arrayIPcLm2EEEEviT0_T1_,"",@"SHT_CUDA_INFO"
	.sectionflags	@""
	.align	4


	//----- nvinfo : EIATTR_CUDA_API_VERSION
	.align		4
        /*0000*/ 	.byte	0x04, 0x37
        /*0002*/ 	.short	(.L_577 - .L_576)
.L_576:
        /*0004*/ 	.word	0x00000082


	//----- nvinfo : EIATTR_SW2861232_WAR
	.align		4
.L_577:
        /*0008*/ 	.byte	0x01, 0x35
	.zero		2


	//----- nvinfo : EIATTR_PARAM_CBANK
	.align		4
        /*000c*/ 	.byte	0x04, 0x0a
        /*000e*/ 	.short	(.L_579 - .L_578)
	.align		4
.L_578:
        /*0010*/ 	.word	index@(.nv.constant0._ZN2at6native29vectorized_elementwise_kernelILi8EZZNS0_61_GLOBAL__N__ae8afa13_23_FlattenIndicesKernel_cu_7dd49032_310621_flatten_indices_implINS2_18CUDAKernelLauncherEiLl0EEENS_6TensorERKS5_N3c108ArrayRefIlEEENKUlvE0_clEvEUllE_St5arrayIPcLm2EEEEviT0_T1_)
        /*0014*/ 	.short	0x0160
        /*0016*/ 	.short	0x0048


	//----- nvinfo : EIATTR_CBANK_PARAM_SIZE
	.align		4
.L_579:
        /*0018*/ 	.byte	0x03, 0x19
        /*001a*/ 	.short	0x0048


	//----- nvinfo : EIATTR_KPARAM_INFO
	.align		4
        /*001c*/ 	.byte	0x04, 0x17
        /*001e*/ 	.short	(.L_581 - .L_580)
.L_580:
        /*0020*/ 	.word	0x00000000
        /*0024*/ 	.short	0x0002
        /*0026*/ 	.short	0x0038
        /*0028*/ 	.byte	0x00, 0xf0, 0x41, 0x00


	//----- nvinfo : EIATTR_KPARAM_INFO
	.align		4
.L_581:
        /*002c*/ 	.byte	0x04, 0x17
        /*002e*/ 	.short	(.L_583 - .L_582)
.L_582:
        /*0030*/ 	.word	0x00000000
        /*0034*/ 	.short	0x0001
        /*0036*/ 	.short	0x0008
        /*0038*/ 	.byte	0x00, 0xf0, 0xc1, 0x00


	//----- nvinfo : EIATTR_KPARAM_INFO
	.align		4
.L_583:
        /*003c*/ 	.byte	0x04, 0x17
        /*003e*/ 	.short	(.L_585 - .L_584)
.L_584:
        /*0040*/ 	.word	0x00000000
        /*0044*/ 	.short	0x0000
        /*0046*/ 	.short	0x0000
        /*0048*/ 	.byte	0x00, 0xf0, 0x11, 0x00


	//----- nvinfo : EIATTR_MAXREG_COUNT
	.align		4
.L_585:
        /*004c*/ 	.byte	0x03, 0x1b
        /*004e*/ 	.short	0x00ff


	//----- nvinfo : EIATTR_MERCURY_ISA_VERSION
	.align		4
        /*0050*/ 	.byte	0x03, 0x5f
        /*0052*/ 	.short	0x0000


	//----- nvinfo : EIATTR_EXIT_INSTR_OFFSETS
	.align		4
        /*0054*/ 	.byte	0x04, 0x1c
        /*0056*/ 	.short	(.L_587 - .L_586)


	//   ....[0]....
.L_586:
        /*0058*/ 	.word	0x00000010


	//----- nvinfo : EIATTR_MAX_THREADS
	.align		4
.L_587:
        /*005c*/ 	.byte	0x04, 0x05
        /*005e*/ 	.short	(.L_589 - .L_588)
.L_588:
        /*0060*/ 	.word	0x00000080
        /*0064*/ 	.word	0x00000001
        /*0068*/ 	.word	0x00000001
.L_589:


//--------------------- .nv.info._ZN2at6native18elementwise_kernelILi128ELi4EZNS0_15gpu_kernel_implIZZNS0_61_GLOBAL__N__ae8afa13_23_FlattenIndicesKernel_cu_7dd49032_310621_flatten_indices_implINS3_18CUDAKernelLauncherEiLl8EEENS_6TensorERKS6_N3c108ArrayRefIlEEENKUlvE0_clEvEUllE_EEvRNS_18TensorIteratorBaseERKT_EUliE_EEviT1_ --------------------------
	.section	.nv.info._ZN2at6native18elementwise_kernelILi128ELi4EZNS0_15gpu_kernel_implIZZNS0_61_GLOBAL__N__ae8afa13_23_FlattenIndicesKernel_cu_7dd49032_310621_flatten_indices_implINS3_18CUDAKernelLauncherEiLl8EEENS_6TensorERKS6_N3c108ArrayRefIlEEENKUlvE0_clEvEUllE_EEvRNS_18TensorIteratorBaseERKT_EUliE_EEviT1_,"",@"SHT_CUDA_INFO"
	.sectionflags	@""
	.align	4


	//----- nvinfo : EIATTR_CUDA_API_VERSION
	.align		4
        /*0000*/ 	.byte	0x04, 0x37
        /*0002*/ 	.short	(.L_591 - .L_590)
.L_590:
        /*0004*/ 	.word	0x00000082


	//----- nvinfo : EIATTR_SW2861232_WAR
	.align		4
.L_591:
        /*0008*/ 	.byte	0x01, 0x35
	.zero		2


	//----- nvinfo : EIATTR_PARAM_CBANK
	.align		4
        /*000c*/ 	.byte	0x04, 0x0a
        /*000e*/ 	.short	(.L_593 - .L_592)
	.align		4
.L_592:
        /*0010*/ 	.word	index@(.nv.constant0._ZN2at6native18elementwise_kernelILi128ELi4EZNS0_15gpu_kernel_implIZZNS0_61_GLOBAL__N__ae8afa13_23_FlattenIndicesKernel_cu_7dd49032_310621_flatten_indices_implINS3_18CUDAKernelLauncherEiLl8EEENS_6TensorERKS6_N3c108ArrayRefIlEEENKUlvE0_clEvEUllE_EEvRNS_18TensorIteratorBaseERKT_EUliE_EEviT1_)
        /*0014*/ 	.short	0x0160
        /*0016*/ 	.short	0x0288


	//----- nvinfo : EIATTR_CBANK_PARAM_SIZE
	.align		4
.L_593:
        /*0018*/ 	.byte	0x03, 0x19
        /*001a*/ 	.short	0x0288


	//----- nvinfo : EIATTR_KPARAM_INFO
	.align		4
        /*001c*/ 	.byte	0x04, 0x17
        /*001e*/ 	.short	(.L_595 - .L_594)
.L_594:
        /*0020*/ 	.word	0x00000000
        /*0024*/ 	.short	0x0001
        /*0026*/ 	.short	0x0008
        /*0028*/ 	.byte	0x00, 0xf0, 0x01, 0x0a


	//----- nvinfo : EIATTR_KPARAM_INFO
	.align		4
.L_595:
        /*002c*/ 	.byte	0x04, 0x17
        /*002e*/ 	.short	(.L_597 - .L_596)
.L_596:
        /*0030*/ 	.word	0x00000000
        /*0034*/ 	.short	0x0000
        /*0036*/ 	.short	0x0000
        /*0038*/ 	.byte	0x00, 0xf0, 0x11, 0x00


	//----- nvinfo : EIATTR_MAXREG_COUNT
	.align		4
.L_597:
        /*003c*/ 	.byte	0x03, 0x1b
        /*003e*/ 	.short	0x0080


	//----- nvinfo : EIATTR_EXTERNS
	.align		4
        /*0040*/ 	.byte	0x04, 0x0f
        /*0042*/ 	.short	(.L_599 - .L_598)


	//   ....[0]....
	.align		4
.L_598:
        /*0044*/ 	.word	index@(__assertfail)


	//----- nvinfo : EIATTR_MERCURY_ISA_VERSION
	.align		4
.L_599:
        /*0048*/ 	.byte	0x03, 0x5f
        /*004a*/ 	.short	0x0000


	//----- nvinfo : EIATTR_SYSCALL_OFFSETS
	.align		4
        /*004c*/ 	.byte	0x04, 0x46
        /*004e*/ 	.short	(.L_601 - .L_600)


	//   ....[0]....
.L_600:
        /*0050*/ 	.word	0x00001cf0


	//   ....[1]....
        /*0054*/ 	.word	0x00003350


	//   ....[2]....
        /*0058*/ 	.word	0x00005070


	//   ....[3]....
        /*005c*/ 	.word	0x000066d0


	//   ....[4]....
        /*0060*/ 	.word	0x000083d0


	//   ....[5]....
        /*0064*/ 	.word	0x00009a30


	//   ....[6]....
        /*0068*/ 	.word	0x0000b740


	//   ....[7]....
        /*006c*/ 	.word	0x0000cda0


	//----- nvinfo : EIATTR_EXIT_INSTR_OFFSETS
	.align		4
.L_601:
        /*0070*/ 	.byte	0x04, 0x1c
        /*0072*/ 	.short	(.L_603 - .L_602)


	//   ....[0]....
.L_602:
        /*0074*/ 	.word	0x00009ab0


	//   ....[1]....
        /*0078*/ 	.word	0x0000c060


	//   ....[2]....
        /*007c*/ 	.word	0x0000c080


	//   ....[3]....
        /*0080*/ 	.word	0x0000c100


	//   ....[4]....
        /*0084*/ 	.word	0x0000c120


	//   ....[5]....
        /*0088*/ 	.word	0x0000c140


	//   ....[6]....
        /*008c*/ 	.word	0x0000c1d0


	//   ....[7]....
        /*0090*/ 	.word	0x0000c210


	//   ....[8]....
        /*0094*/ 	.word	0x0000c2b0


	//   ....[9]....
        /*0098*/ 	.word	0x0000c300


	//   ....[10]....
        /*009c*/ 	.word	0x0000c330


	//   ....[11]....
        /*00a0*/ 	.word	0x0000c400


	//   ....[12]....
        /*00a4*/ 	.word	0x0000c440


	//   ....[13]....
        /*00a8*/ 	.word	0x0000c5d0


	//   ....[14]....
        /*00ac*/ 	.word	0x0000c730


	//   ....[15]....
        /*00b0*/ 	.word	0x0000c770


	//   ....[16]....
        /*00b4*/ 	.word	0x0000c810


	//   ....[17]....
        /*00b8*/ 	.word	0x0000c990


	//   ....[18]....
        /*00bc*/ 	.word	0x0000cb10


	//   ....[19]....
        /*00c0*/ 	.word	0x0000cc70


	//   ....[20]....
        /*00c4*/ 	.word	0x0000cdb0


	//   ....[21]....
        /*00c8*/ 	.word	0x0000cdd0


	//   ....[22]....
        /*00cc*/ 	.word	0x0000cdf0


	//----- nvinfo : EIATTR_MAX_THREADS
	.align		4
.L_603:
        /*00d0*/ 	.byte	0x04, 0x05
        /*00d2*/ 	.short	(.L_605 - .L_604)
.L_604:
        /*00d4*/ 	.word	0x00000080
        /*00d8*/ 	.word	0x00000001
        /*00dc*/ 	.word	0x00000001


	//----- nvinfo : EIATTR_CRS_STACK_SIZE
	.align		4
.L_605:
        /*00e0*/ 	.byte	0x04, 0x1e
        /*00e2*/ 	.short	(.L_607 - .L_606)
.L_606:
        /*00e4*/ 	.word	0x00000000
.L_607:


//--------------------- .nv.info._ZN2at6native27unrolled_elementwise_kernelIZZNS0_61_GLOBAL__N__ae8afa13_23_FlattenIndicesKernel_cu_7dd49032_310621_flatten_indices_implINS2_18CUDAKernelLauncherEiLl8EEENS_6TensorERKS5_N3c108ArrayRefIlEEENKUlvE0_clEvEUllE_St5arrayIPcLm2EELi4E23TrivialOffsetCalculatorILi1EjESH_NS0_6memory12LoadWithCastILi1EEENSI_13StoreWithCastILi1EEEEEviT_T0_T2_T3_T4_T5_ --------------------------
	.section	.nv.info._ZN2at6native27unrolled_elementwise_kernelIZZNS0_61_GLOBAL__N__ae8afa13_23_FlattenIndicesKernel_cu_7dd49032_310621_flatten_indices_implINS2_18CUDAKernelLauncherEiLl8EEENS_6TensorERKS5_N3c108ArrayRefIlEEENKUlvE0_clEvEUllE_St5arrayIPcLm2EELi4E23TrivialOffsetCalculatorILi1EjESH_NS0_6memory12LoadWithCastILi1EEENSI_13StoreWithCastILi1EEEEEviT_T0_T2_T3_T4_T5_,"",@"SHT_CUDA_INFO"
	.sectionflags	@""
	.align	4


	//----- nvinfo : EIATTR_CUDA_API_VERSION
	.align		4
        /*0000*/ 	.byte	0x04, 0x37
        /*0002*/ 	.short	(.L_609 - .L_608)
.L_608:
        /*0004*/ 	.word	0x00000082


	//----- nvinfo : EIATTR_SW2861232_WAR
	.align		4
.L_609:
        /*0008*/ 	.byte	0x01, 0x35
	.zero		2


	//----- nvinfo : EIATTR_PARAM_CBANK
	.align		4
        /*000c*/ 	.byte	0x04, 0x0a
        /*000e*/ 	.short	(.L_611 - .L_610)
	.align		4
.L_610:
        /*0010*/ 	.word	index@(.nv.constant0._ZN2at6native27unrolled_elementwise_kernelIZZNS0_61_GLOBAL__N__ae8afa13_23_FlattenIndicesKernel_cu_7dd49032_310621_flatten_indices_implINS2_18CUDAKernelLauncherEiLl8EEENS_6TensorERKS5_N3c108ArrayRefIlEEENKUlvE0_clEvEUllE_St5arrayIPcLm2EELi4E23TrivialOffsetCalculatorILi1EjESH_NS0_6memory12LoadWithCastILi1EEENSI_13StoreWithCastILi1EEEEEviT_T0_T2_T3_T4_T5_)
        /*0014*/ 	.short	0x0160
        /*0016*/ 	.short	0x0094


	//----- nvinfo : EIATTR_CBANK_PARAM_SIZE
	.align		4
.L_611:
        /*0018*/ 	.byte	0x03, 0x19
        /*001a*/ 	.short	0x0094


	//----- nvinfo : EIATTR_KPARAM_INFO
	.align		4
        /*001c*/ 	.byte	0x04, 0x17
        /*001e*/ 	.short	(.L_613 - .L_612)
.L_612:
        /*0020*/ 	.word	0x00000000
        /*0024*/ 	.short	0x0006
        /*0026*/ 	.short	0x008c
        /*0028*/ 	.byte	0x00, 0xf0, 0x21, 0x00


	//----- nvinfo : EIATTR_KPARAM_INFO
	.align		4
.L_613:
        /*002c*/ 	.byte	0x04, 0x17
        /*002e*/ 	.short	(.L_615 - .L_614)
.L_614:
        /*0030*/ 	.word	0x00000000
        /*0034*/ 	.short	0x0005
        /*0036*/ 	.short	0x0084
        /*0038*/ 	.byte	0x00, 0xf0, 0x21, 0x00


	//----- nvinfo : EIATTR_KPARAM_INFO
	.align		4
.L_615:
        /*003c*/ 	.byte	0x04, 0x17
        /*003e*/ 	.short	(.L_617 - .L_616)
.L_616:
        /*0040*/ 	.word	0x00000000
        /*0044*/ 	.short	0x0004
        /*0046*/ 	.short	0x0081
        /*0048*/ 	.byte	0x00, 0xf0, 0x05, 0x00


	//----- nvinfo : EIATTR_KPARAM_INFO
	.align		4
.L_617:
        /*004c*/ 	.byte	0x04, 0x17
        /*004e*/ 	.short	(.L_619 - .L_618)
.L_618:
        /*0050*/ 	.word	0x00000000
        /*0054*/ 	.short	0x0003
        /*0056*/ 	.short	0x0080
        /*0058*/ 	.byte	0x00, 0xf0, 0x05, 0x00


	//----- nvinfo : EIATTR_KPARAM_INFO
	.align		4
.L_619:
        /*005c*/ 	.byte	0x04, 0x17
        /*005e*/ 	.short	(.L_621 - .L_620)
.L_620:
        /*0060*/ 	.word	0x00000000
        /*0064*/ 	.short	0x0002
        /*0066*/ 	.short	0x0070
        /*0068*/ 	.byte	0x00, 0xf0, 0x41, 0x00


	//----- nvinfo : EIATTR_KPARAM_INFO
	.align		4
.L_621:
        /*006c*/ 	.byte	0x04, 0x17
        /*006e*/ 	.short	(.L_623 - .L_622)
.L_622:
        /*0070*/ 	.word	0x00000000
        /*0074*/ 	.short	0x0001
        /*0076*/ 	.short	0x0008
        /*0078*/ 	.byte	0x00, 0xf0, 0xa1, 0x01


	//----- nvinfo : EIATTR_KPARAM_INFO
	.align		4
.L_623:
        /*007c*/ 	.byte	0x04, 0x17
        /*007e*/ 	.short	(.L_625 - .L_624)
.L_624:
        /*0080*/ 	.word	0x00000000
        /*0084*/ 	.short	0x0000
        /*0086*/ 	.short	0x0000
        /*0088*/ 	.byte	0x00, 0xf0, 0x11, 0x00


	//----- nvinfo : EIATTR_MAXREG_COUNT
	.align		4
.L_625:
        /*008c*/ 	.byte	0x03, 0x1b
        /*008e*/ 	.short	0x00ff


	//----- nvinfo : EIATTR_EXTERNS
	.align		4
        /*0090*/ 	.byte	0x04, 0x0f
        /*0092*/ 	.short	(.L_627 - .L_626)


	//   ....[0]....
	.align		4
.L_626:
        /*0094*/ 	.word	index@(__assertfail)


	//----- nvinfo : EIATTR_MERCURY_ISA_VERSION
	.align		4
.L_627:
        /*0098*/ 	.byte	0x03, 0x5f
        /*009a*/ 	.short	0x0000


	//----- nvinfo : EIATTR_SYSCALL_OFFSETS
	.align		4
        /*009c*/ 	.byte	0x04, 0x46
        /*009e*/ 	.short	(.L_629 - .L_628)


	//   ....[0]....
.L_628:
        /*00a0*/ 	.word	0x000011a0


	//   ....[1]....
        /*00a4*/ 	.word	0x000020c0


	//   ....[2]....
        /*00a8*/ 	.word	0x00002ff0


	//   ....[3]....
        /*00ac*/ 	.word	0x00003ef0


	//   ....[4]....
        /*00b0*/ 	.word	0x0000ae30


	//   ....[5]....
        /*00b4*/ 	.word	0x0000bd50


	//   ....[6]....
        /*00b8*/ 	.word	0x0000cc30


	//   ....[7]....
        /*00bc*/ 	.word	0x0000db10


	//----- nvinfo : EIATTR_EXIT_INSTR_OFFSETS
	.align		4
.L_629:
        /*00c0*/ 	.byte	0x04, 0x1c
        /*00c2*/ 	.short	(.L_631 - .L_630)


	//   ....[0]....
.L_630:
        /*00c4*/ 	.word	0x0000ccb0


	//   ....[1]....
        /*00c8*/ 	.word	0x0000cdd0


	//   ....[2]....
        /*00cc*/ 	.word	0x0000cdf0


	//   ....[3]....
        /*00d0*/ 	.word	0x0000ce70


	//   ....[4]....
        /*00d4*/ 	.word	0x0000ce90


	//   ....[5]....
        /*00d8*/ 	.word	0x0000ceb0


	//   ....[6]....
        /*00dc*/ 	.word	0x0000cf40


	//   ....[7]....
        /*00e0*/ 	.word	0x0000cf80


	//   ....[8]....
        /*00e4*/ 	.word	0x0000d020


	//   ....[9]....
        /*00e8*/ 	.word	0x0000d070


	//   ....[10]....
        /*00ec*/ 	.word	0x0000d0a0


	//   ....[11]....
        /*00f0*/ 	.word	0x0000d170


	//   ....[12]....
        /*00f4*/ 	.word	0x0000d1b0


	//   ....[13]....
        /*00f8*/ 	.word	0x0000d340


	//   ....[14]....
        /*00fc*/ 	.word	0x0000d4a0


	//   ....[15]....
        /*0100*/ 	.word	0x0000d4e0


	//   ....[16]....
        /*0104*/ 	.word	0x0000d580


	//   ....[17]....
        /*0108*/ 	.word	0x0000d700


	//   ....[18]....
        /*010c*/ 	.word	0x0000d880


	//   ....[19]....
        /*0110*/ 	.word	0x0000d9e0


	//   ....[20]....
        /*0114*/ 	.word	0x0000db20


	//   ....[21]....
        /*0118*/ 	.word	0x0000db40


	//   ....[22]....
        /*011c*/ 	.word	0x0000db60


	//----- nvinfo : EIATTR_MAX_THREADS
	.align		4
.L_631:
        /*0120*/ 	.byte	0x04, 0x05
        /*0122*/ 	.short	(.L_633 - .L_632)
.L_632:
        /*0124*/ 	.word	0x00000080
        /*0128*/ 	.word	0x00000001
        /*012c*/ 	.word	0x00000001


	//----- nvinfo : EIATTR_CRS_STACK_SIZE
	.align		4
.L_633:
        /*0130*/ 	.byte	0x04, 0x1e
        /*0132*/ 	.short	(.L_635 - .L_634)
.L_634:
        /*0134*/ 	.word	0x00000000
.L_635:


//--------------------- .nv.info._ZN2at6native18elementwise_kernelILi128ELi2EZNS0_22gpu_kernel_impl_nocastIZZNS0_61_GLOBAL__N__ae8afa13_23_FlattenIndicesKernel_cu_7dd49032_310621_flatten_indices_implINS3_18CUDAKernelLauncherEiLl8EEENS_6TensorERKS6_N3c108ArrayRefIlEEENKUlvE0_clEvEUllE_EEvRNS_18TensorIteratorBaseERKT_EUliE_EEviT1_ --------------------------
	.section	.nv.info._ZN2at6native18elementwise_kernelILi128ELi2EZNS0_22gpu_kernel_impl_nocastIZZNS0_61_GLOBAL__N__ae8afa13_23_FlattenIndicesKernel_cu_7dd49032_310621_flatten_indices_implINS3_18CUDAKernelLauncherEiLl8EEENS_6TensorERKS6_N3c108ArrayRefIlEEENKUlvE0_clEvEUllE_EEvRNS_18TensorIteratorBaseERKT_EUliE_EEviT1_,"",@"SHT_CUDA_INFO"
	.sectionflags	@""
	.align	4


	//----- nvinfo : EIATTR_CUDA_API_VERSION
	.align		4
        /*0000*/ 	.byte	0x04, 0x37
        /*0002*/ 	.short	(.L_637 - .L_636)
.L_636:
        /*0004*/ 	.word	0x00000082


	//----- nvinfo : EIATTR_SW2861232_WAR
	.align		4
.L_637:
        /*0008*/ 	.byte	0x01, 0x35
	.zero		2


	//----- nvinfo : EIATTR_PARAM_CBANK
	.align		4
        /*000c*/ 	.byte	0x04, 0x0a
        /*000e*/ 	.short	(.L_639 - .L_638)
	.align		4
.L_638:
        /*0010*/ 	.word	index@(.nv.constant0._ZN2at6native18elementwise_kernelILi128ELi2EZNS0_22gpu_kernel_impl_nocastIZZNS0_61_GLOBAL__N__ae8afa13_23_FlattenIndicesKernel_cu_7dd49032_310621_flatten_indices_implINS3_18CUDAKernelLauncherEiLl8EEENS_6TensorERKS6_N3c108ArrayRefIlEEENKUlvE0_clEvEUllE_EEvRNS_18TensorIteratorBaseERKT_EUliE_EEviT1_)
        /*0014*/ 	.short	0x0160
        /*0016*/ 	.short	0x0280


	//----- nvinfo : EIATTR_CBANK_PARAM_SIZE
	.align		4
.L_639:
        /*0018*/ 	.byte	0x03, 0x19
        /*001a*/ 	.short	0x0280


	//----- nvinfo : EIATTR_KPARAM_INFO
	.align		4
        /*001c*/ 	.byte	0x04, 0x17
        /*001e*/ 	.short	(.L_641 - .L_640)
.L_640:
        /*0020*/ 	.word	0x00000000
        /*0024*/ 	.short	0x0001
        /*0026*/ 	.short	0x0008
        /*0028*/ 	.byte	0x00, 0xf0, 0xe1, 0x09


	//----- nvinfo : EIATTR_KPARAM_INFO
	.align		4
.L_641:
        /*002c*/ 	.byte	0x04, 0x17
        /*002e*/ 	.short	(.L_643 - .L_642)
.L_642:
        /*0030*/ 	.word	0x00000000
        /*0034*/ 	.short	0x0000
        /*0036*/ 	.short	0x0000
        /*0038*/ 	.byte	0x00, 0xf0, 0x11, 0x00


	//----- nvinfo : EIATTR_MAXREG_COUNT
	.align		4
.L_643:
        /*003c*/ 	.byte	0x03, 0x1b
        /*003e*/ 	.short	0x0080


	//----- nvinfo : EIATTR_MERCURY_ISA_VERSION
	.align		4
        /*0040*/ 	.byte	0x03, 0x5f
        /*0042*/ 	.short	0x0000


	//----- nvinfo : EIATTR_EXIT_INSTR_OFFSETS
	.align		4
        /*0044*/ 	.byte	0x04, 0x1c
        /*0046*/ 	.short	(.L_645 - .L_644)


	//   ....[0]....
.L_644:
        /*0048*/ 	.word	0x00001790


	//   ....[1]....
        /*004c*/ 	.word	0x00002da0


	//----- nvinfo : EIATTR_MAX_THREADS
	.align		4
.L_645:
        /*0050*/ 	.byte	0x04, 0x05
        /*0052*/ 	.short	(.L_647 - .L_646)
.L_646:
        /*0054*/ 	.word	0x00000080
        /*0058*/ 	.word	0x00000001
        /*005c*/ 	.word	0x00000001


	//----- nvinfo : EIATTR_CRS_STACK_SIZE
	.align		4
.L_647:
        /*0060*/ 	.byte	0x04, 0x1e
        /*0062*/ 	.short	(.L_649 - .L_648)
.L_648:
        /*0064*/ 	.word	0x00000000
.L_649:


//--------------------- .nv.info._ZN2at6native27unrolled_elementwise_kernelIZZNS0_61_GLOBAL__N__ae8afa13_23_FlattenIndicesKernel_cu_7dd49032_310621_flatten_indices_implINS2_18CUDAKernelLauncherEiLl8EEENS_6TensorERKS5_N3c108ArrayRefIlEEENKUlvE0_clEvEUllE_St5arrayIPcLm2EELi4E23TrivialOffsetCalculatorILi1EjESH_NS0_6memory15LoadWithoutCastENSI_16StoreWithoutCastEEEviT_T0_T2_T3_T4_T5_ --------------------------
	.section	.nv.info._ZN2at6native27unrolled_elementwise_kernelIZZNS0_61_GLOBAL__N__ae8afa13_23_FlattenIndicesKernel_cu_7dd49032_310621_flatten_indices_implINS2_18CUDAKernelLauncherEiLl8EEENS_6TensorERKS5_N3c108ArrayRefIlEEENKUlvE0_clEvEUllE_St5arrayIPcLm2EELi4E23TrivialOffsetCalculatorILi1EjESH_NS0_6memory15LoadWithoutCastENSI_16StoreWithoutCastEEEviT_T0_T2_T3_T4_T5_,"",@"SHT_CUDA_INFO"
	.sectionflags	@""
	.align	4


	//----- nvinfo : EIATTR_CUDA_API_VERSION
	.align		4
        /*0000*/ 	.byte	0x04, 0x37
        /*0002*/ 	.short	(.L_651 - .L_650)
.L_650:
        /*0004*/ 	.word	0x00000082


	//----- nvinfo : EIATTR_SW2861232_WAR
	.align		4
.L_651:
        /*0008*/ 	.byte	0x01, 0x35
	.zero		2


	//----- nvinfo : EIATTR_PARAM_CBANK
	.align		4
        /*000c*/ 	.byte	0x04, 0x0a
        /*000e*/ 	.short	(.L_653 - .L_652)
	.align		4
.L_652:
        /*0010*/ 	.word	index@(.nv.constant0._ZN2at6native27unrolled_elementwise_kernelIZZNS0_61_GLOBAL__N__ae8afa13_23_FlattenIndicesKernel_cu_7dd49032_310621_flatten_indices_implINS2_18CUDAKernelLauncherEiLl8EEENS_6TensorERKS5_N3c108ArrayRefIlEEENKUlvE0_clEvEUllE_St5arrayIPcLm2EELi4E23TrivialOffsetCalculatorILi1EjESH_NS0_6memory15LoadWithoutCastENSI_16StoreWithoutCastEEEviT_T0_T2_T3_T4_T5_)
        /*0014*/ 	.short	0x0160
        /*0016*/ 	.short	0x0084


	//----- nvinfo : EIATTR_CBANK_PARAM_SIZE
	.align		4
.L_653:
        /*0018*/ 	.byte	0x03, 0x19
        /*001a*/ 	.short	0x0084


	//----- nvinfo : EIATTR_KPARAM_INFO
	.align		4
        /*001c*/ 	.byte	0x04, 0x17
        /*001e*/ 	.short	(.L_655 - .L_654)
.L_654:
        /*0020*/ 	.word	0x00000000
        /*0024*/ 	.short	0x0006
        /*0026*/ 	.short	0x0083
        /*0028*/ 	.byte	0x00, 0xf0, 0x05, 0x00


	//----- nvinfo : EIATTR_KPARAM_INFO
	.align		4
.L_655:
        /*002c*/ 	.byte	0x04, 0x17
        /*002e*/ 	.short	(.L_657 - .L_656)
.L_656:
        /*0030*/ 	.word	0x00000000
        /*0034*/ 	.short	0x0005
        /*0036*/ 	.short	0x0082
        /*0038*/ 	.byte	0x00, 0xf0, 0x05, 0x00


	//----- nvinfo : EIATTR_KPARAM_INFO
	.align		4
.L_657:
        /*003c*/ 	.byte	0x04, 0x17
        /*003e*/ 	.short	(.L_659 - .L_658)
.L_658:
        /*0040*/ 	.word	0x00000000
        /*0044*/ 	.short	0x0004
        /*0046*/ 	.short	0x0081
        /*0048*/ 	.byte	0x00, 0xf0, 0x05, 0x00


	//----- nvinfo : EIATTR_KPARAM_INFO
	.align		4
.L_659:
        /*004c*/ 	.byte	0x04, 0x17
        /*004e*/ 	.short	(.L_661 - .L_660)
.L_660:
        /*0050*/ 	.word	0x00000000
        /*0054*/ 	.short	0x0003
        /*0056*/ 	.short	0x0080
        /*0058*/ 	.byte	0x00, 0xf0, 0x05, 0x00


	//----- nvinfo : EIATTR_KPARAM_INFO
	.align		4
.L_661:
        /*005c*/ 	.byte	0x04, 0x17
        /*005e*/ 	.short	(.L_663 - .L_662)
.L_662:
        /*0060*/ 	.word	0x00000000
        /*0064*/ 	.short	0x0002
        /*0066*/ 	.short	0x0070
        /*0068*/ 	.byte	0x00, 0xf0, 0x41, 0x00


	//----- nvinfo : EIATTR_KPARAM_INFO
	.align		4
.L_663:
        /*006c*/ 	.byte	0x04, 0x17
        /*006e*/ 	.short	(.L_665 - .L_664)
.L_664:
        /*0070*/ 	.word	0x00000000
        /*0074*/ 	.short	0x0001
        /*0076*/ 	.short	0x0008
        /*0078*/ 	.byte	0x00, 0xf0, 0xa1, 0x01


	//----- nvinfo : EIATTR_KPARAM_INFO
	.align		4
.L_665:
        /*007c*/ 	.byte	0x04, 0x17
        /*007e*/ 	.short	(.L_667 - .L_666)
.L_666:
        /*0080*/ 	.word	0x00000000
        /*0084*/ 	.short	0x0000
        /*0086*/ 	.short	0x0000
        /*0088*/ 	.byte	0x00, 0xf0, 0x11, 0x00


	//----- nvinfo : EIATTR_MAXREG_COUNT
	.align		4
.L_667:
        /*008c*/ 	.byte	0x03, 0x1b
        /*008e*/ 	.short	0x00ff


	//----- nvinfo : EIATTR_MERCURY_ISA_VERSION
	.align		4
        /*0090*/ 	.byte	0x03, 0x5f
        /*0092*/ 	.short	0x0000


	//----- nvinfo : EIATTR_EXIT_INSTR_OFFSETS
	.align		4
        /*0094*/ 	.byte	0x04, 0x1c
        /*0096*/ 	.short	(.L_669 - .L_668)


	//   ....[0]....
.L_668:
        /*0098*/ 	.word	0x000068a0


	//   ....[1]....
        /*009c*/ 	.word	0x00006910


	//----- nvinfo : EIATTR_MAX_THREADS
	.align		4
.L_669:
        /*00a0*/ 	.byte	0x04, 0x05
        /*00a2*/ 	.short	(.L_671 - .L_670)
.L_670:
        /*00a4*/ 	.word	0x00000080
        /*00a8*/ 	.word	0x00000001
        /*00ac*/ 	.word	0x00000001


	//----- nvinfo : EIATTR_CRS_STACK_SIZE
	.align		4
.L_671:
        /*00b0*/ 	.byte	0x04, 0x1e
        /*00b2*/ 	.short	(.L_673 - .L_672)
.L_672:
        /*00b4*/ 	.word	0x00000000
.L_673:


//--------------------- .nv.info._ZN2at6native29vectorized_elementwise_kernelILi2EZZNS0_61_GLOBAL__N__ae8afa13_23_FlattenIndicesKernel_cu_7dd49032_310621_flatten_indices_implINS2_18CUDAKernelLauncherEiLl8EEENS_6TensorERKS5_N3c108ArrayRefIlEEENKUlvE0_clEvEUllE_St5arrayIPcLm2EEEEviT0_T1_ --------------------------
	.section	.nv.info._ZN2at6native29vectorized_elementwise_kernelILi2EZZNS0_61_GLOBAL__N__ae8afa13_23_FlattenIndicesKernel_cu_7dd49032_310621_flatten_indices_implINS2_18CUDAKernelLauncherEiLl8EEENS_6TensorERKS5_N3c108ArrayRefIlEEENKUlvE0_clEvEUllE_St5arrayIPcLm2EEEEviT0_T1_,"",@"SHT_CUDA_INFO"
	.sectionflags	@""
	.align	4


	//----- nvinfo : EIATTR_CUDA_API_VERSION
	.align		4
        /*0000*/ 	.byte	0x04, 0x37
        /*0002*/ 	.short	(.L_675 - .L_674)
.L_674:
        /*0004*/ 	.word	0x00000082


	//----- nvinfo : EIATTR_SW2861232_WAR
	.align		4
.L_675:
        /*0008*/ 	.byte	0x01, 0x35
	.zero		2


	//----- nvinfo : EIATTR_PARAM_CBANK
	.align		4
        /*000c*/ 	.byte	0x04, 0x0a
        /*000e*/ 	.short	(.L_677 - .L_676)
	.align		4
.L_676:
        /*0010*/ 	.word	index@(.nv.constant0._ZN2at6native29vectorized_elementwise_kernelILi2EZZNS0_61_GLOBAL__N__ae8afa13_23_FlattenIndicesKernel_cu_7dd49032_310621_flatten_indices_implINS2_18CUDAKernelLauncherEiLl8EEENS_6TensorERKS5_N3c108ArrayRefIlEEENKUlvE0_clEvEUllE_St5arrayIPcLm2EEEEviT0_T1_)
        /*0014*/ 	.short	0x0160
        /*0016*/ 	.short	0x0080


	//----- nvinfo : EIATTR_CBANK_PARAM_SIZE
	.align		4
.L_677:
        /*0018*/ 	.byte	0x03, 0x19
        /*001a*/ 	.short	0x0080


	//----- nvinfo : EIATTR_KPARAM_INFO
	.align		4
        /*001c*/ 	.byte	0x04, 0x17
        /*001e*/ 	.short	(.L_679 - .L_678)
.L_678:
        /*0020*/ 	.word	0x00000000
        /*0024*/ 	.short	0x0002
        /*0026*/ 	.short	0x0070
        /*0028*/ 	.byte	0x00, 0xf0, 0x41, 0x00


	//----- nvinfo : EIATTR_KPARAM_INFO
	.align		4
.L_679:
        /*002c*/ 	.byte	0x04, 0x17
        /*002e*/ 	.short	(.L_681 - .L_680)
.L_680:
        /*0030*/ 	.word	0x00000000
        /*0034*/ 	.short	0x0001
        /*0036*/ 	.short	0x0008
        /*0038*/ 	.byte	0x00, 0xf0, 0xa1, 0x01


	//----- nvinfo : EIATTR_KPARAM_INFO
	.align		4
.L_681:
        /*003c*/ 	.byte	0x04, 0x17
        /*003e*/ 	.short	(.L_683 - .L_682)
.L_682:
        /*0040*/ 	.word	0x00000000
        /*0044*/ 	.short	0x0000
        /*0046*/ 	.short	0x0000
        /*0048*/ 	.byte	0x00, 0xf0, 0x11, 0x00


	//----- nvinfo : EIATTR_MAXREG_COUNT
	.align		4
.L_683:
        /*004c*/ 	.byte	0x03, 0x1b
        /*004e*/ 	.short	0x00ff


	//----- nvinfo : EIATTR_MERCURY_ISA_VERSION
	.align		4
        /*0050*/ 	.byte	0x03, 0x5f
        /*0052*/ 	.short	0x0000


	//----- nvinfo : EIATTR_EXIT_INSTR_OFFSETS
	.align		4
        /*0054*/ 	.byte	0x04, 0x1c
        /*0056*/ 	.short	(.L_685 - .L_684)


	//   ....[0]....
.L_684:
        /*0058*/ 	.word	0x0000bab0


	//   ....[1]....
        /*005c*/ 	.word	0x00018710


	//   ....[2]....
        /*0060*/ 	.word	0x00018760


	//----- nvinfo : EIATTR_MAX_THREADS
	.align		4
.L_685:
        /*0064*/ 	.byte	0x04, 0x05
        /*0066*/ 	.short	(.L_687 - .L_686)
.L_686:
        /*0068*/ 	.word	0x00000080
        /*006c*/ 	.word	0x00000001
        /*0070*/ 	.word	0x00000001


	//----- nvinfo : EIATTR_CRS_STACK_SIZE
	.align		4
.L_687:
        /*0074*/ 	.byte	0x04, 0x1e
        /*0076*/ 	.short	(.L_689 - .L_688)
.L_688:
        /*0078*/ 	.word	0x00000000
.L_689:


//--------------------- .nv.info._ZN2at6native29vectorized_elementwise_kernelILi4EZZNS0_61_GLOBAL__N__ae8afa13_23_FlattenIndicesKernel_cu_7dd49032_310621_flatten_indices_implINS2_18CUDAKernelLauncherEiLl8EEENS_6TensorERKS5_N3c108ArrayRefIlEEENKUlvE0_clEvEUllE_St5arrayIPcLm2EEEEviT0_T1_ --------------------------
	.section	.nv.info._ZN2at6native29vectorized_elementwise_kernelILi4EZZNS0_61_GLOBAL__N__ae8afa13_23_FlattenIndicesKernel_cu_7dd49032_310621_flatten_indices_implINS2_18CUDAKernelLauncherEiLl8EEENS_6TensorERKS5_N3c108ArrayRefIlEEENKUlvE0_clEvEUllE_St5arrayIPcLm2EEEEviT0_T1_,"",@"SHT_CUDA_INFO"
	.sectionflags	@""
	.align	4


	//----- nvinfo : EIATTR_CUDA_API_VERSION
	.align		4
        /*0000*/ 	.byte	0x04, 0x37
        /*0002*/ 	.short	(.L_691 - .L_690)
.L_690:
        /*0004*/ 	.word	0x00000082


	//----- nvinfo : EIATTR_SW2861232_WAR
	.align		4
.L_691:
        /*0008*/ 	.byte	0x01, 0x35
	.zero		2


	//----- nvinfo : EIATTR_PARAM_CBANK
	.align		4
        /*000c*/ 	.byte	0x04, 0x0a
        /*000e*/ 	.short	(.L_693 - .L_692)
	.align		4
.L_692:
        /*0010*/ 	.word	index@(.nv.constant0._ZN2at6native29vectorized_elementwise_kernelILi4EZZNS0_61_GLOBAL__N__ae8afa13_23_FlattenIndicesKernel_cu_7dd49032_310621_flatten_indices_implINS2_18CUDAKernelLauncherEiLl8EEENS_6TensorERKS5_N3c108ArrayRefIlEEENKUlvE0_clEvEUllE_St5arrayIPcLm2EEEEviT0_T1_)
        /*0014*/ 	.short	0x0160
        /*0016*/ 	.short	0x0080


	//----- nvinfo : EIATTR_CBANK_PARAM_SIZE
	.align		4
.L_693:
        /*0018*/ 	.byte	0x03, 0x19
        /*001a*/ 	.short	0x0080


	//----- nvinfo : EIATTR_KPARAM_INFO
	.align		4
        /*001c*/ 	.byte	0x04, 0x17
        /*001e*/ 	.short	(.L_695 - .L_694)
.L_694:
        /*0020*/ 	.word	0x00000000
        /*0024*/ 	.short	0x0002
        /*0026*/ 	.short	0x0070
        /*0028*/ 	.byte	0x00, 0xf0, 0x41, 0x00


	//----- nvinfo : EIATTR_KPARAM_INFO
	.align		4
.L_695:
        /*002c*/ 	.byte	0x04, 0x17
        /*002e*/ 	.short	(.L_697 - .L_696)
.L_696:
        /*0030*/ 	.word	0x00000000
        /*0034*/ 	.short	0x0001
        /*0036*/ 	.short	0x0008
        /*0038*/ 	.byte	0x00, 0xf0, 0xa1, 0x01


	//----- nvinfo : EIATTR_KPARAM_INFO
	.align		4
.L_697:
        /*003c*/ 	.byte	0x04, 0x17
        /*003e*/ 	.short	(.L_699 - .L_698)
.L_698:
        /*0040*/ 	.word	0x00000000
        /*0044*/ 	.short	0x0000
        /*0046*/ 	.short	0x0000
        /*0048*/ 	.byte	0x00, 0xf0, 0x11, 0x00


	//----- nvinfo : EIATTR_MAXREG_COUNT
	.align		4
.L_699:
        /*004c*/ 	.byte	0x03, 0x1b
        /*004e*/ 	.short	0x00ff


	//----- nvinfo : EIATTR_MERCURY_ISA_VERSION
	.align		4
        /*0050*/ 	.byte	0x03, 0x5f
        /*0052*/ 	.short	0x0000


	//----- nvinfo : EIATTR_EXIT_INSTR_OFFSETS
	.align		4
        /*0054*/ 	.byte	0x04, 0x1c
        /*0056*/ 	.short	(.L_701 - .L_700)


	//   ....[0]....
.L_700:
        /*0058*/ 	.word	0x0000bab0


	//   ....[1]....
        /*005c*/ 	.word	0x00018710


	//   ....[2]....
        /*0060*/ 	.word	0x00018760


	//----- nvinfo : EIATTR_MAX_THREADS
	.align		4
.L_701:
        /*0064*/ 	.byte	0x04, 0x05
        /*0066*/ 	.short	(.L_703 - .L_702)
.L_702:
        /*0068*/ 	.word	0x00000080
        /*006c*/ 	.word	0x00000001
        /*0070*/ 	.word	0x00000001


	//----- nvinfo : EIATTR_CRS_STACK_SIZE
	.align		4
.L_703:
        /*0074*/ 	.byte	0x04, 0x1e
        /*0076*/ 	.short	(.L_705 - .L_704)
.L_704:
        /*0078*/ 	.word	0x00000000
.L_705:


//--------------------- .nv.info._ZN2at6native29vectorized_elementwise_kernelILi8EZZNS0_61_GLOBAL__N__ae8afa13_23_FlattenIndicesKernel_cu_7dd49032_310621_flatten_indices_implINS2_18CUDAKernelLauncherEiLl8EEENS_6TensorERKS5_N3c108ArrayRefIlEEENKUlvE0_clEvEUllE_St5arrayIPcLm2EEEEviT0_T1_ --------------------------
	.section	.nv.info._ZN2at6native29vectorized_elementwise_kernelILi8EZZNS0_61_GLOBAL__N__ae8afa13_23_FlattenIndicesKernel_cu_7dd49032_310621_flatten_indices_implINS2_18CUDAKernelLauncherEiLl8EEENS_6TensorERKS5_N3c108ArrayRefIlEEENKUlvE0_clEvEUllE_St5arrayIPcLm2EEEEviT0_T1_,"",@"SHT_CUDA_INFO"
	.sectionflags	@""
	.align	4


	//----- nvinfo : EIATTR_CUDA_API_VERSION
	.align		4
        /*0000*/ 	.byte	0x04, 0x37
        /*0002*/ 	.short	(.L_707 - .L_706)
.L_706:
        /*0004*/ 	.word	0x00000082


	//----- nvinfo : EIATTR_SW2861232_WAR
	.align		4
.L_707:
        /*0008*/ 	.byte	0x01, 0x35
	.zero		2


	//----- nvinfo : EIATTR_PARAM_CBANK
	.align		4
        /*000c*/ 	.byte	0x04, 0x0a
        /*000e*/ 	.short	(.L_709 - .L_708)
	.align		4
.L_708:
        /*0010*/ 	.word	index@(.nv.constant0._ZN2at6native29vectorized_elementwise_kernelILi8EZZNS0_61_GLOBAL__N__ae8afa13_23_FlattenIndicesKernel_cu_7dd49032_310621_flatten_indices_implINS2_18CUDAKernelLauncherEiLl8EEENS_6TensorERKS5_N3c108ArrayRefIlEEENKUlvE0_clEvEUllE_St5arrayIPcLm2EEEEviT0_T1_)
        /*0014*/ 	.short	0x0160
        /*0016*/ 	.short	0x0080


	//----- nvinfo : EIATTR_CBANK_PARAM_SIZE
	.align		4
.L_709:
        /*0018*/ 	.byte	0x03, 0x19
        /*001a*/ 	.short	0x0080


	//----- nvinfo : EIATTR_KPARAM_INFO
	.align		4
        /*001c*/ 	.byte	0x04, 0x17
        /*001e*/ 	.short	(.L_711 - .L_710)
.L_710:
        /*0020*/ 	.word	0x00000000
        /*0024*/ 	.short	0x0002
        /*0026*/ 	.short	0x0070
        /*0028*/ 	.byte	0x00, 0xf0, 0x41, 0x00


	//----- nvinfo : EIATTR_KPARAM_INFO
	.align		4
.L_711:
        /*002c*/ 	.byte	0x04, 0x17
        /*002e*/ 	.short	(.L_713 - .L_712)
.L_712:
        /*0030*/ 	.word	0x00000000
        /*0034*/ 	.short	0x0001
        /*0036*/ 	.short	0x0008
        /*0038*/ 	.byte	0x00, 0xf0, 0xa1, 0x01


	//----- nvinfo : EIATTR_KPARAM_INFO
	.align		4
.L_713:
        /*003c*/ 	.byte	0x04, 0x17
        /*003e*/ 	.short	(.L_715 - .L_714)
.L_714:
        /*0040*/ 	.word	0x00000000
        /*0044*/ 	.short	0x0000
        /*0046*/ 	.short	0x0000
        /*0048*/ 	.byte	0x00, 0xf0, 0x11, 0x00


	//----- nvinfo : EIATTR_MAXREG_COUNT
	.align		4
.L_715:
        /*004c*/ 	.byte	0x03, 0x1b
        /*004e*/ 	.short	0x00ff


	//----- nvinfo : EIATTR_MERCURY_ISA_VERSION
	.align		4
        /*0050*/ 	.byte	0x03, 0x5f
        /*0052*/ 	.short	0x0000


	//----- nvinfo : EIATTR_EXIT_INSTR_OFFSETS
	.align		4
        /*0054*/ 	.byte	0x04, 0x1c
        /*0056*/ 	.short	(.L_717 - .L_716)


	//   ....[0]....
.L_716:
        /*0058*/ 	.word	0x00000010


	//----- nvinfo : EIATTR_MAX_THREADS
	.align		4
.L_717:
        /*005c*/ 	.byte	0x04, 0x05
        /*005e*/ 	.short	(.L_719 - .L_718)
.L_718:
        /*0060*/ 	.word	0x00000080
        /*0064*/ 	.word	0x00000001
        /*0068*/ 	.word	0x00000001
.L_719:


//--------------------- .nv.callgraph             --------------------------
	.section	.nv.callgraph,"",@"SHT_CUDA_CALLGRAPH"
	.align	4
	.sectionentsize	8
	.align		4
        /*0000*/ 	.word	0x00000000
	.align		4
        /*0004*/ 	.word	0xffffffff
	.align		4
        /*0008*/ 	.word	index@(_ZN2at6native18elementwise_kernelILi128ELi4EZNS0_15gpu_kernel_implIZZNS0_61_GLOBAL__N__ae8afa13_23_FlattenIndicesKernel_cu_7dd49032_310621_flatten_indices_implINS3_18CUDAKernelLauncherElLl0EEENS_6TensorERKS6_N3c108ArrayRefIlEEENKUlvE0_clEvEUllE_EEvRNS_18TensorIteratorBaseERKT_EUliE_EEviT1_)
	.align		4
        /*000c*/ 	.word	index@(__assertfail)
	.align		4
        /*0010*/ 	.word	index@(_ZN2at6native27unrolled_elementwise_kernelIZZNS0_61_GLOBAL__N__ae8afa13_23_FlattenIndicesKernel_cu_7dd49032_310621_flatten_indices_implINS2_18CUDAKernelLauncherElLl0EEENS_6TensorERKS5_N3c108ArrayRefIlEEENKUlvE0_clEvEUllE_St5arrayIPcLm2EELi4E23TrivialOffsetCalculatorILi1EjESH_NS0_6memory12LoadWithCastILi1EEENSI_13StoreWithCastILi1EEEEEviT_T0_T2_T3_T4_T5_)
	.align		4
        /*0014*/ 	.word	index@(__assertfail)
	.align		4
        /*0018*/ 	.word	index@(_ZN2at6native18elementwise_kernelILi128ELi4EZNS0_15gpu_kernel_implIZZNS0_61_GLOBAL__N__ae8afa13_23_FlattenIndicesKernel_cu_7dd49032_310621_flatten_indices_implINS3_18CUDAKernelLauncherElLl8EEENS_6TensorERKS6_N3c108ArrayRefIlEEENKUlvE0_clEvEUllE_EEvRNS_18TensorIteratorBaseERKT_EUliE_EEviT1_)
	.align		4
        /*001c*/ 	.word	index@(__assertfail)
	.align		4
        /*0020*/ 	.word	index@(_ZN2at6native27unrolled_elementwise_kernelIZZNS0_61_GLOBAL__N__ae8afa13_23_FlattenIndicesKernel_cu_7dd49032_310621_flatten_indices_implINS2_18CUDAKernelLauncherElLl8EEENS_6TensorERKS5_N3c108ArrayRefIlEEENKUlvE0_clEvEUllE_St5arrayIPcLm2EELi4E23TrivialOffsetCalculatorILi1EjESH_NS0_6memory12LoadWithCastILi1EEENSI_13StoreWithCastILi1EEEEEviT_T0_T2_T3_T4_T5_)
	.align		4
        /*0024*/ 	.word	index@(__assertfail)
	.align		4
        /*0028*/ 	.word	index@(_ZN2at6native18elementwise_kernelILi128ELi4EZNS0_15gpu_kernel_implIZZNS0_61_GLOBAL__N__ae8afa13_23_FlattenIndicesKernel_cu_7dd49032_310621_flatten_indices_implINS3_18CUDAKernelLauncherEiLl0EEENS_6TensorERKS6_N3c108ArrayRefIlEEENKUlvE0_clEvEUllE_EEvRNS_18TensorIteratorBaseERKT_EUliE_EEviT1_)
	.align		4
        /*002c*/ 	.word	index@(__assertfail)
	.align		4
        /*0030*/ 	.word	index@(_ZN2at6native27unrolled_elementwise_kernelIZZNS0_61_GLOBAL__N__ae8afa13_23_FlattenIndicesKernel_cu_7dd49032_310621_flatten_indices_implINS2_18CUDAKernelLauncherEiLl0EEENS_6TensorERKS5_N3c108ArrayRefIlEEENKUlvE0_clEvEUllE_St5arrayIPcLm2EELi4E23TrivialOffsetCalculatorILi1EjESH_NS0_6memory12LoadWithCastILi1EEENSI_13StoreWithCastILi1EEEEEviT_T0_T2_T3_T4_T5_)
	.align		4
        /*0034*/ 	.word	index@(__assertfail)
	.align		4
        /*0038*/ 	.word	index@(_ZN2at6native18elementwise_kernelILi128ELi4EZNS0_15gpu_kernel_implIZZNS0_61_GLOBAL__N__ae8afa13_23_FlattenIndicesKernel_cu_7dd49032_310621_flatten_indices_implINS3_18CUDAKernelLauncherEiLl8EEENS_6TensorERKS6_N3c108ArrayRefIlEEENKUlvE0_clEvEUllE_EEvRNS_18TensorIteratorBaseERKT_EUliE_EEviT1_)
	.align		4
        /*003c*/ 	.word	index@(__assertfail)
	.align		4
        /*0040*/ 	.word	index@(_ZN2at6native27unrolled_elementwise_kernelIZZNS0_61_GLOBAL__N__ae8afa13_23_FlattenIndicesKernel_cu_7dd49032_310621_flatten_indices_implINS2_18CUDAKernelLauncherEiLl8EEENS_6TensorERKS5_N3c108ArrayRefIlEEENKUlvE0_clEvEUllE_St5arrayIPcLm2EELi4E23TrivialOffsetCalculatorILi1EjESH_NS0_6memory12LoadWithCastILi1EEENSI_13StoreWithCastILi1EEEEEviT_T0_T2_T3_T4_T5_)
	.align		4
        /*0044*/ 	.word	index@(__assertfail)
	.align		4
        /*0048*/ 	.word	0x00000000
	.align		4
        /*004c*/ 	.word	0xfffffffe
	.align		4
        /*0050*/ 	.word	0x00000000
	.align		4
        /*0054*/ 	.word	0xfffffffd
	.align		4
        /*0058*/ 	.word	0x00000000
	.align		4
        /*005c*/ 	.word	0xfffffffc


//--------------------- .nv.rel.action            --------------------------
	.section	.nv.rel.action,"",@"SHT_CUDA_RELOCINFO"
	.align	8
	.sectionentsize	8
        /*0000*/ 	.byte	0x73, 0x00, 0x00, 0x00, 0x00, 0x00, 0x00, 0x00, 0x00, 0x00, 0x00, 0x11, 0x25, 0x00, 0x05, 0x36


//--------------------- .nv.constant4             --------------------------
	.section	.nv.constant4,"a",@progbits
	.align	8
	.align		8
.nv.constant4:
        /*0000*/ 	.dword	__assertfail
	.align		8
        /*0008*/ 	.dword	__unnamed_1
	.align		8
        /*0010*/ 	.dword	__unnamed_2
	.align		8
        /*0018*/ 	.dword	_ZN59_INTERNAL_ae8afa13_23_FlattenIndicesKernel_cu_7dd49032_31064cuda3std3__45__cpo5beginE
	.align		8
        /*0020*/ 	.dword	_ZN59_INTERNAL_ae8afa13_23_FlattenIndicesKernel_cu_7dd49032_31064cuda3std3__45__cpo3endE
	.align		8
        /*0028*/ 	.dword	_ZN59_INTERNAL_ae8afa13_23_FlattenIndicesKernel_cu_7dd49032_31064cuda3std3__45__cpo6cbeginE
	.align		8
        /*0030*/ 	.dword	_ZN59_INTERNAL_ae8afa13_23_FlattenIndicesKernel_cu_7dd49032_31064cuda3std3__45__cpo4cendE
	.align		8
        /*0038*/ 	.dword	_ZN59_INTERNAL_ae8afa13_23_FlattenIndicesKernel_cu_7dd49032_31064cuda3std3__45__cpo6rbeginE
	.align		8
        /*0040*/ 	.dword	_ZN59_INTERNAL_ae8afa13_23_FlattenIndicesKernel_cu_7dd49032_31064cuda3std3__45__cpo4rendE
	.align		8
        /*0048*/ 	.dword	_ZN59_INTERNAL_ae8afa13_23_FlattenIndicesKernel_cu_7dd49032_31064cuda3std3__45__cpo7crbeginE
	.align		8
        /*0050*/ 	.dword	_ZN59_INTERNAL_ae8afa13_23_FlattenIndicesKernel_cu_7dd49032_31064cuda3std3__45__cpo5crendE
	.align		8
        /*0058*/ 	.dword	_ZN59_INTERNAL_ae8afa13_23_FlattenIndicesKernel_cu_7dd49032_31064cuda3std3__461_GLOBAL__N__ae8afa13_23_FlattenIndicesKernel_cu_7dd49032_31066ignoreE
	.align		8
        /*0060*/ 	.dword	_ZN59_INTERNAL_ae8afa13_23_FlattenIndicesKernel_cu_7dd49032_31064cuda3std3__419piecewise_constructE
	.align		8
        /*0068*/ 	.dword	_ZN59_INTERNAL_ae8afa13_23_FlattenIndicesKernel_cu_7dd49032_31064cuda3std3__48in_placeE
	.align		8
        /*0070*/ 	.dword	_ZN59_INTERNAL_ae8afa13_23_FlattenIndicesKernel_cu_7dd49032_31064cuda3std3__420unreachable_sentinelE
	.align		8
        /*0078*/ 	.dword	_ZN59_INTERNAL_ae8afa13_23_FlattenIndicesKernel_cu_7dd49032_31064cuda3std6ranges3__45__cpo4swapE
	.align		8
        /*0080*/ 	.dword	_ZN59_INTERNAL_ae8afa13_23_FlattenIndicesKernel_cu_7dd49032_31064cuda3std6ranges3__45__cpo9iter_moveE
	.align		8
        /*0088*/ 	.dword	_ZN59_INTERNAL_ae8afa13_23_FlattenIndicesKernel_cu_7dd49032_31064cuda3std6ranges3__45__cpo5beginE
	.align		8
        /*0090*/ 	.dword	_ZN59_INTERNAL_ae8afa13_23_FlattenIndicesKernel_cu_7dd49032_31064cuda3std6ranges3__45__cpo3endE
	.align		8
        /*0098*/ 	.dword	_ZN59_INTERNAL_ae8afa13_23_FlattenIndicesKernel_cu_7dd49032_31064cuda3std6ranges3__45__cpo6cbeginE
	.align		8
        /*00a0*/ 	.dword	_ZN59_INTERNAL_ae8afa13_23_FlattenIndicesKernel_cu_7dd49032_31064cuda3std6ranges3__45__cpo4cendE
	.align		8
        /*00a8*/ 	.dword	_ZN59_INTERNAL_ae8afa13_23_FlattenIndicesKernel_cu_7dd49032_31064cuda3std6ranges3__45__cpo7advanceE
	.align		8
        /*00b0*/ 	.dword	_ZN59_INTERNAL_ae8afa13_23_FlattenIndicesKernel_cu_7dd49032_31064cuda3std6ranges3__45__cpo9iter_swapE
	.align		8
        /*00b8*/ 	.dword	_ZN59_INTERNAL_ae8afa13_23_FlattenIndicesKernel_cu_7dd49032_31064cuda3std6ranges3__45__cpo4nextE
	.align		8
        /*00c0*/ 	.dword	_ZN59_INTERNAL_ae8afa13_23_FlattenIndicesKernel_cu_7dd49032_31064cuda3std6ranges3__45__cpo4prevE
	.align		8
        /*00c8*/ 	.dword	_ZN59_INTERNAL_ae8afa13_23_FlattenIndicesKernel_cu_7dd49032_31064cuda3std6ranges3__45__cpo4dataE
	.align		8
        /*00d0*/ 	.dword	_ZN59_INTERNAL_ae8afa13_23_FlattenIndicesKernel_cu_7dd49032_31064cuda3std6ranges3__45__cpo5cdataE
	.align		8
        /*00d8*/ 	.dword	_ZN59_INTERNAL_ae8afa13_23_FlattenIndicesKernel_cu_7dd49032_31064cuda3std6ranges3__45__cpo4sizeE
	.align		8
        /*00e0*/ 	.dword	_ZN59_INTERNAL_ae8afa13_23_FlattenIndicesKernel_cu_7dd49032_31064cuda3std6ranges3__45__cpo5ssizeE
	.align		8
        /*00e8*/ 	.dword	_ZN59_INTERNAL_ae8afa13_23_FlattenIndicesKernel_cu_7dd49032_31064cuda3std6ranges3__45__cpo8distanceE
	.align		8
        /*00f0*/ 	.dword	_ZN59_INTERNAL_ae8afa13_23_FlattenIndicesKernel_cu_7dd49032_31066thrust23THRUST_300001_SM_800_NS6system6detail10sequential3seqE
	.align		8
        /*00f8*/ 	.dword	$str$5
	.align		8
        /*0100*/ 	.dword	$str$6


//--------------------- .nv.constant0._ZN2at6native18elementwise_kernelILi128ELi4EZNS0_15gpu_kernel_implIZZNS0_61_GLOBAL__N__ae8afa13_23_FlattenIndicesKernel_cu_7dd49032_310621_flatten_indices_implINS3_18CUDAKernelLauncherElLl0EEENS_6TensorERKS6_N3c108ArrayRefIlEEENKUlvE0_clEvEUllE_EEvRNS_18TensorIteratorBaseERKT_EUliE_EEviT1_ --------------------------
	.section	.nv.constant0._ZN2at6native18elementwise_kernelILi128ELi4EZNS0_15gpu_kernel_implIZZNS0_61_GLOBAL__N__ae8afa13_23_FlattenIndicesKernel_cu_7dd49032_310621_flatten_indices_implINS3_18CUDAKernelLauncherElLl0EEENS_6TensorERKS6_N3c108ArrayRefIlEEENKUlvE0_clEvEUllE_EEvRNS_18TensorIteratorBaseERKT_EUliE_EEviT1_,"a",@progbits
	.sectionflags	@""
	.align	4
.nv.constant0._ZN2at6native18elementwise_kernelILi128ELi4EZNS0_15gpu_kernel_implIZZNS0_61_GLOBAL__N__ae8afa13_23_FlattenIndicesKernel_cu_7dd49032_310621_flatten_indices_implINS3_18CUDAKernelLauncherElLl0EEENS_6TensorERKS6_N3c108ArrayRefIlEEENKUlvE0_clEvEUllE_EEvRNS_18TensorIteratorBaseERKT_EUliE_EEviT1_:
	.zero		944


//--------------------- .nv.constant0._ZN2at6native27unrolled_elementwise_kernelIZZNS0_61_GLOBAL__N__ae8afa13_23_FlattenIndicesKernel_cu_7dd49032_310621_flatten_indices_implINS2_18CUDAKernelLauncherElLl0EEENS_6TensorERKS5_N3c108ArrayRefIlEEENKUlvE0_clEvEUllE_St5arrayIPcLm2EELi4E23TrivialOffsetCalculatorILi1EjESH_NS0_6memory12LoadWithCastILi1EEENSI_13StoreWithCastILi1EEEEEviT_T0_T2_T3_T4_T5_ --------------------------
	.section	.nv.constant0._ZN2at6native27unrolled_elementwise_kernelIZZNS0_61_GLOBAL__N__ae8afa13_23_FlattenIndicesKernel_cu_7dd49032_310621_flatten_indices_implINS2_18CUDAKernelLauncherElLl0EEENS_6TensorERKS5_N3c108ArrayRefIlEEENKUlvE0_clEvEUllE_St5arrayIPcLm2EELi4E23TrivialOffsetCalculatorILi1EjESH_NS0_6memory12LoadWithCastILi1EEENSI_13StoreWithCastILi1EEEEEviT_T0_T2_T3_T4_T5_,"a",@progbits
	.sectionflags	@""
	.align	4
.nv.constant0._ZN2at6native27unrolled_elementwise_kernelIZZNS0_61_GLOBAL__N__ae8afa13_23_FlattenIndicesKernel_cu_7dd49032_310621_flatten_indices_implINS2_18CUDAKernelLauncherElLl0EEENS_6TensorERKS5_N3c108ArrayRefIlEEENKUlvE0_clEvEUllE_St5arrayIPcLm2EELi4E23TrivialOffsetCalculatorILi1EjESH_NS0_6memory12LoadWithCastILi1EEENSI_13StoreWithCastILi1EEEEEviT_T0_T2_T3_T4_T5_:
	.zero		444


//--------------------- .nv.constant0._ZN2at6native18elementwise_kernelILi128ELi2EZNS0_22gpu_kernel_impl_nocastIZZNS0_61_GLOBAL__N__ae8afa13_23_FlattenIndicesKernel_cu_7dd49032_310621_flatten_indices_implINS3_18CUDAKernelLauncherElLl0EEENS_6TensorERKS6_N3c108ArrayRefIlEEENKUlvE0_clEvEUllE_EEvRNS_18TensorIteratorBaseERKT_EUliE_EEviT1_ --------------------------
	.section	.nv.constant0._ZN2at6native18elementwise_kernelILi128ELi2EZNS0_22gpu_kernel_impl_nocastIZZNS0_61_GLOBAL__N__ae8afa13_23_FlattenIndicesKernel_cu_7dd49032_310621_flatten_indices_implINS3_18CUDAKernelLauncherElLl0EEENS_6TensorERKS6_N3c108ArrayRefIlEEENKUlvE0_clEvEUllE_EEvRNS_18TensorIteratorBaseERKT_EUliE_EEviT1_,"a",@progbits
	.sectionflags	@""
	.align	4
.nv.constant0._ZN2at6native18elementwise_kernelILi128ELi2EZNS0_22gpu_kernel_impl_nocastIZZNS0_61_GLOBAL__N__ae8afa13_23_FlattenIndicesKernel_cu_7dd49032_310621_flatten_indices_implINS3_18CUDAKernelLauncherElLl0EEENS_6TensorERKS6_N3c108ArrayRefIlEEENKUlvE0_clEvEUllE_EEvRNS_18TensorIteratorBaseERKT_EUliE_EEviT1_:
	.zero		936


//--------------------- .nv.constant2._ZN2at6native27unrolled_elementwise_kernelIZZNS0_61_GLOBAL__N__ae8afa13_23_FlattenIndicesKernel_cu_7dd49032_310621_flatten_indices_implINS2_18CUDAKernelLauncherElLl0EEENS_6TensorERKS5_N3c108ArrayRefIlEEENKUlvE0_clEvEUllE_St5arrayIPcLm2EELi4E23TrivialOffsetCalculatorILi1EjESH_NS0_6memory15LoadWithoutCastENSI_16StoreWithoutCastEEEviT_T0_T2_T3_T4_T5_ --------------------------
	.section	.nv.constant2._ZN2at6native27unrolled_elementwise_kernelIZZNS0_61_GLOBAL__N__ae8afa13_23_FlattenIndicesKernel_cu_7dd49032_310621_flatten_indices_implINS2_18CUDAKernelLauncherElLl0EEENS_6TensorERKS5_N3c108ArrayRefIlEEENKUlvE0_clEvEUllE_St5arrayIPcLm2EELi4E23TrivialOffsetCalculatorILi1EjESH_NS0_6memory15LoadWithoutCastENSI_16StoreWithoutCastEEEviT_T0_T2_T3_T4_T5_,"a",@progbits
	.sectionflags	@""
	.align	4
.nv.constant2._ZN2at6native27unrolled_elementwise_kernelIZZNS0_61_GLOBAL__N__ae8afa13_23_FlattenIndicesKernel_cu_7dd49032_310621_flatten_indices_implINS2_18CUDAKernelLauncherElLl0EEENS_6TensorERKS5_N3c108ArrayRefIlEEENKUlvE0_clEvEUllE_St5arrayIPcLm2EELi4E23TrivialOffsetCalculatorILi1EjESH_NS0_6memory15LoadWithoutCastENSI_16StoreWithoutCastEEEviT_T0_T2_T3_T4_T5_:
        /*0000*/ 	.byte	0xff, 0xff, 0xff, 0xff, 0xff, 0xff, 0xff, 0xff


//--------------------- .nv.constant0._ZN2at6native27unrolled_elementwise_kernelIZZNS0_61_GLOBAL__N__ae8afa13_23_FlattenIndicesKernel_cu_7dd49032_310621_flatten_indices_implINS2_18CUDAKernelLauncherElLl0EEENS_6TensorERKS5_N3c108ArrayRefIlEEENKUlvE0_clEvEUllE_St5arrayIPcLm2EELi4E23TrivialOffsetCalculatorILi1EjESH_NS0_6memory15LoadWithoutCastENSI_16StoreWithoutCastEEEviT_T0_T2_T3_T4_T5_ --------------------------
	.section	.nv.constant0._ZN2at6native27unrolled_elementwise_kernelIZZNS0_61_GLOBAL__N__ae8afa13_23_FlattenIndicesKernel_cu_7dd49032_310621_flatten_indices_implINS2_18CUDAKernelLauncherElLl0EEENS_6TensorERKS5_N3c108ArrayRefIlEEENKUlvE0_clEvEUllE_St5arrayIPcLm2EELi4E23TrivialOffsetCalculatorILi1EjESH_NS0_6memory15LoadWithoutCastENSI_16StoreWithoutCastEEEviT_T0_T2_T3_T4_T5_,"a",@progbits
	.sectionflags	@""
	.align	4
.nv.constant0._ZN2at6native27unrolled_elementwise_kernelIZZNS0_61_GLOBAL__N__ae8afa13_23_FlattenIndicesKernel_cu_7dd49032_310621_flatten_indices_implINS2_18CUDAKernelLauncherElLl0EEENS_6TensorERKS5_N3c108ArrayRefIlEEENKUlvE0_clEvEUllE_St5arrayIPcLm2EELi4E23TrivialOffsetCalculatorILi1EjESH_NS0_6memory15LoadWithoutCastENSI_16StoreWithoutCastEEEviT_T0_T2_T3_T4_T5_:
	.zero		428


//--------------------- .nv.constant2._ZN2at6native29vectorized_elementwise_kernelILi2EZZNS0_61_GLOBAL__N__ae8afa13_23_FlattenIndicesKernel_cu_7dd49032_310621_flatten_indices_implINS2_18CUDAKernelLauncherElLl0EEENS_6TensorERKS5_N3c108ArrayRefIlEEENKUlvE0_clEvEUllE_St5arrayIPcLm2EEEEviT0_T1_ --------------------------
	.section	.nv.constant2._ZN2at6native29vectorized_elementwise_kernelILi2EZZNS0_61_GLOBAL__N__ae8afa13_23_FlattenIndicesKernel_cu_7dd49032_310621_flatten_indices_implINS2_18CUDAKernelLauncherElLl0EEENS_6TensorERKS5_N3c108ArrayRefIlEEENKUlvE0_clEvEUllE_St5arrayIPcLm2EEEEviT0_T1_,"a",@progbits
	.sectionflags	@""
	.align	4
.nv.constant2._ZN2at6native29vectorized_elementwise_kernelILi2EZZNS0_61_GLOBAL__N__ae8afa13_23_FlattenIndicesKernel_cu_7dd49032_310621_flatten_indices_implINS2_18CUDAKernelLauncherElLl0EEENS_6TensorERKS5_N3c108ArrayRefIlEEENKUlvE0_clEvEUllE_St5arrayIPcLm2EEEEviT0_T1_:
        /*0000*/ 	.byte	0xff, 0xff, 0xff, 0xff, 0xff, 0xff, 0xff, 0xff


//--------------------- .nv.constant0._ZN2at6native29vectorized_elementwise_kernelILi2EZZNS0_61_GLOBAL__N__ae8afa13_23_FlattenIndicesKernel_cu_7dd49032_310621_flatten_indices_implINS2_18CUDAKernelLauncherElLl0EEENS_6TensorERKS5_N3c108ArrayRefIlEEENKUlvE0_clEvEUllE_St5arrayIPcLm2EEEEviT0_T1_ --------------------------
	.section	.nv.constant0._ZN2at6native29vectorized_elementwise_kernelILi2EZZNS0_61_GLOBAL__N__ae8afa13_23_FlattenIndicesKernel_cu_7dd49032_310621_flatten_indices_implINS2_18CUDAKernelLauncherElLl0EEENS_6TensorERKS5_N3c108ArrayRefIlEEENKUlvE0_clEvEUllE_St5arrayIPcLm2EEEEviT0_T1_,"a",@progbits
	.sectionflags	@""
	.align	4
.nv.constant0._ZN2at6native29vectorized_elementwise_kernelILi2EZZNS0_61_GLOBAL__N__ae8afa13_23_FlattenIndicesKernel_cu_7dd49032_310621_flatten_indices_implINS2_18CUDAKernelLauncherElLl0EEENS_6TensorERKS5_N3c108ArrayRefIlEEENKUlvE0_clEvEUllE_St5arrayIPcLm2EEEEviT0_T1_:
	.zero		424


//--------------------- .nv.constant2._ZN2at6native29vectorized_elementwise_kernelILi4EZZNS0_61_GLOBAL__N__ae8afa13_23_FlattenIndicesKernel_cu_7dd49032_310621_flatten_indices_implINS2_18CUDAKernelLauncherElLl0EEENS_6TensorERKS5_N3c108ArrayRefIlEEENKUlvE0_clEvEUllE_St5arrayIPcLm2EEEEviT0_T1_ --------------------------
	.section	.nv.constant2._ZN2at6native29vectorized_elementwise_kernelILi4EZZNS0_61_GLOBAL__N__ae8afa13_23_FlattenIndicesKernel_cu_7dd49032_310621_flatten_indices_implINS2_18CUDAKernelLauncherElLl0EEENS_6TensorERKS5_N3c108ArrayRefIlEEENKUlvE0_clEvEUllE_St5arrayIPcLm2EEEEviT0_T1_,"a",@progbits
	.sectionflags	@""
	.align	4
.nv.constant2._ZN2at6native29vectorized_elementwise_kernelILi4EZZNS0_61_GLOBAL__N__ae8afa13_23_FlattenIndicesKernel_cu_7dd49032_310621_flatten_indices_implINS2_18CUDAKernelLauncherElLl0EEENS_6TensorERKS5_N3c108ArrayRefIlEEENKUlvE0_clEvEUllE_St5arrayIPcLm2EEEEviT0_T1_:
        /*0000*/ 	.byte	0xff, 0xff, 0xff, 0xff, 0xff, 0xff, 0xff, 0xff


//--------------------- .nv.constant0._ZN2at6native29vectorized_elementwise_kernelILi4EZZNS0_61_GLOBAL__N__ae8afa13_23_FlattenIndicesKernel_cu_7dd49032_310621_flatten_indices_implINS2_18CUDAKernelLauncherElLl0EEENS_6TensorERKS5_N3c108ArrayRefIlEEENKUlvE0_clEvEUllE_St5arrayIPcLm2EEEEviT0_T1_ --------------------------
	.section	.nv.constant0._ZN2at6native29vectorized_elementwise_kernelILi4EZZNS0_61_GLOBAL__N__ae8afa13_23_FlattenIndicesKernel_cu_7dd49032_310621_flatten_indices_implINS2_18CUDAKernelLauncherElLl0EEENS_6TensorERKS5_N3c108ArrayRefIlEEENKUlvE0_clEvEUllE_St5arrayIPcLm2EEEEviT0_T1_,"a",@progbits
	.sectionflags	@""
	.align	4
.nv.constant0._ZN2at6native29vectorized_elementwise_kernelILi4EZZNS0_61_GLOBAL__N__ae8afa13_23_FlattenIndicesKernel_cu_7dd49032_310621_flatten_indices_implINS2_18CUDAKernelLauncherElLl0EEENS_6TensorERKS5_N3c108ArrayRefIlEEENKUlvE0_clEvEUllE_St5arrayIPcLm2EEEEviT0_T1_:
	.zero		424


//--------------------- .nv.constant0._ZN2at6native29vectorized_elementwise_kernelILi8EZZNS0_61_GLOBAL__N__ae8afa13_23_FlattenIndicesKernel_cu_7dd49032_310621_flatten_indices_implINS2_18CUDAKernelLauncherElLl0EEENS_6TensorERKS5_N3c108ArrayRefIlEEENKUlvE0_clEvEUllE_St5arrayIPcLm2EEEEviT0_T1_ --------------------------
	.section	.nv.constant0._ZN2at6native29vectorized_elementwise_kernelILi8EZZNS0_61_GLOBAL__N__ae8afa13_23_FlattenIndicesKernel_cu_7dd49032_310621_flatten_indices_implINS2_18CUDAKernelLauncherElLl0EEENS_6TensorERKS5_N3c108ArrayRefIlEEENKUlvE0_clEvEUllE_St5arrayIPcLm2EEEEviT0_T1_,"a",@progbits
	.sectionflags	@""
	.align	4
.nv.constant0._ZN2at6native29vectorized_elementwise_kernelILi8EZZNS0_61_GLOBAL__N__ae8afa13_23_FlattenIndicesKernel_cu_7dd49032_310621_flatten_indices_implINS2_18CUDAKernelLauncherElLl0EEENS_6TensorERKS5_N3c108ArrayRefIlEEENKUlvE0_clEvEUllE_St5arrayIPcLm2EEEEviT0_T1_:
	.zero		424


//--------------------- .nv.constant0._ZN2at6native18elementwise_kernelILi128ELi4EZNS0_15gpu_kernel_implIZZNS0_61_GLOBAL__N__ae8afa13_23_FlattenIndicesKernel_cu_7dd49032_310621_flatten_indices_implINS3_18CUDAKernelLauncherElLl8EEENS_6TensorERKS6_N3c108ArrayRefIlEEENKUlvE0_clEvEUllE_EEvRNS_18TensorIteratorBaseERKT_EUliE_EEviT1_ --------------------------
	.section	.nv.constant0._ZN2at6native18elementwise_kernelILi128ELi4EZNS0_15gpu_kernel_implIZZNS0_61_GLOBAL__N__ae8afa13_23_FlattenIndicesKernel_cu_7dd49032_310621_flatten_indices_implINS3_18CUDAKernelLauncherElLl8EEENS_6TensorERKS6_N3c108ArrayRefIlEEENKUlvE0_clEvEUllE_EEvRNS_18TensorIteratorBaseERKT_EUliE_EEviT1_,"a",@progbits
	.sectionflags	@""
	.align	4
.nv.constant0._ZN2at6native18elementwise_kernelILi128ELi4EZNS0_15gpu_kernel_implIZZNS0_61_GLOBAL__N__ae8afa13_23_FlattenIndicesKernel_cu_7dd49032_310621_flatten_indices_implINS3_18CUDAKernelLauncherElLl8EEENS_6TensorERKS6_N3c108ArrayRefIlEEENKUlvE0_clEvEUllE_EEvRNS_18TensorIteratorBaseERKT_EUliE_EEviT1_:
	.zero		1000


//--------------------- .nv.constant0._ZN2at6native27unrolled_elementwise_kernelIZZNS0_61_GLOBAL__N__ae8afa13_23_FlattenIndicesKernel_cu_7dd49032_310621_flatten_indices_implINS2_18CUDAKernelLauncherElLl8EEENS_6TensorERKS5_N3c108ArrayRefIlEEENKUlvE0_clEvEUllE_St5arrayIPcLm2EELi4E23TrivialOffsetCalculatorILi1EjESH_NS0_6memory12LoadWithCastILi1EEENSI_13StoreWithCastILi1EEEEEviT_T0_T2_T3_T4_T5_ --------------------------
	.section	.nv.constant0._ZN2at6native27unrolled_elementwise_kernelIZZNS0_61_GLOBAL__N__ae8afa13_23_FlattenIndicesKernel_cu_7dd49032_310621_flatten_indices_implINS2_18CUDAKernelLauncherElLl8EEENS_6TensorERKS5_N3c108ArrayRefIlEEENKUlvE0_clEvEUllE_St5arrayIPcLm2EELi4E23TrivialOffsetCalculatorILi1EjESH_NS0_6memory12LoadWithCastILi1EEENSI_13StoreWithCastILi1EEEEEviT_T0_T2_T3_T4_T5_,"a",@progbits
	.sectionflags	@""
	.align	4
.nv.constant0._ZN2at6native27unrolled_elementwise_kernelIZZNS0_61_GLOBAL__N__ae8afa13_23_FlattenIndicesKernel_cu_7dd49032_310621_flatten_indices_implINS2_18CUDAKernelLauncherElLl8EEENS_6TensorERKS5_N3c108ArrayRefIlEEENKUlvE0_clEvEUllE_St5arrayIPcLm2EELi4E23TrivialOffsetCalculatorILi1EjESH_NS0_6memory12LoadWithCastILi1EEENSI_13StoreWithCastILi1EEEEEviT_T0_T2_T3_T4_T5_:
	.zero		500


//--------------------- .nv.constant0._ZN2at6native18elementwise_kernelILi128ELi2EZNS0_22gpu_kernel_impl_nocastIZZNS0_61_GLOBAL__N__ae8afa13_23_FlattenIndicesKernel_cu_7dd49032_310621_flatten_indices_implINS3_18CUDAKernelLauncherElLl8EEENS_6TensorERKS6_N3c108ArrayRefIlEEENKUlvE0_clEvEUllE_EEvRNS_18TensorIteratorBaseERKT_EUliE_EEviT1_ --------------------------
	.section	.nv.constant0._ZN2at6native18elementwise_kernelILi128ELi2EZNS0_22gpu_kernel_impl_nocastIZZNS0_61_GLOBAL__N__ae8afa13_23_FlattenIndicesKernel_cu_7dd49032_310621_flatten_indices_implINS3_18CUDAKernelLauncherElLl8EEENS_6TensorERKS6_N3c108ArrayRefIlEEENKUlvE0_clEvEUllE_EEvRNS_18TensorIteratorBaseERKT_EUliE_EEviT1_,"a",@progbits
	.sectionflags	@""
	.align	4
.nv.constant0._ZN2at6native18elementwise_kernelILi128ELi2EZNS0_22gpu_kernel_impl_nocastIZZNS0_61_GLOBAL__N__ae8afa13_23_FlattenIndicesKernel_cu_7dd49032_310621_flatten_indices_implINS3_18CUDAKernelLauncherElLl8EEENS_6TensorERKS6_N3c108ArrayRefIlEEENKUlvE0_clEvEUllE_EEvRNS_18TensorIteratorBaseERKT_EUliE_EEviT1_:
	.zero		992


//--------------------- .nv.constant0._ZN2at6native27unrolled_elementwise_kernelIZZNS0_61_GLOBAL__N__ae8afa13_23_FlattenIndicesKernel_cu_7dd49032_310621_flatten_indices_implINS2_18CUDAKernelLauncherElLl8EEENS_6TensorERKS5_N3c108ArrayRefIlEEENKUlvE0_clEvEUllE_St5arrayIPcLm2EELi4E23TrivialOffsetCalculatorILi1EjESH_NS0_6memory15LoadWithoutCastENSI_16StoreWithoutCastEEEviT_T0_T2_T3_T4_T5_ --------------------------
	.section	.nv.constant0._ZN2at6native27unrolled_elementwise_kernelIZZNS0_61_GLOBAL__N__ae8afa13_23_FlattenIndicesKernel_cu_7dd49032_310621_flatten_indices_implINS2_18CUDAKernelLauncherElLl8EEENS_6TensorERKS5_N3c108ArrayRefIlEEENKUlvE0_clEvEUllE_St5arrayIPcLm2EELi4E23TrivialOffsetCalculatorILi1EjESH_NS0_6memory15LoadWithoutCastENSI_16StoreWithoutCastEEEviT_T0_T2_T3_T4_T5_,"a",@progbits
	.sectionflags	@""
	.align	4
.nv.constant0._ZN2at6native27unrolled_elementwise_kernelIZZNS0_61_GLOBAL__N__ae8afa13_23_FlattenIndicesKernel_cu_7dd49032_310621_flatten_indices_implINS2_18CUDAKernelLauncherElLl8EEENS_6TensorERKS5_N3c108ArrayRefIlEEENKUlvE0_clEvEUllE_St5arrayIPcLm2EELi4E23TrivialOffsetCalculatorILi1EjESH_NS0_6memory15LoadWithoutCastENSI_16StoreWithoutCastEEEviT_T0_T2_T3_T4_T5_:
	.zero		484


//--------------------- .nv.constant2._ZN2at6native29vectorized_elementwise_kernelILi2EZZNS0_61_GLOBAL__N__ae8afa13_23_FlattenIndicesKernel_cu_7dd49032_310621_flatten_indices_implINS2_18CUDAKernelLauncherElLl8EEENS_6TensorERKS5_N3c108ArrayRefIlEEENKUlvE0_clEvEUllE_St5arrayIPcLm2EEEEviT0_T1_ --------------------------
	.section	.nv.constant2._ZN2at6native29vectorized_elementwise_kernelILi2EZZNS0_61_GLOBAL__N__ae8afa13_23_FlattenIndicesKernel_cu_7dd49032_310621_flatten_indices_implINS2_18CUDAKernelLauncherElLl8EEENS_6TensorERKS5_N3c108ArrayRefIlEEENKUlvE0_clEvEUllE_St5arrayIPcLm2EEEEviT0_T1_,"a",@progbits
	.sectionflags	@""
	.align	4
.nv.constant2._ZN2at6native29vectorized_elementwise_kernelILi2EZZNS0_61_GLOBAL__N__ae8afa13_23_FlattenIndicesKernel_cu_7dd49032_310621_flatten_indices_implINS2_18CUDAKernelLauncherElLl8EEENS_6TensorERKS5_N3c108ArrayRefIlEEENKUlvE0_clEvEUllE_St5arrayIPcLm2EEEEviT0_T1_:
        /*0000*/ 	.byte	0xff, 0xff, 0xff, 0xff, 0xff, 0xff, 0xff, 0xff


//--------------------- .nv.constant0._ZN2at6native29vectorized_elementwise_kernelILi2EZZNS0_61_GLOBAL__N__ae8afa13_23_FlattenIndicesKernel_cu_7dd49032_310621_flatten_indices_implINS2_18CUDAKernelLauncherElLl8EEENS_6TensorERKS5_N3c108ArrayRefIlEEENKUlvE0_clEvEUllE_St5arrayIPcLm2EEEEviT0_T1_ --------------------------
	.section	.nv.constant0._ZN2at6native29vectorized_elementwise_kernelILi2EZZNS0_61_GLOBAL__N__ae8afa13_23_FlattenIndicesKernel_cu_7dd49032_310621_flatten_indices_implINS2_18CUDAKernelLauncherElLl8EEENS_6TensorERKS5_N3c108ArrayRefIlEEENKUlvE0_clEvEUllE_St5arrayIPcLm2EEEEviT0_T1_,"a",@progbits
	.sectionflags	@""
	.align	4
.nv.constant0._ZN2at6native29vectorized_elementwise_kernelILi2EZZNS0_61_GLOBAL__N__ae8afa13_23_FlattenIndicesKernel_cu_7dd49032_310621_flatten_indices_implINS2_18CUDAKernelLauncherElLl8EEENS_6TensorERKS5_N3c108ArrayRefIlEEENKUlvE0_clEvEUllE_St5arrayIPcLm2EEEEviT0_T1_:
	.zero		480


//--------------------- .nv.constant2._ZN2at6native29vectorized_elementwise_kernelILi4EZZNS0_61_GLOBAL__N__ae8afa13_23_FlattenIndicesKernel_cu_7dd49032_310621_flatten_indices_implINS2_18CUDAKernelLauncherElLl8EEENS_6TensorERKS5_N3c108ArrayRefIlEEENKUlvE0_clEvEUllE_St5arrayIPcLm2EEEEviT0_T1_ --------------------------
	.section	.nv.constant2._ZN2at6native29vectorized_elementwise_kernelILi4EZZNS0_61_GLOBAL__N__ae8afa13_23_FlattenIndicesKernel_cu_7dd49032_310621_flatten_indices_implINS2_18CUDAKernelLauncherElLl8EEENS_6TensorERKS5_N3c108ArrayRefIlEEENKUlvE0_clEvEUllE_St5arrayIPcLm2EEEEviT0_T1_,"a",@progbits
	.sectionflags	@""
	.align	4
.nv.constant2._ZN2at6native29vectorized_elementwise_kernelILi4EZZNS0_61_GLOBAL__N__ae8afa13_23_FlattenIndicesKernel_cu_7dd49032_310621_flatten_indices_implINS2_18CUDAKernelLauncherElLl8EEENS_6TensorERKS5_N3c108ArrayRefIlEEENKUlvE0_clEvEUllE_St5arrayIPcLm2EEEEviT0_T1_:
        /*0000*/ 	.byte	0xff, 0xff, 0xff, 0xff, 0xff, 0xff, 0xff, 0xff


//--------------------- .nv.constant0._ZN2at6native29vectorized_elementwise_kernelILi4EZZNS0_61_GLOBAL__N__ae8afa13_23_FlattenIndicesKernel_cu_7dd49032_310621_flatten_indices_implINS2_18CUDAKernelLauncherElLl8EEENS_6TensorERKS5_N3c108ArrayRefIlEEENKUlvE0_clEvEUllE_St5arrayIPcLm2EEEEviT0_T1_ --------------------------
	.section	.nv.constant0._ZN2at6native29vectorized_elementwise_kernelILi4EZZNS0_61_GLOBAL__N__ae8afa13_23_FlattenIndicesKernel_cu_7dd49032_310621_flatten_indices_implINS2_18CUDAKernelLauncherElLl8EEENS_6TensorERKS5_N3c108ArrayRefIlEEENKUlvE0_clEvEUllE_St5arrayIPcLm2EEEEviT0_T1_,"a",@progbits
	.sectionflags	@""
	.align	4
.nv.constant0._ZN2at6native29vectorized_elementwise_kernelILi4EZZNS0_61_GLOBAL__N__ae8afa13_23_FlattenIndicesKernel_cu_7dd49032_310621_flatten_indices_implINS2_18CUDAKernelLauncherElLl8EEENS_6TensorERKS5_N3c108ArrayRefIlEEENKUlvE0_clEvEUllE_St5arrayIPcLm2EEEEviT0_T1_:
	.zero		480


//--------------------- .nv.constant0._ZN2at6native29vectorized_elementwise_kernelILi8EZZNS0_61_GLOBAL__N__ae8afa13_23_FlattenIndicesKernel_cu_7dd49032_310621_flatten_indices_implINS2_18CUDAKernelLauncherElLl8EEENS_6TensorERKS5_N3c108ArrayRefIlEEENKUlvE0_clEvEUllE_St5arrayIPcLm2EEEEviT0_T1_ --------------------------
	.section	.nv.constant0._ZN2at6native29vectorized_elementwise_kernelILi8EZZNS0_61_GLOBAL__N__ae8afa13_23_FlattenIndicesKernel_cu_7dd49032_310621_flatten_indices_implINS2_18CUDAKernelLauncherElLl8EEENS_6TensorERKS5_N3c108ArrayRefIlEEENKUlvE0_clEvEUllE_St5arrayIPcLm2EEEEviT0_T1_,"a",@progbits
	.sectionflags	@""
	.align	4
.nv.constant0._ZN2at6native29vectorized_elementwise_kernelILi8EZZNS0_61_GLOBAL__N__ae8afa13_23_FlattenIndicesKernel_cu_7dd49032_310621_flatten_indices_implINS2_18CUDAKernelLauncherElLl8EEENS_6TensorERKS5_N3c108ArrayRefIlEEENKUlvE0_clEvEUllE_St5arrayIPcLm2EEEEviT0_T1_:
	.zero		480


//--------------------- .nv.constant0._ZN2at6native18elementwise_kernelILi128ELi4EZNS0_15gpu_kernel_implIZZNS0_61_GLOBAL__N__ae8afa13_23_FlattenIndicesKernel_cu_7dd49032_310621_flatten_indices_implINS3_18CUDAKernelLauncherEiLl0EEENS_6TensorERKS6_N3c108ArrayRefIlEEENKUlvE0_clEvEUllE_EEvRNS_18TensorIteratorBaseERKT_EUliE_EEviT1_ --------------------------
	.section	.nv.constant0._ZN2at6native18elementwise_kernelILi128ELi4EZNS0_15gpu_kernel_implIZZNS0_61_GLOBAL__N__ae8afa13_23_FlattenIndicesKernel_cu_7dd49032_310621_flatten_indices_implINS3_18CUDAKernelLauncherEiLl0EEENS_6TensorERKS6_N3c108ArrayRefIlEEENKUlvE0_clEvEUllE_EEvRNS_18TensorIteratorBaseERKT_EUliE_EEviT1_,"a",@progbits
	.sectionflags	@""
	.align	4
.nv.constant0._ZN2at6native18elementwise_kernelILi128ELi4EZNS0_15gpu_kernel_implIZZNS0_61_GLOBAL__N__ae8afa13_23_FlattenIndicesKernel_cu_7dd49032_310621_flatten_indices_implINS3_18CUDAKernelLauncherEiLl0EEENS_6TensorERKS6_N3c108ArrayRefIlEEENKUlvE0_clEvEUllE_EEvRNS_18TensorIteratorBaseERKT_EUliE_EEviT1_:
	.zero		944


//--------------------- .nv.constant0._ZN2at6native27unrolled_elementwise_kernelIZZNS0_61_GLOBAL__N__ae8afa13_23_FlattenIndicesKernel_cu_7dd49032_310621_flatten_indices_implINS2_18CUDAKernelLauncherEiLl0EEENS_6TensorERKS5_N3c108ArrayRefIlEEENKUlvE0_clEvEUllE_St5arrayIPcLm2EELi4E23TrivialOffsetCalculatorILi1EjESH_NS0_6memory12LoadWithCastILi1EEENSI_13StoreWithCastILi1EEEEEviT_T0_T2_T3_T4_T5_ --------------------------
	.section	.nv.constant0._ZN2at6native27unrolled_elementwise_kernelIZZNS0_61_GLOBAL__N__ae8afa13_23_FlattenIndicesKernel_cu_7dd49032_310621_flatten_indices_implINS2_18CUDAKernelLauncherEiLl0EEENS_6TensorERKS5_N3c108ArrayRefIlEEENKUlvE0_clEvEUllE_St5arrayIPcLm2EELi4E23TrivialOffsetCalculatorILi1EjESH_NS0_6memory12LoadWithCastILi1EEENSI_13StoreWithCastILi1EEEEEviT_T0_T2_T3_T4_T5_,"a",@progbits
	.sectionflags	@""
	.align	4
.nv.constant0._ZN2at6native27unrolled_elementwise_kernelIZZNS0_61_GLOBAL__N__ae8afa13_23_FlattenIndicesKernel_cu_7dd49032_310621_flatten_indices_implINS2_18CUDAKernelLauncherEiLl0EEENS_6TensorERKS5_N3c108ArrayRefIlEEENKUlvE0_clEvEUllE_St5arrayIPcLm2EELi4E23TrivialOffsetCalculatorILi1EjESH_NS0_6memory12LoadWithCastILi1EEENSI_13StoreWithCastILi1EEEEEviT_T0_T2_T3_T4_T5_:
	.zero		444


//--------------------- .nv.constant0._ZN2at6native18elementwise_kernelILi128ELi2EZNS0_22gpu_kernel_impl_nocastIZZNS0_61_GLOBAL__N__ae8afa13_23_FlattenIndicesKernel_cu_7dd49032_310621_flatten_indices_implINS3_18CUDAKernelLauncherEiLl0EEENS_6TensorERKS6_N3c108ArrayRefIlEEENKUlvE0_clEvEUllE_EEvRNS_18TensorIteratorBaseERKT_EUliE_EEviT1_ --------------------------
	.section	.nv.constant0._ZN2at6native18elementwise_kernelILi128ELi2EZNS0_22gpu_kernel_impl_nocastIZZNS0_61_GLOBAL__N__ae8afa13_23_FlattenIndicesKernel_cu_7dd49032_310621_flatten_indices_implINS3_18CUDAKernelLauncherEiLl0EEENS_6TensorERKS6_N3c108ArrayRefIlEEENKUlvE0_clEvEUllE_EEvRNS_18TensorIteratorBaseERKT_EUliE_EEviT1_,"a",@progbits
	.sectionflags	@""
	.align	4
.nv.constant0._ZN2at6native18elementwise_kernelILi128ELi2EZNS0_22gpu_kernel_impl_nocastIZZNS0_61_GLOBAL__N__ae8afa13_23_FlattenIndicesKernel_cu_7dd49032_310621_flatten_indices_implINS3_18CUDAKernelLauncherEiLl0EEENS_6TensorERKS6_N3c108ArrayRefIlEEENKUlvE0_clEvEUllE_EEvRNS_18TensorIteratorBaseERKT_EUliE_EEviT1_:
	.zero		936


//--------------------- .nv.constant2._ZN2at6native27unrolled_elementwise_kernelIZZNS0_61_GLOBAL__N__ae8afa13_23_FlattenIndicesKernel_cu_7dd49032_310621_flatten_indices_implINS2_18CUDAKernelLauncherEiLl0EEENS_6TensorERKS5_N3c108ArrayRefIlEEENKUlvE0_clEvEUllE_St5arrayIPcLm2EELi4E23TrivialOffsetCalculatorILi1EjESH_NS0_6memory15LoadWithoutCastENSI_16StoreWithoutCastEEEviT_T0_T2_T3_T4_T5_ --------------------------
	.section	.nv.constant2._ZN2at6native27unrolled_elementwise_kernelIZZNS0_61_GLOBAL__N__ae8afa13_23_FlattenIndicesKernel_cu_7dd49032_310621_flatten_indices_implINS2_18CUDAKernelLauncherEiLl0EEENS_6TensorERKS5_N3c108ArrayRefIlEEENKUlvE0_clEvEUllE_St5arrayIPcLm2EELi4E23TrivialOffsetCalculatorILi1EjESH_NS0_6memory15LoadWithoutCastENSI_16StoreWithoutCastEEEviT_T0_T2_T3_T4_T5_,"a",@progbits
	.sectionflags	@""
	.align	4
.nv.constant2._ZN2at6native27unrolled_elementwise_kernelIZZNS0_61_GLOBAL__N__ae8afa13_23_FlattenIndicesKernel_cu_7dd49032_310621_flatten_indices_implINS2_18CUDAKernelLauncherEiLl0EEENS_6TensorERKS5_N3c108ArrayRefIlEEENKUlvE0_clEvEUllE_St5arrayIPcLm2EELi4E23TrivialOffsetCalculatorILi1EjESH_NS0_6memory15LoadWithoutCastENSI_16StoreWithoutCastEEEviT_T0_T2_T3_T4_T5_:
        /*0000*/ 	.byte	0xff, 0xff, 0xff, 0xff, 0xff, 0xff, 0xff, 0xff


//--------------------- .nv.constant0._ZN2at6native27unrolled_elementwise_kernelIZZNS0_61_GLOBAL__N__ae8afa13_23_FlattenIndicesKernel_cu_7dd49032_310621_flatten_indices_implINS2_18CUDAKernelLauncherEiLl0EEENS_6TensorERKS5_N3c108ArrayRefIlEEENKUlvE0_clEvEUllE_St5arrayIPcLm2EELi4E23TrivialOffsetCalculatorILi1EjESH_NS0_6memory15LoadWithoutCastENSI_16StoreWithoutCastEEEviT_T0_T2_T3_T4_T5_ --------------------------
	.section	.nv.constant0._ZN2at6native27unrolled_elementwise_kernelIZZNS0_61_GLOBAL__N__ae8afa13_23_FlattenIndicesKernel_cu_7dd49032_310621_flatten_indices_implINS2_18CUDAKernelLauncherEiLl0EEENS_6TensorERKS5_N3c108ArrayRefIlEEENKUlvE0_clEvEUllE_St5arrayIPcLm2EELi4E23TrivialOffsetCalculatorILi1EjESH_NS0_6memory15LoadWithoutCastENSI_16StoreWithoutCastEEEviT_T0_T2_T3_T4_T5_,"a",@progbits
	.sectionflags	@""
	.align	4
.nv.constant0._ZN2at6native27unrolled_elementwise_kernelIZZNS0_61_GLOBAL__N__ae8afa13_23_FlattenIndicesKernel_cu_7dd49032_310621_flatten_indices_implINS2_18CUDAKernelLauncherEiLl0EEENS_6TensorERKS5_N3c108ArrayRefIlEEENKUlvE0_clEvEUllE_St5arrayIPcLm2EELi4E23TrivialOffsetCalculatorILi1EjESH_NS0_6memory15LoadWithoutCastENSI_16StoreWithoutCastEEEviT_T0_T2_T3_T4_T5_:
	.zero		428


//--------------------- .nv.constant2._ZN2at6native29vectorized_elementwise_kernelILi2EZZNS0_61_GLOBAL__N__ae8afa13_23_FlattenIndicesKernel_cu_7dd49032_310621_flatten_indices_implINS2_18CUDAKernelLauncherEiLl0EEENS_6TensorERKS5_N3c108ArrayRefIlEEENKUlvE0_clEvEUllE_St5arrayIPcLm2EEEEviT0_T1_ --------------------------
	.section	.nv.constant2._ZN2at6native29vectorized_elementwise_kernelILi2EZZNS0_61_GLOBAL__N__ae8afa13_23_FlattenIndicesKernel_cu_7dd49032_310621_flatten_indices_implINS2_18CUDAKernelLauncherEiLl0EEENS_6TensorERKS5_N3c108ArrayRefIlEEENKUlvE0_clEvEUllE_St5arrayIPcLm2EEEEviT0_T1_,"a",@progbits
	.sectionflags	@""
	.align	4
.nv.constant2._ZN2at6native29vectorized_elementwise_kernelILi2EZZNS0_61_GLOBAL__N__ae8afa13_23_FlattenIndicesKernel_cu_7dd49032_310621_flatten_indices_implINS2_18CUDAKernelLauncherEiLl0EEENS_6TensorERKS5_N3c108ArrayRefIlEEENKUlvE0_clEvEUllE_St5arrayIPcLm2EEEEviT0_T1_:
        /*0000*/ 	.byte	0xff, 0xff, 0xff, 0xff, 0xff, 0xff, 0xff, 0xff


//--------------------- .nv.constant0._ZN2at6native29vectorized_elementwise_kernelILi2EZZNS0_61_GLOBAL__N__ae8afa13_23_FlattenIndicesKernel_cu_7dd49032_310621_flatten_indices_implINS2_18CUDAKernelLauncherEiLl0EEENS_6TensorERKS5_N3c108ArrayRefIlEEENKUlvE0_clEvEUllE_St5arrayIPcLm2EEEEviT0_T1_ --------------------------
	.section	.nv.constant0._ZN2at6native29vectorized_elementwise_kernelILi2EZZNS0_61_GLOBAL__N__ae8afa13_23_FlattenIndicesKernel_cu_7dd49032_310621_flatten_indices_implINS2_18CUDAKernelLauncherEiLl0EEENS_6TensorERKS5_N3c108ArrayRefIlEEENKUlvE0_clEvEUllE_St5arrayIPcLm2EEEEviT0_T1_,"a",@progbits
	.sectionflags	@""
	.align	4
.nv.constant0._ZN2at6native29vectorized_elementwise_kernelILi2EZZNS0_61_GLOBAL__N__ae8afa13_23_FlattenIndicesKernel_cu_7dd49032_310621_flatten_indices_implINS2_18CUDAKernelLauncherEiLl0EEENS_6TensorERKS5_N3c108ArrayRefIlEEENKUlvE0_clEvEUllE_St5arrayIPcLm2EEEEviT0_T1_:
	.zero		424


//--------------------- .nv.constant2._ZN2at6native29vectorized_elementwise_kernelILi4EZZNS0_61_GLOBAL__N__ae8afa13_23_FlattenIndicesKernel_cu_7dd49032_310621_flatten_indices_implINS2_18CUDAKernelLauncherEiLl0EEENS_6TensorERKS5_N3c108ArrayRefIlEEENKUlvE0_clEvEUllE_St5arrayIPcLm2EEEEviT0_T1_ --------------------------
	.section	.nv.constant2._ZN2at6native29vectorized_elementwise_kernelILi4EZZNS0_61_GLOBAL__N__ae8afa13_23_FlattenIndicesKernel_cu_7dd49032_310621_flatten_indices_implINS2_18CUDAKernelLauncherEiLl0EEENS_6TensorERKS5_N3c108ArrayRefIlEEENKUlvE0_clEvEUllE_St5arrayIPcLm2EEEEviT0_T1_,"a",@progbits
	.sectionflags	@""
	.align	4
.nv.constant2._ZN2at6native29vectorized_elementwise_kernelILi4EZZNS0_61_GLOBAL__N__ae8afa13_23_FlattenIndicesKernel_cu_7dd49032_310621_flatten_indices_implINS2_18CUDAKernelLauncherEiLl0EEENS_6TensorERKS5_N3c108ArrayRefIlEEENKUlvE0_clEvEUllE_St5arrayIPcLm2EEEEviT0_T1_:
        /*0000*/ 	.byte	0xff, 0xff, 0xff, 0xff, 0xff, 0xff, 0xff, 0xff


//--------------------- .nv.constant0._ZN2at6native29vectorized_elementwise_kernelILi4EZZNS0_61_GLOBAL__N__ae8afa13_23_FlattenIndicesKernel_cu_7dd49032_310621_flatten_indices_implINS2_18CUDAKernelLauncherEiLl0EEENS_6TensorERKS5_N3c108ArrayRefIlEEENKUlvE0_clEvEUllE_St5arrayIPcLm2EEEEviT0_T1_ --------------------------
	.section	.nv.constant0._ZN2at6native29vectorized_elementwise_kernelILi4EZZNS0_61_GLOBAL__N__ae8afa13_23_FlattenIndicesKernel_cu_7dd49032_310621_flatten_indices_implINS2_18CUDAKernelLauncherEiLl0EEENS_6TensorERKS5_N3c108ArrayRefIlEEENKUlvE0_clEvEUllE_St5arrayIPcLm2EEEEviT0_T1_,"a",@progbits
	.sectionflags	@""
	.align	4
.nv.constant0._ZN2at6native29vectorized_elementwise_kernelILi4EZZNS0_61_GLOBAL__N__ae8afa13_23_FlattenIndicesKernel_cu_7dd49032_310621_flatten_indices_implINS2_18CUDAKernelLauncherEiLl0EEENS_6TensorERKS5_N3c108ArrayRefIlEEENKUlvE0_clEvEUllE_St5arrayIPcLm2EEEEviT0_T1_:
	.zero		424


//--------------------- .nv.constant0._ZN2at6native29vectorized_elementwise_kernelILi8EZZNS0_61_GLOBAL__N__ae8afa13_23_FlattenIndicesKernel_cu_7dd49032_310621_flatten_indices_implINS2_18CUDAKernelLauncherEiLl0EEENS_6TensorERKS5_N3c108ArrayRefIlEEENKUlvE0_clEvEUllE_St5arrayIPcLm2EEEEviT0_T1_ --------------------------
	.section	.nv.constant0._ZN2at6native29vectorized_elementwise_kernelILi8EZZNS0_61_GLOBAL__N__ae8afa13_23_FlattenIndicesKernel_cu_7dd49032_310621_flatten_indices_implINS2_18CUDAKernelLauncherEiLl0EEENS_6TensorERKS5_N3c108ArrayRefIlEEENKUlvE0_clEvEUllE_St5arrayIPcLm2EEEEviT0_T1_,"a",@progbits
	.sectionflags	@""
	.align	4
.nv.constant0._ZN2at6native29vectorized_elementwise_kernelILi8EZZNS0_61_GLOBAL__N__ae8afa13_23_FlattenIndicesKernel_cu_7dd49032_310621_flatten_indices_implINS2_18CUDAKernelLauncherEiLl0EEENS_6TensorERKS5_N3c108ArrayRefIlEEENKUlvE0_clEvEUllE_St5arrayIPcLm2EEEEviT0_T1_:
	.zero		424


//--------------------- .nv.constant0._ZN2at6native18elementwise_kernelILi128ELi4EZNS0_15gpu_kernel_implIZZNS0_61_GLOBAL__N__ae8afa13_23_FlattenIndicesKernel_cu_7dd49032_310621_flatten_indices_implINS3_18CUDAKernelLauncherEiLl8EEENS_6TensorERKS6_N3c108ArrayRefIlEEENKUlvE0_clEvEUllE_EEvRNS_18TensorIteratorBaseERKT_EUliE_EEviT1_ --------------------------
	.section	.nv.constant0._ZN2at6native18elementwise_kernelILi128ELi4EZNS0_15gpu_kernel_implIZZNS0_61_GLOBAL__N__ae8afa13_23_FlattenIndicesKernel_cu_7dd49032_310621_flatten_indices_implINS3_18CUDAKernelLauncherEiLl8EEENS_6TensorERKS6_N3c108ArrayRefIlEEENKUlvE0_clEvEUllE_EEvRNS_18TensorIteratorBaseERKT_EUliE_EEviT1_,"a",@progbits
	.sectionflags	@""
	.align	4
.nv.constant0._ZN2at6native18elementwise_kernelILi128ELi4EZNS0_15gpu_kernel_implIZZNS0_61_GLOBAL__N__ae8afa13_23_FlattenIndicesKernel_cu_7dd49032_310621_flatten_indices_implINS3_18CUDAKernelLauncherEiLl8EEENS_6TensorERKS6_N3c108ArrayRefIlEEENKUlvE0_clEvEUllE_EEvRNS_18TensorIteratorBaseERKT_EUliE_EEviT1_:
	.zero		1000


//--------------------- .nv.constant0._ZN2at6native27unrolled_elementwise_kernelIZZNS0_61_GLOBAL__N__ae8afa13_23_FlattenIndicesKernel_cu_7dd49032_310621_flatten_indices_implINS2_18CUDAKernelLauncherEiLl8EEENS_6TensorERKS5_N3c108ArrayRefIlEEENKUlvE0_clEvEUllE_St5arrayIPcLm2EELi4E23TrivialOffsetCalculatorILi1EjESH_NS0_6memory12LoadWithCastILi1EEENSI_13StoreWithCastILi1EEEEEviT_T0_T2_T3_T4_T5_ --------------------------
	.section	.nv.constant0._ZN2at6native27unrolled_elementwise_kernelIZZNS0_61_GLOBAL__N__ae8afa13_23_FlattenIndicesKernel_cu_7dd49032_310621_flatten_indices_implINS2_18CUDAKernelLauncherEiLl8EEENS_6TensorERKS5_N3c108ArrayRefIlEEENKUlvE0_clEvEUllE_St5arrayIPcLm2EELi4E23TrivialOffsetCalculatorILi1EjESH_NS0_6memory12LoadWithCastILi1EEENSI_13StoreWithCastILi1EEEEEviT_T0_T2_T3_T4_T5_,"a",@progbits
	.sectionflags	@""
	.align	4
.nv.constant0._ZN2at6native27unrolled_elementwise_kernelIZZNS0_61_GLOBAL__N__ae8afa13_23_FlattenIndicesKernel_cu_7dd49032_310621_flatten_indices_implINS2_18CUDAKernelLauncherEiLl8EEENS_6TensorERKS5_N3c108ArrayRefIlEEENKUlvE0_clEvEUllE_St5arrayIPcLm2EELi4E23TrivialOffsetCalculatorILi1EjESH_NS0_6memory12LoadWithCastILi1EEENSI_13StoreWithCastILi1EEEEEviT_T0_T2_T3_T4_T5_:
	.zero		500


//--------------------- .nv.constant0._ZN2at6native18elementwise_kernelILi128ELi2EZNS0_22gpu_kernel_impl_nocastIZZNS0_61_GLOBAL__N__ae8afa13_23_FlattenIndicesKernel_cu_7dd49032_310621_flatten_indices_implINS3_18CUDAKernelLauncherEiLl8EEENS_6TensorERKS6_N3c108ArrayRefIlEEENKUlvE0_clEvEUllE_EEvRNS_18TensorIteratorBaseERKT_EUliE_EEviT1_ --------------------------
	.section	.nv.constant0._ZN2at6native18elementwise_kernelILi128ELi2EZNS0_22gpu_kernel_impl_nocastIZZNS0_61_GLOBAL__N__ae8afa13_23_FlattenIndicesKernel_cu_7dd49032_310621_flatten_indices_implINS3_18CUDAKernelLauncherEiLl8EEENS_6TensorERKS6_N3c108ArrayRefIlEEENKUlvE0_clEvEUllE_EEvRNS_18TensorIteratorBaseERKT_EUliE_EEviT1_,"a",@progbits
	.sectionflags	@""
	.align	4
.nv.constant0._ZN2at6native18elementwise_kernelILi128ELi2EZNS0_22gpu_kernel_impl_nocastIZZNS0_61_GLOBAL__N__ae8afa13_23_FlattenIndicesKernel_cu_7dd49032_310621_flatten_indices_implINS3_18CUDAKernelLauncherEiLl8EEENS_6TensorERKS6_N3c108ArrayRefIlEEENKUlvE0_clEvEUllE_EEvRNS_18TensorIteratorBaseERKT_EUliE_EEviT1_:
	.zero		992


//--------------------- .nv.constant0._ZN2at6native27unrolled_elementwise_kernelIZZNS0_61_GLOBAL__N__ae8afa13_23_FlattenIndicesKernel_cu_7dd49032_310621_flatten_indices_implINS2_18CUDAKernelLauncherEiLl8EEENS_6TensorERKS5_N3c108ArrayRefIlEEENKUlvE0_clEvEUllE_St5arrayIPcLm2EELi4E23TrivialOffsetCalculatorILi1EjESH_NS0_6memory15LoadWithoutCastENSI_16StoreWithoutCastEEEviT_T0_T2_T3_T4_T5_ --------------------------
	.section	.nv.constant0._ZN2at6native27unrolled_elementwise_kernelIZZNS0_61_GLOBAL__N__ae8afa13_23_FlattenIndicesKernel_cu_7dd49032_310621_flatten_indices_implINS2_18CUDAKernelLauncherEiLl8EEENS_6TensorERKS5_N3c108ArrayRefIlEEENKUlvE0_clEvEUllE_St5arrayIPcLm2EELi4E23TrivialOffsetCalculatorILi1EjESH_NS0_6memory15LoadWithoutCastENSI_16StoreWithoutCastEEEviT_T0_T2_T3_T4_T5_,"a",@progbits
	.sectionflags	@""
	.align	4
.nv.constant0._ZN2at6native27unrolled_elementwise_kernelIZZNS0_61_GLOBAL__N__ae8afa13_23_FlattenIndicesKernel_cu_7dd49032_310621_flatten_indices_implINS2_18CUDAKernelLauncherEiLl8EEENS_6TensorERKS5_N3c108ArrayRefIlEEENKUlvE0_clEvEUllE_St5arrayIPcLm2EELi4E23TrivialOffsetCalculatorILi1EjESH_NS0_6memory15LoadWithoutCastENSI_16StoreWithoutCastEEEviT_T0_T2_T3_T4_T5_:
	.zero		484


//--------------------- .nv.constant2._ZN2at6native29vectorized_elementwise_kernelILi2EZZNS0_61_GLOBAL__N__ae8afa13_23_FlattenIndicesKernel_cu_7dd49032_310621_flatten_indices_implINS2_18CUDAKernelLauncherEiLl8EEENS_6TensorERKS5_N3c108ArrayRefIlEEENKUlvE0_clEvEUllE_St5arrayIPcLm2EEEEviT0_T1_ --------------------------
	.section	.nv.constant2._ZN2at6native29vectorized_elementwise_kernelILi2EZZNS0_61_GLOBAL__N__ae8afa13_23_FlattenIndicesKernel_cu_7dd49032_310621_flatten_indices_implINS2_18CUDAKernelLauncherEiLl8EEENS_6TensorERKS5_N3c108ArrayRefIlEEENKUlvE0_clEvEUllE_St5arrayIPcLm2EEEEviT0_T1_,"a",@progbits
	.sectionflags	@""
	.align	4
.nv.constant2._ZN2at6native29vectorized_elementwise_kernelILi2EZZNS0_61_GLOBAL__N__ae8afa13_23_FlattenIndicesKernel_cu_7dd49032_310621_flatten_indices_implINS2_18CUDAKernelLauncherEiLl8EEENS_6TensorERKS5_N3c108ArrayRefIlEEENKUlvE0_clEvEUllE_St5arrayIPcLm2EEEEviT0_T1_:
        /*0000*/ 	.byte	0xff, 0xff, 0xff, 0xff, 0xff, 0xff, 0xff, 0xff


//--------------------- .nv.constant0._ZN2at6native29vectorized_elementwise_kernelILi2EZZNS0_61_GLOBAL__N__ae8afa13_23_FlattenIndicesKernel_cu_7dd49032_310621_flatten_indices_implINS2_18CUDAKernelLauncherEiLl8EEENS_6TensorERKS5_N3c108ArrayRefIlEEENKUlvE0_clEvEUllE_St5arrayIPcLm2EEEEviT0_T1_ --------------------------
	.section	.nv.constant0._ZN2at6native29vectorized_elementwise_kernelILi2EZZNS0_61_GLOBAL__N__ae8afa13_23_FlattenIndicesKernel_cu_7dd49032_310621_flatten_indices_implINS2_18CUDAKernelLauncherEiLl8EEENS_6TensorERKS5_N3c108ArrayRefIlEEENKUlvE0_clEvEUllE_St5arrayIPcLm2EEEEviT0_T1_,"a",@progbits
	.sectionflags	@""
	.align	4
.nv.constant0._ZN2at6native29vectorized_elementwise_kernelILi2EZZNS0_61_GLOBAL__N__ae8afa13_23_FlattenIndicesKernel_cu_7dd49032_310621_flatten_indices_implINS2_18CUDAKernelLauncherEiLl8EEENS_6TensorERKS5_N3c108ArrayRefIlEEENKUlvE0_clEvEUllE_St5arrayIPcLm2EEEEviT0_T1_:
	.zero		480


//--------------------- .nv.constant2._ZN2at6native29vectorized_elementwise_kernelILi4EZZNS0_61_GLOBAL__N__ae8afa13_23_FlattenIndicesKernel_cu_7dd49032_310621_flatten_indices_implINS2_18CUDAKernelLauncherEiLl8EEENS_6TensorERKS5_N3c108ArrayRefIlEEENKUlvE0_clEvEUllE_St5arrayIPcLm2EEEEviT0_T1_ --------------------------
	.section	.nv.constant2._ZN2at6native29vectorized_elementwise_kernelILi4EZZNS0_61_GLOBAL__N__ae8afa13_23_FlattenIndicesKernel_cu_7dd49032_310621_flatten_indices_implINS2_18CUDAKernelLauncherEiLl8EEENS_6TensorERKS5_N3c108ArrayRefIlEEENKUlvE0_clEvEUllE_St5arrayIPcLm2EEEEviT0_T1_,"a",@progbits
	.sectionflags	@""
	.align	4
.nv.constant2._ZN2at6native29vectorized_elementwise_kernelILi4EZZNS0_61_GLOBAL__N__ae8afa13_23_FlattenIndicesKernel_cu_7dd49032_310621_flatten_indices_implINS2_18CUDAKernelLauncherEiLl8EEENS_6TensorERKS5_N3c108ArrayRefIlEEENKUlvE0_clEvEUllE_St5arrayIPcLm2EEEEviT0_T1_:
        /*0000*/ 	.byte	0xff, 0xff, 0xff, 0xff, 0xff, 0xff, 0xff, 0xff


//--------------------- .nv.constant0._ZN2at6native29vectorized_elementwise_kernelILi4EZZNS0_61_GLOBAL__N__ae8afa13_23_FlattenIndicesKernel_cu_7dd49032_310621_flatten_indices_implINS2_18CUDAKernelLauncherEiLl8EEENS_6TensorERKS5_N3c108ArrayRefIlEEENKUlvE0_clEvEUllE_St5arrayIPcLm2EEEEviT0_T1_ --------------------------
	.section	.nv.constant0._ZN2at6native29vectorized_elementwise_kernelILi4EZZNS0_61_GLOBAL__N__ae8afa13_23_FlattenIndicesKernel_cu_7dd49032_310621_flatten_indices_implINS2_18CUDAKernelLauncherEiLl8EEENS_6TensorERKS5_N3c108ArrayRefIlEEENKUlvE0_clEvEUllE_St5arrayIPcLm2EEEEviT0_T1_,"a",@progbits
	.sectionflags	@""
	.align	4
.nv.constant0._ZN2at6native29vectorized_elementwise_kernelILi4EZZNS0_61_GLOBAL__N__ae8afa13_23_FlattenIndicesKernel_cu_7dd49032_310621_flatten_indices_implINS2_18CUDAKernelLauncherEiLl8EEENS_6TensorERKS5_N3c108ArrayRefIlEEENKUlvE0_clEvEUllE_St5arrayIPcLm2EEEEviT0_T1_:
	.zero		480


//--------------------- .nv.constant0._ZN2at6native29vectorized_elementwise_kernelILi8EZZNS0_61_GLOBAL__N__ae8afa13_23_FlattenIndicesKernel_cu_7dd49032_310621_flatten_indices_implINS2_18CUDAKernelLauncherEiLl8EEENS_6TensorERKS5_N3c108ArrayRefIlEEENKUlvE0_clEvEUllE_St5arrayIPcLm2EEEEviT0_T1_ --------------------------
	.section	.nv.constant0._ZN2at6native29vectorized_elementwise_kernelILi8EZZNS0_61_GLOBAL__N__ae8afa13_23_FlattenIndicesKernel_cu_7dd49032_310621_flatten_indices_implINS2_18CUDAKernelLauncherEiLl8EEENS_6TensorERKS5_N3c108ArrayRefIlEEENKUlvE0_clEvEUllE_St5arrayIPcLm2EEEEviT0_T1_,"a",@progbits
	.sectionflags	@""
	.align	4
.nv.constant0._ZN2at6native29vectorized_elementwise_kernelILi8EZZNS0_61_GLOBAL__N__ae8afa13_23_FlattenIndicesKernel_cu_7dd49032_310621_flatten_indices_implINS2_18CUDAKernelLauncherEiLl8EEENS_6TensorERKS5_N3c108ArrayRefIlEEENKUlvE0_clEvEUllE_St5arrayIPcLm2EEEEviT0_T1_:
	.zero		480


//--------------------- .text._ZN2at6native18elementwise_kernelILi128ELi4EZNS0_15gpu_kernel_implIZZNS0_61_GLOBAL__N__ae8afa13_23_FlattenIndicesKernel_cu_7dd49032_310621_flatten_indices_implINS3_18CUDAKernelLauncherElLl0EEENS_6TensorERKS6_N3c108ArrayRefIlEEENKUlvE0_clEvEUllE_EEvRNS_18TensorIteratorBaseERKT_EUliE_EEviT1_ --------------------------
	.section	.text._ZN2at6native18elementwise_kernelILi128ELi4EZNS0_15gpu_kernel_implIZZNS0_61_GLOBAL__N__ae8afa13_23_FlattenIndicesKernel_cu_7dd49032_310621_flatten_indices_implINS3_18CUDAKernelLauncherElLl0EEENS_6TensorERKS6_N3c108ArrayRefIlEEENKUlvE0_clEvEUllE_EEvRNS_18TensorIteratorBaseERKT_EUliE_EEviT1_,"ax",@progbits
	.sectioninfo	@"SHI_REGISTERS=44"
	.align	128
        .global         _ZN2at6native18elementwise_kernelILi128ELi4EZNS0_15gpu_kernel_implIZZNS0_61_GLOBAL__N__ae8afa13_23_FlattenIndicesKernel_cu_7dd49032_310621_flatten_indices_implINS3_18CUDAKernelLauncherElLl0EEENS_6TensorERKS6_N3c108ArrayRefIlEEENKUlvE0_clEvEUllE_EEvRNS_18TensorIteratorBaseERKT_EUliE_EEviT1_
        .type           _ZN2at6native18elementwise_kernelILi128ELi4EZNS0_15gpu_kernel_implIZZNS0_61_GLOBAL__N__ae8afa13_23_FlattenIndicesKernel_cu_7dd49032_310621_flatten_indices_implINS3_18CUDAKernelLauncherElLl0EEENS_6TensorERKS6_N3c108ArrayRefIlEEENKUlvE0_clEvEUllE_EEvRNS_18TensorIteratorBaseERKT_EUliE_EEviT1_,@function
        .size           _ZN2at6native18elementwise_kernelILi128ELi4EZNS0_15gpu_kernel_implIZZNS0_61_GLOBAL__N__ae8afa13_23_FlattenIndicesKernel_cu_7dd49032_310621_flatten_indices_implINS3_18CUDAKernelLauncherElLl0EEENS_6TensorERKS6_N3c108ArrayRefIlEEENKUlvE0_clEvEUllE_EEvRNS_18TensorIteratorBaseERKT_EUliE_EEviT1_,(.L_x_3422 - _ZN2at6native18elementwise_kernelILi128ELi4EZNS0_15gpu_kernel_implIZZNS0_61_GLOBAL__N__ae8afa13_23_FlattenIndicesKernel_cu_7dd49032_310621_flatten_indices_implINS3_18CUDAKernelLauncherElLl0EEENS_6TensorERKS6_N3c108ArrayRefIlEEENKUlvE0_clEvEUllE_EEvRNS_18TensorIteratorBaseERKT_EUliE_EEviT1_)
        .other          _ZN2at6native18elementwise_kernelILi128ELi4EZNS0_15gpu_kernel_implIZZNS0_61_GLOBAL__N__ae8afa13_23_FlattenIndicesKernel_cu_7dd49032_310621_flatten_indices_implINS3_18CUDAKernelLauncherElLl0EEENS_6TensorERKS6_N3c108ArrayRefIlEEENKUlvE0_clEvEUllE_EEvRNS_18TensorIteratorBaseERKT_EUliE_EEviT1_,@"STO_CUDA_ENTRY STV_DEFAULT"
_ZN2at6native18elementwise_kernelILi128ELi4EZNS0_15gpu_kernel_implIZZNS0_61_GLOBAL__N__ae8afa13_23_FlattenIndicesKernel_cu_7dd49032_310621_flatten_indices_implINS3_18CUDAKernelLauncherElLl0EEENS_6TensorERKS6_N3c108ArrayRefIlEEENKUlvE0_clEvEUllE_EEvRNS_18TensorIteratorBaseERKT_EUliE_EEviT1_:
.text._ZN2at6native18elementwise_kernelILi128ELi4EZNS0_15gpu_kernel_implIZZNS0_61_GLOBAL__N__ae8afa13_23_FlattenIndicesKernel_cu_7dd49032_310621_flatten_indices_implINS3_18CUDAKernelLauncherElLl0EEENS_6TensorERKS6_N3c108ArrayRefIlEEENKUlvE0_clEvEUllE_EEvRNS_18TensorIteratorBaseERKT_EUliE_EEviT1_:
[----:B------:R-:W-:Y:S02]  /*0000*/  IMAD.MOV.U32 R1, RZ, RZ, c[0x0][0x28] ;  /* 0x00000a00ff017624 */ /* 0x000fe400078e00ff */
[----:B------:R-:W0:Y:S01]  /*0010*/  S2R R2, SR_CTAID.X ;  /* 0x0000000000027919 */ /* 0x000e220000002500 */
[----:B------:R-:W-:Y:S01]  /*0020*/  ULDC.64 UR36, c[0x0][0x118] ;  /* 0x0000460000247ab9 */ /* 0x000fe20000000a00 */
[----:B------:R-:W-:Y:S02]  /*0030*/  BSSY B6, `(.L_x_0) ;  /* 0x000033d000067945 */ /* 0x000fe40003800000 */
[----:B------:R-:W0:Y:S02]  /*0040*/  S2R R3, SR_TID.X ;  /* 0x0000000000037919 */ /* 0x000e240000002100 */
[----:B0-----:R-:W-:-:S05]  /*0050*/  IMAD R2, R2, 0x200, R3 ;  /* 0x0000020002027824 */ /* 0x001fca00078e0203 */
[----:B------:R-:W-:-:S13]  /*0060*/  ISETP.GE.AND P0, PT, R2, c[0x0][0x160], PT ;  /* 0x0000580002007a0c */ /* 0x000fda0003f06270 */
[----:B------:R-:W-:Y:S05]  /*0070*/  @P0 BRA `(.L_x_1) ;  /* 0x0000338000000947 */ /* 0x000fea0003800000 */
[----:B------:R-:W-:Y:S01]  /*0080*/  ISETP.NE.AND P0, PT, RZ, c[0x0][0x168], PT ;  /* 0x00005a00ff007a0c */ /* 0x000fe20003f05270 */
[----:B------:R-:W-:Y:S02]  /*0090*/  IMAD.MOV.U32 R0, RZ, RZ, RZ ;  /* 0x000000ffff007224 */ /* 0x000fe400078e00ff */
[----:B------:R-:W-:-:S10]  /*00a0*/  IMAD.MOV.U32 R16, RZ, RZ, RZ ;  /* 0x000000ffff107224 */ /* 0x000fd400078e00ff */
[----:B------:R-:W-:Y:S05]  /*00b0*/  @!P0 BRA `(.L_x_2) ;  /* 0x00000e0000008947 */ /* 0x000fea0003800000 */
[----:B------:R-:W-:Y:S02]  /*00c0*/  IMAD.MOV.U32 R4, RZ, RZ, RZ ;  /* 0x000000ffff047224 */ /* 0x000fe400078e00ff */
[----:B------:R-:W-:Y:S02]  /*00d0*/  IMAD.MOV.U32 R5, RZ, RZ, R2 ;  /* 0x000000ffff057224 */ /* 0x000fe400078e0002 */
[----:B------:R-:W-:Y:S02]  /*00e0*/  IMAD.MOV.U32 R3, RZ, RZ, c[0x0][0x168] ;  /* 0x00005a00ff037624 */ /* 0x000fe400078e00ff */
[----:B------:R-:W-:-:S03]  /*00f0*/  IMAD.HI.U32 R4, R2, c[0x0][0x170], R4 ;  /* 0x00005c0002047a27 */ /* 0x000fc600078e0004 */
[----:B------:R-:W-:Y:S02]  /*0100*/  ISETP.NE.AND P0, PT, R3, 0x1, PT ;  /* 0x000000010300780c */ /* 0x000fe40003f05270 */
[----:B------:R-:W-:-:S05]  /*0110*/  SHF.R.U32.HI R5, RZ, c[0x0][0x174], R4 ;  /* 0x00005d00ff057a19 */ /* 0x000fca0000011604 */
[----:B------:R-:W-:-:S04]  /*0120*/  IMAD.MOV R7, RZ, RZ, -R5 ;  /* 0x000000ffff077224 */ /* 0x000fc800078e0a05 */
[----:B------:R-:W-:-:S04]  /*0130*/  IMAD R0, R7, c[0x0][0x16c], R2 ;  /* 0x00005b0007007a24 */ /* 0x000fc800078e0202 */
[C---:B------:R-:W-:Y:S02]  /*0140*/  IMAD R16, R0.reuse, c[0x0][0x298], RZ ;  /* 0x0000a60000107a24 */ /* 0x040fe400078e02ff */
[----:B------:R-:W-:Y:S01]  /*0150*/  IMAD R0, R0, c[0x0][0x29c], RZ ;  /* 0x0000a70000007a24 */ /* 0x000fe200078e02ff */
[----:B------:R-:W-:Y:S05]  /*0160*/  @!P0 BRA `(.L_x_2) ;  /* 0x00000d5000008947 */ /* 0x000fea0003800000 */
[----:B------:R-:W-:Y:S01]  /*0170*/  IMAD.MOV.U32 R4, RZ, RZ, RZ ;  /* 0x000000ffff047224 */ /* 0x000fe200078e00ff */
[----:B------:R-:W-:-:S03]  /*0180*/  ISETP.NE.AND P0, PT, R3, 0x2, PT ;  /* 0x000000020300780c */ /* 0x000fc60003f05270 */
[----:B------:R-:W-:-:S05]  /*0190*/  IMAD.HI.U32 R6, R5, c[0x0][0x17c], R4 ;  /* 0x00005f0005067a27 */ /* 0x000fca00078e0004 */
[----:B------:R-:W-:-:S05]  /*01a0*/  SHF.R.U32.HI R7, RZ, c[0x0][0x180], R6 ;  /* 0x00006000ff077a19 */ /* 0x000fca0000011606 */
[----:B------:R-:W-:-:S04]  /*01b0*/  IMAD.MOV R4, RZ, RZ, -R7 ;  /* 0x000000ffff047224 */ /* 0x000fc800078e0a07 */
[----:B------:R-:W-:-:S04]  /*01c0*/  IMAD R5, R4, c[0x0][0x178], R5 ;  /* 0x00005e0004057a24 */ /* 0x000fc800078e0205 */
[C---:B------:R-:W-:Y:S02]  /*01d0*/  IMAD R16, R5.reuse, c[0x0][0x2a0], R16 ;  /* 0x0000a80005107a24 */ /* 0x040fe400078e0210 */
[----:B------:R-:W-:Y:S01]  /*01e0*/  IMAD R0, R5, c[0x0][0x2a4], R0 ;  /* 0x0000a90005007a24 */ /* 0x000fe200078e0200 */
        /* <DEDUP_REMOVED lines=190> */
[----:B------:R-:W-:Y:S01]  /*0dd0*/  ISETP.NE.AND P0, PT, R3, 0x18, PT ;  /* 0x000000180300780c */ /* 0x000fe20003f05270 */
[----:B------:R-:W-:-:S04]  /*0de0*/  IMAD.MOV.U32 R4, RZ, RZ, RZ ;  /* 0x000000ffff047224 */ /* 0x000fc800078e00ff */
[----:B------:R-:W-:-:S05]  /*0df0*/  IMAD.HI.U32 R6, R5, c[0x0][0x284], R4 ;  /* 0x0000a10005067a27 */ /* 0x000fca00078e0004 */
[----:B------:R-:W-:-:S03]  /*0e00*/  SHF.R.U32.HI R7, RZ, c[0x0][0x288], R6 ;  /* 0x0000a200ff077a19 */ /* 0x000fc60000011606 */
[----:B------:R-:W-:Y:S02]  /*0e10*/  @P0 IMAD.MOV.U32 R6, RZ, RZ, RZ ;  /* 0x000000ffff060224 */ /* 0x000fe400078e00ff */
[--C-:B------:R-:W-:Y:S02]  /*0e20*/  IMAD.MOV R4, RZ, RZ, -R7.reuse ;  /* 0x000000ffff047224 */ /* 0x100fe400078e0a07 */
[----:B------:R-:W-:-:S04]  /*0e30*/  @P0 IMAD.HI.U32 R3, R7, c[0x0][0x290], R6 ;  /* 0x0000a40007030a27 */ /* 0x000fc800078e0006 */
[----:B------:R-:W-:Y:S01]  /*0e40*/  IMAD R5, R4, c[0x0][0x280], R5 ;  /* 0x0000a00004057a24 */ /* 0x000fe200078e0205 */
[----:B------:R-:W-:-:S03]  /*0e50*/  @P0 SHF.R.U32.HI R3, RZ, c[0x0][0x294], R3 ;  /* 0x0000a500ff030a19 */ /* 0x000fc60000011603 */
[C---:B------:R-:W-:Y:S02]  /*0e60*/  IMAD R16, R5.reuse, c[0x0][0x350], R16 ;  /* 0x0000d40005107a24 */ /* 0x040fe400078e0210 */
[----:B------:R-:W-:Y:S02]  /*0e70*/  @P0 IMAD.MOV R3, RZ, RZ, -R3 ;  /* 0x000000ffff030224 */ /* 0x000fe400078e0a03 */
[----:B------:R-:W-:Y:S02]  /*0e80*/  IMAD R0, R5, c[0x0][0x354], R0 ;  /* 0x0000d50005007a24 */ /* 0x000fe400078e0200 */
[----:B------:R-:W-:-:S04]  /*0e90*/  @P0 IMAD R7, R3, c[0x0][0x28c], R7 ;  /* 0x0000a30003070a24 */ /* 0x000fc800078e0207 */
[C---:B------:R-:W-:Y:S02]  /*0ea0*/  @P0 IMAD R16, R7.reuse, c[0x0][0x358], R16 ;  /* 0x0000d60007100a24 */ /* 0x040fe400078e0210 */
[----:B------:R-:W-:Y:S02]  /*0eb0*/  @P0 IMAD R0, R7, c[0x0][0x35c], R0 ;  /* 0x0000d70007000a24 */ /* 0x000fe400078e0200 */
.L_x_2:
[----:B------:R-:W0:Y:S01]  /*0ec0*/  LDC.U8 R6, c[0x0][0x3a1] ;  /* 0x0000e840ff067b82 */ /* 0x000e220000000000 */
[----:B------:R-:W-:Y:S02]  /*0ed0*/  IADD3 R16, P1, R16, c[0x0][0x360], RZ ;  /* 0x0000d80010107a10 */ /* 0x000fe40007f3e0ff */
[----:B------:R-:W-:-:S03]  /*0ee0*/  IADD3 R4, P2, R0, c[0x0][0x368], RZ ;  /* 0x0000da0000047a10 */ /* 0x000fc60007f5e0ff */
[----:B------:R-:W-:Y:S02]  /*0ef0*/  IMAD.X R17, RZ, RZ, c[0x0][0x364], P1 ;  /* 0x0000d900ff117624 */ /* 0x000fe400008e06ff */
[----:B------:R-:W-:Y:S01]  /*0f00*/  IMAD.X R5, RZ, RZ, c[0x0][0x36c], P2 ;  /* 0x0000db00ff057624 */ /* 0x000fe200010e06ff */
[----:B0-----:R-:W-:-:S04]  /*0f10*/  PRMT R3, R6, 0x9910, RZ ;  /* 0x0000991006037816 */ /* 0x001fc800000000ff */
[----:B------:R-:W-:-:S13]  /*0f20*/  ISETP.GT.AND P0, PT, R3, 0x9, PT ;  /* 0x000000090300780c */ /* 0x000fda0003f04270 */
[----:B------:R-:W-:Y:S05]  /*0f30*/  @P0 BRA `(.L_x_3) ;  /* 0x0000039000000947 */ /* 0x000fea0003800000 */
[----:B------:R-:W-:-:S13]  /*0f40*/  ISETP.GT.AND P0, PT, R3, 0x4, PT ;  /* 0x000000040300780c */ /* 0x000fda0003f04270 */
[----:B------:R-:W-:Y:S05]  /*0f50*/  @P0 BRA `(.L_x_4) ;  /* 0x000001a000000947 */ /* 0x000fea0003800000 */
[----:B------:R-:W-:-:S13]  /*0f60*/  ISETP.GT.AND P0, PT, R3, 0x1, PT ;  /* 0x000000010300780c */ /* 0x000fda0003f04270 */
[----:B------:R-:W-:Y:S05]  /*0f70*/  @P0 BRA `(.L_x_5) ;  /* 0x000000a000000947 */ /* 0x000fea0003800000 */
[----:B------:R-:W-:-:S13]  /*0f80*/  ISETP.NE.AND P0, PT, R6, RZ, PT ;  /* 0x000000ff0600720c */ /* 0x000fda0003f05270 */
[----:B------:R-:W-:Y:S05]  /*0f90*/  @!P0 BRA `(.L_x_6) ;  /* 0x0000005000008947 */ /* 0x000fea0003800000 */
[----:B------:R-:W-:-:S13]  /*0fa0*/  ISETP.NE.AND P0, PT, R3, 0x1, PT ;  /* 0x000000010300780c */ /* 0x000fda0003f05270 */
[----:B------:R-:W-:Y:S05]  /*0fb0*/  @P0 BRA `(.L_x_7) ;  /* 0x00000c2000000947 */ /* 0x000fea0003800000 */
[----:B------:R-:W2:Y:S02]  /*0fc0*/  LDG.E.S8 R10, [R4.64] ;  /* 0x00000024040a7981 */ /* 0x000ea4000c1e1300 */
[----:B--2---:R-:W-:Y:S01]  /*0fd0*/  SHF.R.S32.HI R11, RZ, 0x1f, R10 ;  /* 0x0000001fff0b7819 */ /* 0x004fe2000001140a */
[----:B------:R-:W-:Y:S05]  /*0fe0*/  BRA `(.L_x_8) ;  /* 0x00000d8000007947 */ /* 0x000fea0003800000 */
.L_x_6:
[----:B------:R0:W5:Y:S01]  /*0ff0*/  LDG.E.U8 R10, [R4.64] ;  /* 0x00000024040a7981 */ /* 0x000162000c1e1100 */
[----:B------:R-:W-:Y:S01]  /*1000*/  IMAD.MOV.U32 R11, RZ, RZ, RZ ;  /* 0x000000ffff0b7224 */ /* 0x000fe200078e00ff */
[----:B------:R-:W-:Y:S05]  /*1010*/  BRA `(.L_x_8) ;  /* 0x00000d5000007947 */ /* 0x000fea0003800000 */
.L_x_5:
[----:B------:R-:W-:-:S13]  /*1020*/  ISETP.NE.AND P0, PT, R3, 0x2, PT ;  /* 0x000000020300780c */ /* 0x000fda0003f05270 */
[----:B------:R-:W-:Y:S05]  /*1030*/  @!P0 BRA `(.L_x_9) ;  /* 0x0000009000008947 */ /* 0x000fea0003800000 */
[----:B------:R-:W-:-:S13]  /*1040*/  ISETP.NE.AND P0, PT, R3, 0x3, PT ;  /* 0x000000030300780c */ /* 0x000fda0003f05270 */
[----:B------:R-:W-:Y:S05]  /*1050*/  @!P0 BRA `(.L_x_10) ;  /* 0x0000004000008947 */ /* 0x000fea0003800000 */
[----:B------:R-:W-:-:S13]  /*1060*/  ISETP.NE.AND P0, PT, R3, 0x4, PT ;  /* 0x000000040300780c */ /* 0x000fda0003f05270 */
[----:B------:R-:W-:Y:S05]  /*1070*/  @P0 BRA `(.L_x_7) ;  /* 0x00000b6000000947 */ /* 0x000fea0003800000 */
[----:B------:R0:W5:Y:S01]  /*1080*/  LDG.E.64 R10, [R4.64] ;  /* 0x00000024040a7981 */ /* 0x000162000c1e1b00 */
[----:B------:R-:W-:Y:S05]  /*1090*/  BRA `(.L_x_8) ;  /* 0x00000cd000007947 */ /* 0x000fea0003800000 */
.L_x_10:
[----:B------:R-:W2:Y:S02]  /*10a0*/  LDG.E R10, [R4.64] ;  /* 0x00000024040a7981 */ /* 0x000ea4000c1e1900 */
[----:B--2---:R-:W-:Y:S01]  /*10b0*/  SHF.R.S32.HI R11, RZ, 0x1f, R10 ;  /* 0x0000001fff0b7819 */ /* 0x004fe2000001140a */
[----:B------:R-:W-:Y:S05]  /*10c0*/  BRA `(.L_x_8) ;  /* 0x00000ca000007947 */ /* 0x000fea0003800000 */
.L_x_9:
[----:B------:R-:W2:Y:S02]  /*10d0*/  LDG.E.S16 R10, [R4.64] ;  /* 0x00000024040a7981 */ /* 0x000ea4000c1e1700 */
[----:B--2---:R-:W-:Y:S01]  /*10e0*/  SHF.R.S32.HI R11, RZ, 0x1f, R10 ;  /* 0x0000001fff0b7819 */ /* 0x004fe2000001140a */
[----:B------:R-:W-:Y:S05]  /*10f0*/  BRA `(.L_x_8) ;  /* 0x00000c7000007947 */ /* 0x000fea0003800000 */
.L_x_4:
[----:B------:R-:W-:-:S13]  /*1100*/  ISETP.GT.AND P0, PT, R3, 0x6, PT ;  /* 0x000000060300780c */ /* 0x000fda0003f04270 */
[----:B------:R-:W-:Y:S05]  /*1110*/  @P0 BRA `(.L_x_11) ;  /* 0x000000b000000947 */ /* 0x000fea0003800000 */
[----:B------:R-:W-:-:S13]  /*1120*/  ISETP.NE.AND P0, PT, R3, 0x5, PT ;  /* 0x000000050300780c */ /* 0x000fda0003f05270 */
[----:B------:R-:W-:Y:S05]  /*1130*/  @!P0 BRA `(.L_x_12) ;  /* 0x0000005000008947 */ /* 0x000fea0003800000 */
[----:B------:R-:W-:-:S13]  /*1140*/  ISETP.NE.AND P0, PT, R3, 0x6, PT ;  /* 0x000000060300780c */ /* 0x000fda0003f05270 */
[----:B------:R-:W-:Y:S05]  /*1150*/  @P0 BRA `(.L_x_7) ;  /* 0x00000a8000000947 */ /* 0x000fea0003800000 */
[----:B------:R-:W2:Y:S02]  /*1160*/  LDG.E R4, [R4.64] ;  /* 0x0000002404047981 */ /* 0x000ea4000c1e1900 */
[----:B--2---:R0:W1:Y:S01]  /*1170*/  F2I.S64.TRUNC R10, R4 ;  /* 0x00000004000a7311 */ /* 0x004062000020d900 */
[----:B------:R-:W-:Y:S05]  /*1180*/  BRA `(.L_x_8) ;  /* 0x00000be000007947 */ /* 0x000fea0003800000 */
.L_x_12:
[----:B------:R-:W2:Y:S02]  /*1190*/  LDG.E.U16 R4, [R4.64] ;  /* 0x0000002404047981 */ /* 0x000ea4000c1e1500 */
[----:B--2---:R-:W-:-:S06]  /*11a0*/  HADD2.F32 R10, -RZ, R4.H0_H0 ;  /* 0x20000004ff0a7230 */ /* 0x004fcc0000004100 */
[----:B------:R-:W0:Y:S01]  /*11b0*/  F2I.S64.TRUNC R10, R10 ;  /* 0x0000000a000a7311 */ /* 0x000e22000020d900 */
[----:B------:R-:W-:Y:S05]  /*11c0*/  BRA `(.L_x_8) ;  /* 0x00000ba000007947 */ /* 0x000fea0003800000 */
.L_x_11:
[----:B------:R-:W-:-:S13]  /*11d0*/  ISETP.NE.AND P0, PT, R3, 0x7, PT ;  /* 0x000000070300780c */ /* 0x000fda0003f05270 */
[----:B------:R-:W-:Y:S05]  /*11e0*/  @!P0 BRA `(.L_x_13) ;  /* 0x000000b000008947 */ /* 0x000fea0003800000 */
[----:B------:R-:W-:-:S13]  /*11f0*/  ISETP.NE.AND P0, PT, R3, 0x8, PT ;  /* 0x000000080300780c */ /* 0x000fda0003f05270 */
[----:B------:R-:W-:Y:S05]  /*1200*/  @!P0 BRA `(.L_x_14) ;  /* 0x0000005000008947 */ /* 0x000fea0003800000 */
[----:B------:R-:W-:-:S13]  /*1210*/  ISETP.NE.AND P0, PT, R3, 0x9, PT ;  /* 0x000000090300780c */ /* 0x000fda0003f05270 */
[----:B------:R-:W-:Y:S05]  /*1220*/  @P0 BRA `(.L_x_7) ;  /* 0x000009b000000947 */ /* 0x000fea0003800000 */
[----:B------:R-:W2:Y:S02]  /*1230*/  LDG.E R4, [R4.64] ;  /* 0x0000002404047981 */ /* 0x000ea4000c1e1900 */
[----:B--2---:R0:W1:Y:S01]  /*1240*/  F2I.S64.TRUNC R10, R4 ;  /* 0x00000004000a7311 */ /* 0x004062000020d900 */
[----:B------:R-:W-:Y:S05]  /*1250*/  BRA `(.L_x_8) ;  /* 0x00000b1000007947 */ /* 0x000fea0003800000 */
.L_x_14:
[----:B------:R-:W2:Y:S02]  /*1260*/  LDG.E.U16 R4, [R4.64] ;  /* 0x0000002404047981 */ /* 0x000ea4000c1e1500 */
[----:B--2---:R-:W-:-:S06]  /*1270*/  HADD2.F32 R10, -RZ, R4.H0_H0 ;  /* 0x20000004ff0a7230 */ /* 0x004fcc0000004100 */
[----:B------:R-:W0:Y:S01]  /*1280*/  F2I.S64.TRUNC R10, R10 ;  /* 0x0000000a000a7311 */ /* 0x000e22000020d900 */
[----:B------:R-:W-:Y:S05]  /*1290*/  BRA `(.L_x_8) ;  /* 0x00000ad000007947 */ /* 0x000fea0003800000 */
.L_x_13:
[----:B------:R-:W2:Y:S02]  /*12a0*/  LDG.E.64 R4, [R4.64] ;  /* 0x0000002404047981 */ /* 0x000ea4000c1e1b00 */
[----:B--2---:R0:W1:Y:S01]  /*12b0*/  F2I.S64.F64.TRUNC R10, R4 ;  /* 0x00000004000a7311 */ /* 0x004062000030d900 */
[----:B------:R-:W-:Y:S05]  /*12c0*/  BRA `(.L_x_8) ;  /* 0x00000aa000007947 */ /* 0x000fea0003800000 */
.L_x_3:
[----:B------:R-:W-:-:S13]  /*12d0*/  ISETP.GT.AND P0, PT, R3, 0x18, PT ;  /* 0x000000180300780c */ /* 0x000fda0003f04270 */
[----:B------:R-:W-:Y:S05]  /*12e0*/  @P0 BRA `(.L_x_15) ;  /* 0x000003b000000947 */ /* 0x000fea0003800000 */
[----:B------:R-:W-:-:S13]  /*12f0*/  ISETP.GT.AND P0, PT, R3, 0xe, PT ;  /* 0x0000000e0300780c */ /* 0x000fda0003f04270 */
[----:B------:R-:W-:Y:S05]  /*1300*/  @P0 BRA `(.L_x_16) ;  /* 0x000000c000000947 */ /* 0x000fea0003800000 */
[----:B------:R-:W-:-:S13]  /*1310*/  ISETP.NE.AND P0, PT, R3, 0xa, PT ;  /* 0x0000000a0300780c */ /* 0x000fda0003f05270 */
[----:B------:R-:W-:Y:S05]  /*1320*/  @!P0 BRA `(.L_x_17) ;  /* 0x0000007000008947 */ /* 0x000fea0003800000 */
[----:B------:R-:W-:-:S13]  /*1330*/  ISETP.NE.AND P0, PT, R3, 0xb, PT ;  /* 0x0000000b0300780c */ /* 0x000fda0003f05270 */
[----:B------:R-:W-:Y:S05]  /*1340*/  @P0 BRA `(.L_x_7) ;  /* 0x0000089000000947 */ /* 0x000fea0003800000 */
[----:B------:R-:W2:Y:S01]  /*1350*/  LDG.E.U8 R4, [R4.64] ;  /* 0x0000002404047981 */ /* 0x000ea2000c1e1100 */
[----:B------:R-:W-:Y:S01]  /*1360*/  IMAD.MOV.U32 R11, RZ, RZ, RZ ;  /* 0x000000ffff0b7224 */ /* 0x000fe200078e00ff */
[----:B--2---:R-:W-:-:S04]  /*1370*/  ISETP.NE.AND P0, PT, R4, RZ, PT ;  /* 0x000000ff0400720c */ /* 0x004fc80003f05270 */
[----:B------:R-:W-:Y:S01]  /*1380*/  SEL R10, RZ, 0x1, !P0 ;  /* 0x00000001ff0a7807 */ /* 0x000fe20004000000 */
[----:B------:R-:W-:Y:S05]  /*1390*/  BRA `(.L_x_8) ;  /* 0x000009d000007947 */ /* 0x000fea0003800000 */
.L_x_17:
[----:B------:R-:W2:Y:S02]  /*13a0*/  LDG.E.64 R4, [R4.64] ;  /* 0x0000002404047981 */ /* 0x000ea4000c1e1b00 */
[----:B--2---:R0:W1:Y:S01]  /*13b0*/  F2I.S64.F64.TRUNC R10, R4 ;  /* 0x00000004000a7311 */ /* 0x004062000030d900 */
[----:B------:R-:W-:Y:S05]  /*13c0*/  BRA `(.L_x_8) ;  /* 0x000009a000007947 */ /* 0x000fea0003800000 */
.L_x_16:
[----:B------:R-:W-:-:S13]  /*13d0*/  ISETP.NE.AND P0, PT, R3, 0xf, PT ;  /* 0x0000000f0300780c */ /* 0x000fda0003f05270 */
[----:B------:R-:W-:Y:S05]  /*13e0*/  @!P0 BRA `(.L_x_18) ;  /* 0x0000027000008947 */ /* 0x000fea0003800000 */
[----:B------:R-:W-:-:S13]  /*13f0*/  ISETP.NE.AND P0, PT, R3, 0x17, PT ;  /* 0x000000170300780c */ /* 0x000fda0003f05270 */
[----:B------:R-:W-:Y:S05]  /*1400*/  @!P0 BRA `(.L_x_19) ;  /* 0x0000017000008947 */ /* 0x000fea0003800000 */
[----:B------:R-:W-:-:S13]  /*1410*/  ISETP.NE.AND P0, PT, R3, 0x18, PT ;  /* 0x000000180300780c */ /* 0x000fda0003f05270 */
[----:B------:R-:W-:Y:S05]  /*1420*/  @P0 BRA `(.L_x_7) ;  /* 0x000007b000000947 */ /* 0x000fea0003800000 */
[----:B------:R-:W2:Y:S01]  /*1430*/  LDG.E.U8 R0, [R4.64] ;  /* 0x0000002404007981 */ /* 0x000ea2000c1e1100 */
[----:B------:R-:W-:Y:S02]  /*1440*/  IMAD.MOV.U32 R9, RZ, RZ, -0x800000 ;  /* 0xff800000ff097424 */ /* 0x000fe400078e00ff */
[----:B--2---:R-:W-:-:S05]  /*1450*/  IMAD.SHL.U32 R0, R0, 0x1000000, RZ ;  /* 0x0100000000007824 */ /* 0x004fca00078e00ff */
[----:B------:R-:W-:-:S04]  /*1460*/  LOP3.LUT R3, R0, 0x7f000000, RZ, 0xc0, !PT ;  /* 0x7f00000000037812 */ /* 0x000fc800078ec0ff */
[----:B------:R-:W0:Y:S01]  /*1470*/  FLO.U32 R6, R3 ;  /* 0x0000000300067300 */ /* 0x000e2200000e0000 */
[C---:B------:R-:W-:Y:S02]  /*1480*/  IADD3 R7, R3.reuse, 0x1000000, RZ ;  /* 0x0100000003077810 */ /* 0x040fe40007ffe0ff */
[----:B------:R-:W-:Y:S02]  /*1490*/  IADD3 R4, R3, -0x1, RZ ;  /* 0xffffffff03047810 */ /* 0x000fe40007ffe0ff */
[----:B------:R-:W-:Y:S02]  /*14a0*/  SHF.R.S32.HI R7, RZ, 0x8, R7 ;  /* 0x00000008ff077819 */ /* 0x000fe40000011407 */
[----:B------:R-:W-:Y:S02]  /*14b0*/  SHF.R.S32.HI R4, RZ, 0x1f, R4 ;  /* 0x0000001fff047819 */ /* 0x000fe40000011404 */
[----:B0-----:R-:W-:-:S04]  /*14c0*/  IADD3 R6, -R6, 0x1f, RZ ;  /* 0x0000001f06067810 */ /* 0x001fc80007ffe1ff */
[C---:B------:R-:W-:Y:S02]  /*14d0*/  ISETP.GT.U32.AND P0, PT, R6.reuse, 0x4, PT ;  /* 0x000000040600780c */ /* 0x040fe40003f04070 */
[----:B------:R-:W-:-:S04]  /*14e0*/  IADD3 R6, R6, -0x4, RZ ;  /* 0xfffffffc06067810 */ /* 0x000fc80007ffe0ff */
[----:B------:R-:W-:-:S05]  /*14f0*/  SEL R6, R6, RZ, P0 ;  /* 0x000000ff06067207 */ /* 0x000fca0000000000 */
[----:B------:R-:W-:Y:S01]  /*1500*/  IMAD R9, R6, R9, 0x3c000000 ;  /* 0x3c00000006097424 */ /* 0x000fe200078e0209 */
[----:B------:R-:W-:-:S04]  /*1510*/  SHF.L.U32 R6, R3, R6, RZ ;  /* 0x0000000603067219 */ /* 0x000fc800000006ff */
[----:B------:R-:W-:-:S04]  /*1520*/  LEA.HI R6, R6, R9, RZ, 0x1c ;  /* 0x0000000906067211 */ /* 0x000fc800078fe0ff */
[----:B------:R-:W-:-:S04]  /*1530*/  LOP3.LUT R7, R6, 0x7f800000, R7, 0xf8, !PT ;  /* 0x7f80000006077812 */ /* 0x000fc800078ef807 */
[----:B------:R-:W-:-:S04]  /*1540*/  LOP3.LUT R7, R7, R4, RZ, 0x30, !PT ;  /* 0x0000000407077212 */ /* 0x000fc800078e30ff */
[----:B------:R-:W-:-:S04]  /*1550*/  LOP3.LUT R7, R7, 0x80000000, R0, 0xf8, !PT ;  /* 0x8000000007077812 */ /* 0x000fc800078ef800 */
[----:B------:R0:W1:Y:S01]  /*1560*/  F2I.S64.TRUNC R10, R7 ;  /* 0x00000007000a7311 */ /* 0x000062000020d900 */
[----:B------:R-:W-:Y:S05]  /*1570*/  BRA `(.L_x_8) ;  /* 0x000007f000007947 */ /* 0x000fea0003800000 */
.L_x_19:
[----:B------:R-:W2:Y:S02]  /*1580*/  LDG.E.U8 R4, [R4.64] ;  /* 0x0000002404047981 */ /* 0x000ea4000c1e1100 */
[----:B--2---:R-:W-:-:S05]  /*1590*/  IMAD.SHL.U32 R0, R4, 0x2000000, RZ ;  /* 0x0200000004007824 */ /* 0x004fca00078e00ff */
[----:B------:R-:W-:-:S13]  /*15a0*/  ISETP.GE.U32.AND P0, PT, R0, 0x8000000, PT ;  /* 0x080000000000780c */ /* 0x000fda0003f06070 */
[C---:B------:R-:W-:Y:S02]  /*15b0*/  @!P0 IMAD.SHL.U32 R0, R4.reuse, 0x100, RZ ;  /* 0x0000010004008824 */ /* 0x040fe400078e00ff */
[----:B------:R-:W-:-:S03]  /*15c0*/  @P0 IMAD.SHL.U32 R3, R4, 0x200000, RZ ;  /* 0x0020000004030824 */ /* 0x000fc600078e00ff */
[----:B------:R-:W-:Y:S02]  /*15d0*/  @!P0 LOP3.LUT R0, R0, 0x7f00, RZ, 0xc0, !PT ;  /* 0x00007f0000008812 */ /* 0x000fe400078ec0ff */
[----:B------:R-:W-:Y:S02]  /*15e0*/  @P0 LOP3.LUT R3, R3, 0x70000000, RZ, 0xfc, !PT ;  /* 0x7000000003030812 */ /* 0x000fe400078efcff */
[----:B------:R-:W-:-:S03]  /*15f0*/  @!P0 LOP3.LUT R0, R0, 0x3f000000, RZ, 0xfc, !PT ;  /* 0x3f00000000008812 */ /* 0x000fc600078efcff */
[----:B------:R-:W-:Y:S02]  /*1600*/  @P0 FMUL.FTZ R3, R3, 1.9259299443872358531e-34 ;  /* 0x0780000003030820 */ /* 0x000fe40000410000 */
[----:B------:R-:W-:Y:S02]  /*1610*/  @!P0 FADD.FTZ R3, R0, -0.5 ;  /* 0xbf00000000038421 */ /* 0x000fe40000010000 */
[----:B------:R-:W-:-:S05]  /*1620*/  IMAD.SHL.U32 R0, R4, 0x1000000, RZ ;  /* 0x0100000004007824 */ /* 0x000fca00078e00ff */
[----:B------:R-:W-:-:S04]  /*1630*/  LOP3.LUT R0, R3, 0x80000000, R0, 0xf8, !PT ;  /* 0x8000000003007812 */ /* 0x000fc800078ef800 */
[----:B------:R0:W1:Y:S01]  /*1640*/  F2I.S64.TRUNC R10, R0 ;  /* 0x00000000000a7311 */ /* 0x000062000020d900 */
[----:B------:R-:W-:Y:S05]  /*1650*/  BRA `(.L_x_8) ;  /* 0x0000071000007947 */ /* 0x000fea0003800000 */
.L_x_18:
[----:B------:R-:W2:Y:S02]  /*1660*/  LDG.E.U16 R10, [R4.64] ;  /* 0x00000024040a7981 */ /* 0x000ea4000c1e1500 */
[----:B--2---:R-:W-:-:S06]  /*1670*/  PRMT R10, RZ, 0x5410, R10 ;  /* 0x00005410ff0a7816 */ /* 0x004fcc000000000a */
[----:B------:R-:W0:Y:S01]  /*1680*/  F2I.S64.TRUNC R10, R10 ;  /* 0x0000000a000a7311 */ /* 0x000e22000020d900 */
[----:B------:R-:W-:Y:S05]  /*1690*/  BRA `(.L_x_8) ;  /* 0x000006d000007947 */ /* 0x000fea0003800000 */
.L_x_15:
[----:B------:R-:W-:-:S13]  /*16a0*/  ISETP.GT.AND P0, PT, R3, 0x1b, PT ;  /* 0x0000001b0300780c */ /* 0x000fda0003f04270 */
[----:B------:R-:W-:Y:S05]  /*16b0*/  @P0 BRA `(.L_x_20) ;  /* 0x0000041000000947 */ /* 0x000fea0003800000 */
[----:B------:R-:W-:-:S13]  /*16c0*/  ISETP.NE.AND P0, PT, R3, 0x19, PT ;  /* 0x000000190300780c */ /* 0x000fda0003f05270 */
[----:B------:R-:W-:Y:S05]  /*16d0*/  @!P0 BRA `(.L_x_21) ;  /* 0x0000023000008947 */ /* 0x000fea0003800000 */
[----:B------:R-:W-:-:S13]  /*16e0*/  ISETP.NE.AND P0, PT, R3, 0x1a, PT ;  /* 0x0000001a0300780c */ /* 0x000fda0003f05270 */
[----:B------:R-:W-:Y:S05]  /*16f0*/  @!P0 BRA `(.L_x_22) ;  /* 0x0000005000008947 */ /* 0x000fea0003800000 */
[----:B------:R-:W-:-:S13]  /*1700*/  ISETP.NE.AND P0, PT, R3, 0x1b, PT ;  /* 0x0000001b0300780c */ /* 0x000fda0003f05270 */
[----:B------:R-:W-:Y:S05]  /*1710*/  @P0 BRA `(.L_x_7) ;  /* 0x000004c000000947 */ /* 0x000fea0003800000 */
[----:B------:R0:W5:Y:S01]  /*1720*/  LDG.E.U16 R10, [R4.64] ;  /* 0x00000024040a7981 */ /* 0x000162000c1e1500 */
[----:B------:R-:W-:Y:S01]  /*1730*/  IMAD.MOV.U32 R11, RZ, RZ, RZ ;  /* 0x000000ffff0b7224 */ /* 0x000fe200078e00ff */
[----:B------:R-:W-:Y:S05]  /*1740*/  BRA `(.L_x_8) ;  /* 0x0000062000007947 */ /* 0x000fea0003800000 */
.L_x_22:
[----:B------:R-:W2:Y:S01]  /*1750*/  LDG.E.U8 R3, [R4.64] ;  /* 0x0000002404037981 */ /* 0x000ea2000c1e1100 */
[----:B------:R-:W-:Y:S01]  /*1760*/  BSSY B0, `(.L_x_23) ;  /* 0x0000018000007945 */ /* 0x000fe20003800000 */
[----:B------:R-:W-:Y:S01]  /*1770*/  IMAD.MOV.U32 R10, RZ, RZ, RZ ;  /* 0x000000ffff0a7224 */ /* 0x000fe200078e00ff */
[----:B--2---:R-:W-:-:S13]  /*1780*/  ISETP.NE.AND P0, PT, R3, RZ, PT ;  /* 0x000000ff0300720c */ /* 0x004fda0003f05270 */
[----:B------:R-:W-:Y:S05]  /*1790*/  @!P0 BRA `(.L_x_24) ;  /* 0x0000014000008947 */ /* 0x000fea0003800000 */
[----:B------:R-:W-:-:S13]  /*17a0*/  ISETP.NE.AND P0, PT, R3, 0x80, PT ;  /* 0x000000800300780c */ /* 0x000fda0003f05270 */
[----:B------:R-:W-:Y:S01]  /*17b0*/  @!P0 IMAD.MOV.U32 R10, RZ, RZ, 0x7f800001 ;  /* 0x7f800001ff0a8424 */ /* 0x000fe200078e00ff */
[----:B------:R-:W-:Y:S05]  /*17c0*/  @!P0 BRA `(.L_x_24) ;  /* 0x0000011000008947 */ /* 0x000fea0003800000 */
[C---:B------:R-:W-:Y:S01]  /*17d0*/  LOP3.LUT P0, R0, R3.reuse, 0x78, RZ, 0xc0, !PT ;  /* 0x0000007803007812 */ /* 0x040fe2000780c0ff */
[----:B------:R-:W-:Y:S01]  /*17e0*/  BSSY B1, `(.L_x_25) ;  /* 0x000000c000017945 */ /* 0x000fe20003800000 */
[----:B------:R-:W-:Y:S02]  /*17f0*/  SHF.R.U32.HI R4, RZ, 0x7, R3 ;  /* 0x00000007ff047819 */ /* 0x000fe40000011603 */
[----:B------:R-:W-:Y:S02]  /*1800*/  LOP3.LUT R3, R3, 0x7, RZ, 0xc0, !PT ;  /* 0x0000000703037812 */ /* 0x000fe400078ec0ff */
[----:B------:R-:W-:Y:S01]  /*1810*/  SHF.R.U32.HI R0, RZ, 0x3, R0 ;  /* 0x00000003ff007819 */ /* 0x000fe20000011600 */
[----:B------:R-:W-:-:S06]  /*1820*/  IMAD.U32 R10, R4, -0x80000000, RZ ;  /* 0x80000000040a7824 */ /* 0x000fcc00078e00ff */
[----:B------:R-:W-:Y:S05]  /*1830*/  @P0 BRA `(.L_x_26) ;  /* 0x0000006000000947 */ /* 0x000fea0003800000 */
[----:B------:R-:W0:Y:S02]  /*1840*/  FLO.U32 R4, R3 ;  /* 0x0000000300047300 */ /* 0x000e2400000e0000 */
[----:B0-----:R-:W-:-:S04]  /*1850*/  IADD3 R5, -R4, 0x1f, RZ ;  /* 0x0000001f04057810 */ /* 0x001fc80007ffe1ff */
[----:B------:R-:W-:Y:S02]  /*1860*/  IADD3 R4, R5, -0x1c, RZ ;  /* 0xffffffe405047810 */ /* 0x000fe40007ffe0ff */
[----:B------:R-:W-:Y:S02]  /*1870*/  IADD3 R0, R0, 0x1d, -R5 ;  /* 0x0000001d00007810 */ /* 0x000fe40007ffe805 */
[----:B------:R-:W-:-:S04]  /*1880*/  SHF.L.U32 R4, R3, R4, RZ ;  /* 0x0000000403047219 */ /* 0x000fc800000006ff */
[----:B------:R-:W-:Y:S02]  /*1890*/  LOP3.LUT R3, R4, 0x7, RZ, 0xc0, !PT ;  /* 0x0000000704037812 */ /* 0x000fe400078ec0ff */
.L_x_26:
[----:B------:R-:W-:Y:S05]  /*18a0*/  BSYNC B1 ;  /* 0x0000000000017941 */ /* 0x000fea0003800000 */
.L_x_25:
[----:B------:R-:W-:Y:S01]  /*18b0*/  IMAD.SHL.U32 R3, R3, 0x100000, RZ ;  /* 0x0010000003037824 */ /* 0x000fe200078e00ff */
[----:B------:R-:W-:-:S04]  /*18c0*/  LEA R5, R0, 0x3b800000, 0x17 ;  /* 0x3b80000000057811 */ /* 0x000fc800078eb8ff */
[----:B------:R-:W-:Y:S02]  /*18d0*/  LOP3.LUT R10, R5, R3, R10, 0xfe, !PT ;  /* 0x00000003050a7212 */ /* 0x000fe400078efe0a */
.L_x_24:
[----:B------:R-:W-:Y:S05]  /*18e0*/  BSYNC B0 ;  /* 0x0000000000007941 */ /* 0x000fea0003800000 */
.L_x_23:
[----:B------:R-:W0:Y:S01]  /*18f0*/  F2I.S64.TRUNC R10, R10 ;  /* 0x0000000a000a7311 */ /* 0x000e22000020d900 */
[----:B------:R-:W-:Y:S05]  /*1900*/  BRA `(.L_x_8) ;  /* 0x0000046000007947 */ /* 0x000fea0003800000 */
.L_x_21:
        /* <DEDUP_REMOVED lines=21> */
.L_x_30:
[----:B------:R-:W-:Y:S05]  /*1a60*/  BSYNC B1 ;  /* 0x0000000000017941 */ /* 0x000fea0003800000 */
.L_x_29:
[----:B------:R-:W-:Y:S01]  /*1a70*/  IMAD.SHL.U32 R3, R3, 0x200000, RZ ;  /* 0x0020000003037824 */ /* 0x000fe200078e00ff */
[----:B------:R-:W-:-:S04]  /*1a80*/  LEA R5, R0, 0x37800000, 0x17 ;  /* 0x3780000000057811 */ /* 0x000fc800078eb8ff */
[----:B------:R-:W-:Y:S02]  /*1a90*/  LOP3.LUT R10, R5, R3, R10, 0xfe, !PT ;  /* 0x00000003050a7212 */ /* 0x000fe400078efe0a */
.L_x_28:
[----:B------:R-:W-:Y:S05]  /*1aa0*/  BSYNC B0 ;  /* 0x0000000000007941 */ /* 0x000fea0003800000 */
.L_x_27:
[----:B------:R-:W0:Y:S01]  /*1ab0*/  F2I.S64.TRUNC R10, R10 ;  /* 0x0000000a000a7311 */ /* 0x000e22000020d900 */
[----:B------:R-:W-:Y:S05]  /*1ac0*/  BRA `(.L_x_8) ;  /* 0x000002a000007947 */ /* 0x000fea0003800000 */
.L_x_20:
[----:B------:R-:W-:-:S13]  /*1ad0*/  ISETP.NE.AND P0, PT, R3, 0x1c, PT ;  /* 0x0000001c0300780c */ /* 0x000fda0003f05270 */
[----:B------:R-:W-:Y:S05]  /*1ae0*/  @!P0 BRA `(.L_x_31) ;  /* 0x0000026000008947 */ /* 0x000fea0003800000 */
[----:B------:R-:W-:-:S13]  /*1af0*/  ISETP.NE.AND P0, PT, R3, 0x1d, PT ;  /* 0x0000001d0300780c */ /* 0x000fda0003f05270 */
[----:B------:R-:W-:Y:S05]  /*1b00*/  @!P0 BRA `(.L_x_32) ;  /* 0x0000022000008947 */ /* 0x000fea0003800000 */
[----:B------:R-:W-:-:S13]  /*1b10*/  ISETP.NE.AND P0, PT, R3, 0x2c, PT ;  /* 0x0000002c0300780c */ /* 0x000fda0003f05270 */
[----:B------:R-:W-:Y:S05]  /*1b20*/  @P0 BRA `(.L_x_7) ;  /* 0x000000b000000947 */ /* 0x000fea0003800000 */
[----:B------:R-:W2:Y:S01]  /*1b30*/  LDG.E.U8 R4, [R4.64] ;  /* 0x0000002404047981 */ /* 0x000ea2000c1e1100 */
[----:B------:R-:W-:Y:S01]  /*1b40*/  BSSY B0, `(.L_x_33) ;  /* 0x0000007000007945 */ /* 0x000fe20003800000 */
[----:B------:R-:W-:Y:S01]  /*1b50*/  IMAD.MOV.U32 R10, RZ, RZ, 0x400000 ;  /* 0x00400000ff0a7424 */ /* 0x000fe200078e00ff */
[----:B--2---:R-:W-:-:S13]  /*1b60*/  ISETP.NE.AND P0, PT, R4, RZ, PT ;  /* 0x000000ff0400720c */ /* 0x004fda0003f05270 */
[----:B------:R-:W-:Y:S05]  /*1b70*/  @!P0 BRA `(.L_x_34) ;  /* 0x0000003000008947 */ /* 0x000fea0003800000 */
[----:B------:R-:W-:-:S13]  /*1b80*/  ISETP.NE.AND P0, PT, R4, 0xff, PT ;  /* 0x000000ff0400780c */ /* 0x000fda0003f05270 */
[----:B------:R-:W-:Y:S02]  /*1b90*/  @!P0 IMAD.MOV.U32 R10, RZ, RZ, 0x7f800001 ;  /* 0x7f800001ff0a8424 */ /* 0x000fe400078e00ff */
[----:B------:R-:W-:Y:S02]  /*1ba0*/  @P0 IMAD.SHL.U32 R10, R4, 0x800000, RZ ;  /* 0x00800000040a0824 */ /* 0x000fe400078e00ff */
.L_x_34:
[----:B------:R-:W-:Y:S05]  /*1bb0*/  BSYNC B0 ;  /* 0x0000000000007941 */ /* 0x000fea0003800000 */
.L_x_33:
[----:B------:R-:W0:Y:S01]  /*1bc0*/  F2I.S64.TRUNC R10, R10 ;  /* 0x0000000a000a7311 */ /* 0x000e22000020d900 */
[----:B------:R-:W-:Y:S05]  /*1bd0*/  BRA `(.L_x_8) ;  /* 0x0000019000007947 */ /* 0x000fea0003800000 */
.L_x_7:
[----:B------:R-:W-:Y:S01]  /*1be0*/  MOV R14, 0x0 ;  /* 0x00000000000e7802 */ /* 0x000fe20000000f00 */
[----:B------:R-:W-:Y:S02]  /*1bf0*/  IMAD.MOV.U32 R4, RZ, RZ, c[0x4][0xf8] ;  /* 0x01003e00ff047624 */ /* 0x000fe400078e00ff */
[----:B------:R-:W-:Y:S02]  /*1c00*/  IMAD.MOV.U32 R5, RZ, RZ, c[0x4][0xfc] ;  /* 0x01003f00ff057624 */ /* 0x000fe400078e00ff */
[----:B------:R-:W-:Y:S01]  /*1c10*/  IMAD.MOV.U32 R6, RZ, RZ, c[0x4][0x100] ;  /* 0x01004000ff067624 */ /* 0x000fe200078e00ff */
[----:B------:R-:W0:Y:S01]  /*1c20*/  LDC.64 R14, c[0x4][R14] ;  /* 0x010000000e0e7b82 */ /* 0x000e220000000a00 */
[----:B------:R-:W-:-:S02]  /*1c30*/  IMAD.MOV.U32 R7, RZ, RZ, c[0x4][0x104] ;  /* 0x01004100ff077624 */ /* 0x000fc400078e00ff */
[----:B------:R-:W-:Y:S02]  /*1c40*/  IMAD.MOV.U32 R8, RZ, RZ, 0x4e ;  /* 0x0000004eff087424 */ /* 0x000fe400078e00ff */
[----:B------:R-:W-:Y:S02]  /*1c50*/  IMAD.MOV.U32 R10, RZ, RZ, c[0x4][0x8] ;  /* 0x01000200ff0a7624 */ /* 0x000fe400078e00ff */
[----:B------:R-:W-:Y:S02]  /*1c60*/  IMAD.MOV.U32 R11, RZ, RZ, c[0x4][0xc] ;  /* 0x01000300ff0b7624 */ /* 0x000fe400078e00ff */
[----:B------:R-:W-:Y:S02]  /*1c70*/  IMAD.MOV.U32 R12, RZ, RZ, 0x1 ;  /* 0x00000001ff0c7424 */ /* 0x000fe400078e00ff */
[----:B------:R-:W-:Y:S02]  /*1c80*/  IMAD.MOV.U32 R13, RZ, RZ, RZ ;  /* 0x000000ffff0d7224 */ /* 0x000fe400078e00ff */
[----:B------:R-:W-:Y:S01]  /*1c90*/  LEPC R18 ;  /* 0x000000000012734e */ /* 0x000fe20000000000 */
[----:B------:R-:W-:Y:S02]  /*1ca0*/  MOV R3, 0x1d10 ;  /* 0x00001d1000037802 */ /* 0x000fe40000000f00 */
[----:B------:R-:W-:-:S02]  /*1cb0*/  MOV R20, 0x1c90 ;  /* 0x00001c9000147802 */ /* 0x000fc40000000f00 */
[----:B------:R-:W-:Y:S02]  /*1cc0*/  MOV R21, 0x0 ;  /* 0x0000000000157802 */ /* 0x000fe40000000f00 */
[----:B------:R-:W-:Y:S02]  /*1cd0*/  MOV R0, 0x0 ;  /* 0x0000000000007802 */ /* 0x000fe40000000f00 */
[----:B------:R-:W-:-:S04]  /*1ce0*/  IADD3 R20, P0, P1, -R20, R3, R18 ;  /* 0x0000000314147210 */ /* 0x000fc8000791e112 */
[----:B------:R-:W-:-:S04]  /*1cf0*/  IADD3.X R21, ~R0, R21, R19, P0, P1 ;  /* 0x0000001500157210 */ /* 0x000fc800007e2513 */
[----:B0-----:R-:W-:Y:S05]  /*1d00*/  CALL.ABS.NOINC R14 ;  /* 0x000000000e007343 */ /* 0x001fea0003c00000 */
[----:B------:R-:W-:Y:S01]  /*1d10*/  CS2R R10, SRZ ;  /* 0x00000000000a7805 */ /* 0x000fe2000001ff00 */
[----:B------:R-:W-:Y:S05]  /*1d20*/  BRA `(.L_x_8) ;  /* 0x0000004000007947 */ /* 0x000fea0003800000 */
.L_x_32:
[----:B------:R0:W5:Y:S01]  /*1d30*/  LDG.E.64 R10, [R4.64] ;  /* 0x00000024040a7981 */ /* 0x000162000c1e1b00 */
[----:B------:R-:W-:Y:S05]  /*1d40*/  BRA `(.L_x_8) ;  /* 0x0000002000007947 */ /* 0x000fea0003800000 */
.L_x_31:
[----:B------:R0:W5:Y:S01]  /*1d50*/  LDG.E R10, [R4.64] ;  /* 0x00000024040a7981 */ /* 0x000162000c1e1900 */
[----:B------:R-:W-:-:S03]  /*1d60*/  IMAD.MOV.U32 R11, RZ, RZ, RZ ;  /* 0x000000ffff0b7224 */ /* 0x000fc600078e00ff */
.L_x_8:
[----:B0-----:R-:W-:Y:S02]  /*1d70*/  IMAD.MOV.U32 R0, RZ, RZ, 0x1 ;  /* 0x00000001ff007424 */ /* 0x001fe400078e00ff */
[----:B------:R-:W-:Y:S02]  /*1d80*/  IMAD.MOV.U32 R5, RZ, RZ, c[0x0][0x384] ;  /* 0x0000e100ff057624 */ /* 0x000fe400078e00ff */
[----:B-1---5:R-:W-:Y:S01]  /*1d90*/  IMAD R3, R11, c[0x0][0x378], RZ ;  /* 0x0000de000b037a24 */ /* 0x022fe200078e02ff */
[----:B------:R-:W-:Y:S01]  /*1da0*/  ISETP.LE.U32.AND P0, PT, R0, c[0x0][0x380], PT ;  /* 0x0000e00000007a0c */ /* 0x000fe20003f03070 */
[----:B------:R-:W-:Y:S02]  /*1db0*/  IMAD.MOV.U32 R34, RZ, RZ, RZ ;  /* 0x000000ffff227224 */ /* 0x000fe400078e00ff */
[----:B------:R-:W-:Y:S01]  /*1dc0*/  IMAD.MOV.U32 R4, RZ, RZ, RZ ;  /* 0x000000ffff047224 */ /* 0x000fe200078e00ff */
[----:B------:R-:W-:Y:S01]  /*1dd0*/  ISETP.GE.AND.EX P0, PT, R5, RZ, PT, P0 ;  /* 0x000000ff0500720c */ /* 0x000fe20003f06300 */
[----:B------:R-:W-:-:S12]  /*1de0*/  IMAD R9, R10, c[0x0][0x37c], R3 ;  /* 0x0000df000a097a24 */ /* 0x000fd800078e0203 */
[----:B------:R-:W-:Y:S05]  /*1df0*/  @!P0 BRA `(.L_x_35) ;  /* 0x0000078000008947 */ /* 0x000fea0003800000 */
[----:B------:R-:W-:Y:S01]  /*1e00*/  ISETP.LT.U32.AND P0, PT, R0, c[0x0][0x380], PT ;  /* 0x0000e00000007a0c */ /* 0x000fe20003f01070 */
[----:B------:R-:W-:Y:S01]  /*1e10*/  IMAD.WIDE.U32 R10, R10, c[0x0][0x378], RZ ;  /* 0x0000de000a0a7a25 */ /* 0x000fe200078e00ff */
[----:B------:R-:W-:Y:S02]  /*1e20*/  CS2R R34, SRZ ;  /* 0x0000000000227805 */ /* 0x000fe4000001ff00 */
[----:B------:R-:W-:Y:S01]  /*1e30*/  ISETP.GT.AND.EX P0, PT, R5, RZ, PT, P0 ;  /* 0x000000ff0500720c */ /* 0x000fe20003f04300 */
[----:B------:R-:W-:Y:S02]  /*1e40*/  IMAD.MOV.U32 R33, RZ, RZ, RZ ;  /* 0x000000ffff217224 */ /* 0x000fe400078e00ff */
[----:B------:R-:W-:Y:S01]  /*1e50*/  IMAD.IADD R9, R11, 0x1, R9 ;  /* 0x000000010b097824 */ /* 0x000fe200078e0209 */
[----:B------:R-:W-:Y:S02]  /*1e60*/  SEL R0, R0, c[0x0][0x380], !P0 ;  /* 0x0000e00000007a07 */ /* 0x000fe40004000000 */
[----:B------:R-:W-:-:S02]  /*1e70*/  SEL R8, RZ, c[0x0][0x384], !P0 ;  /* 0x0000e100ff087a07 */ /* 0x000fc40004000000 */
[C---:B------:R-:W-:Y:S02]  /*1e80*/  IADD3 R4, P2, R0.reuse, -0x1, RZ ;  /* 0xffffffff00047810 */ /* 0x040fe40007f5e0ff */
[----:B------:R-:W-:Y:S02]  /*1e90*/  LOP3.LUT R3, R0, 0x3, RZ, 0xc0, !PT ;  /* 0x0000000300037812 */ /* 0x000fe400078ec0ff */
[----:B------:R-:W-:Y:S02]  /*1ea0*/  ISETP.GE.U32.AND P1, PT, R4, 0x3, PT ;  /* 0x000000030400780c */ /* 0x000fe40003f26070 */
[----:B------:R-:W-:Y:S02]  /*1eb0*/  IADD3.X R4, R8, -0x1, RZ, P2, !PT ;  /* 0xffffffff08047810 */ /* 0x000fe400017fe4ff */
[----:B------:R-:W-:Y:S02]  /*1ec0*/  ISETP.NE.U32.AND P0, PT, R3, RZ, PT ;  /* 0x000000ff0300720c */ /* 0x000fe40003f05070 */
[----:B------:R-:W-:Y:S01]  /*1ed0*/  ISETP.GE.U32.AND.EX P1, PT, R4, RZ, PT, P1 ;  /* 0x000000ff0400720c */ /* 0x000fe20003f26110 */
[----:B------:R-:W-:Y:S01]  /*1ee0*/  IMAD.MOV.U32 R4, RZ, RZ, RZ ;  /* 0x000000ffff047224 */ /* 0x000fe200078e00ff */
[----:B------:R-:W-:-:S11]  /*1ef0*/  ISETP.NE.AND.EX P0, PT, RZ, RZ, PT, P0 ;  /* 0x000000ffff00720c */ /* 0x000fd60003f05300 */
[----:B------:R-:W-:Y:S05]  /*1f00*/  @!P1 BRA `(.L_x_36) ;  /* 0x000003a000009947 */ /* 0x000fea0003800000 */
[----:B------:R-:W-:Y:S01]  /*1f10*/  IMAD.MOV.U32 R6, RZ, RZ, 0x8 ;  /* 0x00000008ff067424 */ /* 0x000fe200078e00ff */
[----:B------:R-:W-:Y:S01]  /*1f20*/  IADD3 R5, P1, R3, -R0, RZ ;  /* 0x8000000003057210 */ /* 0x000fe20007f3e0ff */
[----:B------:R-:W-:Y:S01]  /*1f30*/  BSSY B0, `(.L_x_36) ;  /* 0x0000037000007945 */ /* 0x000fe20003800000 */
[----:B------:R-:W-:Y:S01]  /*1f40*/  LEA R30, P2, R10, c[0x0][0x370], 0x3 ;  /* 0x0000dc000a1e7a11 */ /* 0x000fe200078418ff */
[C---:B------:R-:W-:Y:S02]  /*1f50*/  IMAD R15, R6.reuse, c[0x0][0x394], RZ ;  /* 0x0000e500060f7a24 */ /* 0x040fe400078e02ff */
[----:B------:R-:W-:Y:S01]  /*1f60*/  IMAD.WIDE.U32 R6, R6, c[0x0][0x390], RZ ;  /* 0x0000e40006067a25 */ /* 0x000fe200078e00ff */
[----:B------:R-:W-:-:S03]  /*1f70*/  LEA.HI.X R31, R10, c[0x0][0x374], R9, 0x3, P2 ;  /* 0x0000dd000a1f7a11 */ /* 0x000fc600010f1c09 */
[----:B------:R-:W-:Y:S02]  /*1f80*/  IMAD.MOV.U32 R35, RZ, RZ, RZ ;  /* 0x000000ffff237224 */ /* 0x000fe400078e00ff */
[----:B------:R-:W-:Y:S02]  /*1f90*/  IMAD.MOV.U32 R33, RZ, RZ, RZ ;  /* 0x000000ffff217224 */ /* 0x000fe400078e00ff */
[----:B------:R-:W-:Y:S02]  /*1fa0*/  IMAD.MOV.U32 R12, RZ, RZ, c[0x0][0x388] ;  /* 0x0000e200ff0c7624 */ /* 0x000fe400078e00ff */
[----:B------:R-:W-:Y:S02]  /*1fb0*/  IMAD.MOV.U32 R13, RZ, RZ, c[0x0][0x38c] ;  /* 0x0000e300ff0d7624 */ /* 0x000fe400078e00ff */
[----:B------:R-:W-:Y:S02]  /*1fc0*/  IMAD.X R0, RZ, RZ, ~R8, P1 ;  /* 0x000000ffff007224 */ /* 0x000fe400008e0e08 */
[----:B------:R-:W-:-:S02]  /*1fd0*/  IMAD.IADD R32, R7, 0x1, R15 ;  /* 0x0000000107207824 */ /* 0x000fc400078e020f */
.L_x_37:
[-C--:B------:R-:W-:Y:S01]  /*1fe0*/  IADD3 R40, P1, R30, R6.reuse, RZ ;  /* 0x000000061e287210 */ /* 0x080fe20007f3e0ff */
[----:B------:R0:W2:Y:S04]  /*1ff0*/  LDG.E.64 R38, [R30.64] ;  /* 0x000000241e267981 */ /* 0x0000a8000c1e1b00 */
[----:B------:R1:W2:Y:S01]  /*2000*/  LDG.E.64 R14, [R12.64] ;  /* 0x000000240c0e7981 */ /* 0x0002a2000c1e1b00 */
[----:B------:R-:W-:Y:S01]  /*2010*/  IMAD.X R41, R31, 0x1, R32, P1 ;  /* 0x000000011f297824 */ /* 0x000fe200008e0620 */
[----:B------:R-:W-:-:S02]  /*2020*/  IADD3 R28, P1, R40, R6, RZ ;  /* 0x00000006281c7210 */ /* 0x000fc40007f3e0ff */
[----:B------:R1:W3:Y:S04]  /*2030*/  LDG.E.64 R18, [R12.64+0x8] ;  /* 0x000008240c127981 */ /* 0x0002e8000c1e1b00 */
[----:B------:R4:W3:Y:S01]  /*2040*/  LDG.E.64 R20, [R40.64] ;  /* 0x0000002428147981 */ /* 0x0008e2000c1e1b00 */
[--C-:B------:R-:W-:Y:S01]  /*2050*/  IMAD.X R29, R41, 0x1, R32.reuse, P1 ;  /* 0x00000001291d7824 */ /* 0x100fe200008e0620 */
[----:B------:R-:W-:Y:S02]  /*2060*/  IADD3 R24, P1, R28, R6, RZ ;  /* 0x000000061c187210 */ /* 0x000fe40007f3e0ff */
[----:B------:R1:W5:Y:S04]  /*2070*/  LDG.E.64 R22, [R12.64+0x10] ;  /* 0x000010240c167981 */ /* 0x000368000c1e1b00 */
[----:B------:R1:W5:Y:S01]  /*2080*/  LDG.E.64 R26, [R28.64] ;  /* 0x000000241c1a7981 */ /* 0x000362000c1e1b00 */
[----:B------:R-:W-:-:S05]  /*2090*/  IMAD.X R25, R29, 0x1, R32, P1 ;  /* 0x000000011d197824 */ /* 0x000fca00008e0620 */
[----:B0-----:R-:W5:Y:S04]  /*20a0*/  LDG.E.64 R30, [R24.64] ;  /* 0x00000024181e7981 */ /* 0x001f68000c1e1b00 */
[----:B-1----:R0:W5:Y:S01]  /*20b0*/  LDG.E.64 R28, [R12.64+0x18] ;  /* 0x000018240c1c7981 */ /* 0x002162000c1e1b00 */
[----:B----4-:R-:W-:Y:S02]  /*20c0*/  IMAD.MOV.U32 R40, RZ, RZ, R34 ;  /* 0x000000ffff287224 */ /* 0x010fe400078e0022 */
[----:B------:R-:W-:Y:S01]  /*20d0*/  IMAD.MOV.U32 R41, RZ, RZ, R4 ;  /* 0x000000ffff297224 */ /* 0x000fe200078e0004 */
[----:B------:R-:W-:-:S04]  /*20e0*/  IADD3 R35, P1, R35, 0x4, RZ ;  /* 0x0000000423237810 */ /* 0x000fc80007f3e0ff */
[----:B------:R-:W-:Y:S01]  /*20f0*/  IADD3 R4, P2, R35, R5, RZ ;  /* 0x0000000523047210 */ /* 0x000fe20007f5e0ff */
[----:B------:R-:W-:-:S03]  /*2100*/  IMAD.X R33, RZ, RZ, R33, P1 ;  /* 0x000000ffff217224 */ /* 0x000fc600008e0621 */
[----:B------:R-:W-:Y:S01]  /*2110*/  ISETP.NE.U32.AND P1, PT, R4, RZ, PT ;  /* 0x000000ff0400720c */ /* 0x000fe20003f25070 */
[----:B------:R-:W-:-:S05]  /*2120*/  IMAD.X R4, R33, 0x1, R0, P2 ;  /* 0x0000000121047824 */ /* 0x000fca00010e0600 */
[----:B------:R-:W-:Y:S02]  /*2130*/  ISETP.NE.AND.EX P1, PT, R4, RZ, PT, P1 ;  /* 0x000000ff0400720c */ /* 0x000fe40003f25310 */
[----:B0-----:R-:W-:-:S05]  /*2140*/  IADD3 R12, P3, R12, 0x20, RZ ;  /* 0x000000200c0c7810 */ /* 0x001fca0007f7e0ff */
[----:B------:R-:W-:Y:S02]  /*2150*/  IMAD.X R13, RZ, RZ, R13, P3 ;  /* 0x000000ffff0d7224 */ /* 0x000fe400018e060d */
[-C--:B--2---:R-:W-:Y:S02]  /*2160*/  IMAD R36, R39, R14.reuse, RZ ;  /* 0x0000000e27247224 */ /* 0x084fe400078e02ff */
[----:B------:R-:W-:-:S04]  /*2170*/  IMAD.WIDE.U32 R40, R38, R14, R40 ;  /* 0x0000000e26287225 */ /* 0x000fc800078e0028 */
[----:B------:R-:W-:-:S04]  /*2180*/  IMAD R15, R38, R15, R36 ;  /* 0x0000000f260f7224 */ /* 0x000fc800078e0224 */
[----:B------:R-:W-:Y:S02]  /*2190*/  IMAD.IADD R41, R41, 0x1, R15 ;  /* 0x0000000129297824 */ /* 0x000fe400078e020f */
[----:B---3--:R-:W-:-:S04]  /*21a0*/  IMAD R15, R21, R18, RZ ;  /* 0x00000012150f7224 */ /* 0x008fc800078e02ff */
[C---:B------:R-:W-:Y:S02]  /*21b0*/  IMAD R15, R20.reuse, R19, R15 ;  /* 0x00000013140f7224 */ /* 0x040fe400078e020f */
[----:B------:R-:W-:-:S04]  /*21c0*/  IMAD.WIDE.U32 R18, R20, R18, R40 ;  /* 0x0000001214127225 */ /* 0x000fc800078e0028 */
[----:B------:R-:W-:Y:S02]  /*21d0*/  IMAD.IADD R19, R19, 0x1, R15 ;  /* 0x0000000113137824 */ /* 0x000fe400078e020f */
[-C--:B-----5:R-:W-:Y:S02]  /*21e0*/  IMAD R15, R27, R22.reuse, RZ ;  /* 0x000000161b0f7224 */ /* 0x0a0fe400078e02ff */
[----:B------:R-:W-:-:S04]  /*21f0*/  IMAD.WIDE.U32 R18, R26, R22, R18 ;  /* 0x000000161a127225 */ /* 0x000fc800078e0012 */
[----:B------:R-:W-:Y:S02]  /*2200*/  IMAD R15, R26, R23, R15 ;  /* 0x000000171a0f7224 */ /* 0x000fe400078e020f */
[-C--:B------:R-:W-:Y:S02]  /*2210*/  IMAD R21, R31, R28.reuse, RZ ;  /* 0x0000001c1f157224 */ /* 0x080fe400078e02ff */
[----:B------:R-:W-:Y:S02]  /*2220*/  IMAD.IADD R19, R19, 0x1, R15 ;  /* 0x0000000113137824 */ /* 0x000fe400078e020f */
[C---:B------:R-:W-:Y:S02]  /*2230*/  IMAD R21, R30.reuse, R29, R21 ;  /* 0x0000001d1e157224 */ /* 0x040fe400078e0215 */
[----:B------:R-:W-:Y:S01]  /*2240*/  IMAD.WIDE.U32 R28, R30, R28, R18 ;  /* 0x0000001c1e1c7225 */ /* 0x000fe200078e0012 */
[----:B------:R-:W-:-:S03]  /*2250*/  IADD3 R30, P2, R24, R6, RZ ;  /* 0x00000006181e7210 */ /* 0x000fc60007f5e0ff */
[----:B------:R-:W-:Y:S02]  /*2260*/  IMAD.IADD R4, R29, 0x1, R21 ;  /* 0x000000011d047824 */ /* 0x000fe400078e0215 */
[----:B------:R-:W-:Y:S02]  /*2270*/  IMAD.MOV.U32 R34, RZ, RZ, R28 ;  /* 0x000000ffff227224 */ /* 0x000fe400078e001c */
[----:B------:R-:W-:Y:S01]  /*2280*/  IMAD.X R31, R25, 0x1, R32, P2 ;  /* 0x00000001191f7824 */ /* 0x000fe200010e0620 */
[----:B------:R-:W-:Y:S05]  /*2290*/  @P1 BRA `(.L_x_37) ;  /* 0xfffffd4000001947 */ /* 0x000fea000383ffff */
[----:B------:R-:W-:Y:S05]  /*22a0*/  BSYNC B0 ;  /* 0x0000000000007941 */ /* 0x000fea0003800000 */
.L_x_36:
[----:B------:R-:W-:Y:S05]  /*22b0*/  @!P0 BRA `(.L_x_35) ;  /* 0x000002c000008947 */ /* 0x000fea0003800000 */
[----:B------:R-:W-:Y:S01]  /*22c0*/  IMAD R0, R33, c[0x0][0x390], RZ ;  /* 0x0000e40021007a24 */ /* 0x000fe200078e02ff */
[C---:B------:R-:W-:Y:S01]  /*22d0*/  LEA R6, P0, R35.reuse, c[0x0][0x388], 0x3 ;  /* 0x0000e20023067a11 */ /* 0x040fe200078018ff */
[----:B------:R-:W-:Y:S02]  /*22e0*/  IMAD.MOV.U32 R8, RZ, RZ, R10 ;  /* 0x000000ffff087224 */ /* 0x000fe400078e000a */
[C---:B------:R-:W-:Y:S01]  /*22f0*/  IMAD R5, R35.reuse, c[0x0][0x394], R0 ;  /* 0x0000e50023057a24 */ /* 0x040fe200078e0200 */
[C---:B------:R-:W-:Y:S01]  /*2300*/  LEA.HI.X R7, R35.reuse, c[0x0][0x38c], R33, 0x3, P0 ;  /* 0x0000e30023077a11 */ /* 0x040fe200000f1c21 */
[----:B------:R-:W-:-:S04]  /*2310*/  IMAD.WIDE.U32 R8, R35, c[0x0][0x390], R8 ;  /* 0x0000e40023087a25 */ /* 0x000fc800078e0008 */
[----:B------:R-:W-:Y:S01]  /*2320*/  IMAD.IADD R5, R9, 0x1, R5 ;  /* 0x0000000109057824 */ /* 0x000fe200078e0205 */
[C---:B------:R-:W-:Y:S01]  /*2330*/  LEA R12, P1, R8.reuse, c[0x0][0x370], 0x3 ;  /* 0x0000dc00080c7a11 */ /* 0x040fe200078218ff */
[----:B------:R-:W2:Y:S03]  /*2340*/  LDG.E.64 R10, [R6.64] ;  /* 0x00000024060a7981 */ /* 0x000ea6000c1e1b00 */
[----:B------:R-:W-:-:S05]  /*2350*/  LEA.HI.X R13, R8, c[0x0][0x374], R5, 0x3, P1 ;  /* 0x0000dd00080d7a11 */ /* 0x000fca00008f1c05 */
[----:B------:R-:W2:Y:S01]  /*2360*/  LDG.E.64 R8, [R12.64] ;  /* 0x000000240c087981 */ /* 0x000ea2000c1e1b00 */
[----:B------:R-:W-:-:S04]  /*2370*/  ISETP.NE.U32.AND P0, PT, R3, 0x1, PT ;  /* 0x000000010300780c */ /* 0x000fc80003f05070 */
[----:B------:R-:W-:Y:S01]  /*2380*/  ISETP.NE.AND.EX P0, PT, RZ, RZ, PT, P0 ;  /* 0x000000ffff00720c */ /* 0x000fe20003f05300 */
[----:B------:R-:W-:Y:S02]  /*2390*/  IMAD.MOV.U32 R35, RZ, RZ, R4 ;  /* 0x000000ffff237224 */ /* 0x000fe400078e0004 */
[-C--:B--2---:R-:W-:Y:S02]  /*23a0*/  IMAD R5, R9, R10.reuse, RZ ;  /* 0x0000000a09057224 */ /* 0x084fe400078e02ff */
[----:B------:R-:W-:-:S04]  /*23b0*/  IMAD.WIDE.U32 R34, R8, R10, R34 ;  /* 0x0000000a08227225 */ /* 0x000fc800078e0022 */
[----:B------:R-:W-:-:S04]  /*23c0*/  IMAD R5, R8, R11, R5 ;  /* 0x0000000b08057224 */ /* 0x000fc800078e0205 */
[----:B------:R-:W-:Y:S01]  /*23d0*/  IMAD.IADD R4, R35, 0x1, R5 ;  /* 0x0000000123047824 */ /* 0x000fe200078e0205 */
[----:B------:R-:W-:Y:S05]  /*23e0*/  @!P0 BRA `(.L_x_35) ;  /* 0x0000019000008947 */ /* 0x000fea0003800000 */
[----:B------:R-:W-:Y:S01]  /*23f0*/  ULDC.64 UR4, c[0x0][0x390] ;  /* 0x0000e40000047ab9 */ /* 0x000fe20000000a00 */
[----:B------:R-:W-:Y:S01]  /*2400*/  ISETP.NE.U32.AND P0, PT, R3, 0x2, PT ;  /* 0x000000020300780c */ /* 0x000fe20003f05070 */
[----:B------:R-:W-:Y:S01]  /*2410*/  USHF.L.U32 UR7, UR4, 0x3, URZ ;  /* 0x0000000304077899 */ /* 0x000fe2000800063f */
[----:B------:R-:W2:Y:S01]  /*2420*/  LDG.E.64 R10, [R6.64+0x8] ;  /* 0x00000824060a7981 */ /* 0x000ea2000c1e1b00 */
[----:B------:R-:W-:Y:S01]  /*2430*/  UMOV UR6, 0x3 ;  /* 0x0000000300067882 */ /* 0x000fe20000000000 */
[----:B------:R-:W-:Y:S01]  /*2440*/  ISETP.NE.AND.EX P0, PT, RZ, RZ, PT, P0 ;  /* 0x000000ffff00720c */ /* 0x000fe20003f05300 */
[----:B------:R-:W-:Y:S02]  /*2450*/  USHF.L.U64.HI UR4, UR4, UR6, UR5 ;  /* 0x0000000604047299 */ /* 0x000fe40008010205 */
[----:B------:R-:W-:-:S04]  /*2460*/  IADD3 R18, P1, R12, UR7, RZ ;  /* 0x000000070c127c10 */ /* 0x000fc8000ff3e0ff */
[----:B------:R-:W-:-:S05]  /*2470*/  IADD3.X R19, R13, UR4, RZ, P1, !PT ;  /* 0x000000040d137c10 */ /* 0x000fca0008ffe4ff */
[----:B------:R-:W2:Y:S01]  /*2480*/  LDG.E.64 R8, [R18.64] ;  /* 0x0000002412087981 */ /* 0x000ea2000c1e1b00 */
[----:B------:R-:W-:-:S03]  /*2490*/  @P0 IADD3 R12, P1, R18, UR7, RZ ;  /* 0x00000007120c0c10 */ /* 0x000fc6000ff3e0ff */
[----:B------:R-:W3:Y:S01]  /*24a0*/  @P0 LDG.E.64 R14, [R6.64+0x10] ;  /* 0x00001024060e0981 */ /* 0x000ee2000c1e1b00 */
[----:B------:R-:W-:-:S06]  /*24b0*/  @P0 IADD3.X R13, R19, UR4, RZ, P1, !PT ;  /* 0x00000004130d0c10 */ /* 0x000fcc0008ffe4ff */
[----:B------:R-:W3:Y:S01]  /*24c0*/  @P0 LDG.E.64 R12, [R12.64] ;  /* 0x000000240c0c0981 */ /* 0x000ee2000c1e1b00 */
[----:B------:R-:W-:Y:S02]  /*24d0*/  IMAD.MOV.U32 R35, RZ, RZ, R4 ;  /* 0x000000ffff237224 */ /* 0x000fe400078e0004 */
[-C--:B--2---:R-:W-:Y:S02]  /*24e0*/  IMAD R3, R9, R10.reuse, RZ ;  /* 0x0000000a09037224 */ /* 0x084fe400078e02ff */
[----:B------:R-:W-:-:S04]  /*24f0*/  IMAD.WIDE.U32 R34, R8, R10, R34 ;  /* 0x0000000a08227225 */ /* 0x000fc800078e0022 */
[----:B------:R-:W-:-:S04]  /*2500*/  IMAD R3, R8, R11, R3 ;  /* 0x0000000b08037224 */ /* 0x000fc800078e0203 */
[----:B------:R-:W-:Y:S02]  /*2510*/  IMAD.IADD R4, R35, 0x1, R3 ;  /* 0x0000000123047824 */ /* 0x000fe400078e0203 */
[-C--:B---3--:R-:W-:Y:S02]  /*2520*/  @P0 IMAD R5, R13, R14.reuse, RZ ;  /* 0x0000000e0d050224 */ /* 0x088fe400078e02ff */
[----:B------:R-:W-:Y:S02]  /*2530*/  @P0 IMAD.MOV.U32 R35, RZ, RZ, R4 ;  /* 0x000000ffff230224 */ /* 0x000fe400078e0004 */
[C---:B------:R-:W-:Y:S02]  /*2540*/  @P0 IMAD R5, R12.reuse, R15, R5 ;  /* 0x0000000f0c050224 */ /* 0x040fe400078e0205 */
[----:B------:R-:W-:-:S04]  /*2550*/  @P0 IMAD.WIDE.U32 R14, R12, R14, R34 ;  /* 0x0000000e0c0e0225 */ /* 0x000fc800078e0022 */
[----:B------:R-:W-:Y:S02]  /*2560*/  @P0 IMAD.IADD R4, R15, 0x1, R5 ;  /* 0x000000010f040824 */ /* 0x000fe400078e0205 */
[----:B------:R-:W-:Y:S02]  /*2570*/  @P0 IMAD.MOV.U32 R34, RZ, RZ, R14 ;  /* 0x000000ffff220224 */ /* 0x000fe400078e000e */
.L_x_35:
[----:B------:R-:W0:Y:S01]  /*2580*/  LDC.U8 R3, c[0x0][0x3a0] ;  /* 0x0000e800ff037b82 */ /* 0x000e220000000000 */
[----:B------:R-:W-:Y:S01]  /*2590*/  IMAD.MOV.U32 R35, RZ, RZ, R4 ;  /* 0x000000ffff237224 */ /* 0x000fe200078e0004 */
        /* <DEDUP_REMOVED lines=11> */
[----:B------:R0:W-:Y:S01]  /*2650*/  STG.E.U8 [R16.64], R34 ;  /* 0x0000002210007986 */ /* 0x0001e2000c101124 */
[----:B------:R-:W-:Y:S05]  /*2660*/  BRA `(.L_x_43) ;  /* 0x00000d8000007947 */ /* 0x000fea0003800000 */
.L_x_41:
[----:B------:R0:W-:Y:S01]  /*2670*/  STG.E.U8 [R16.64], R34 ;  /* 0x0000002210007986 */ /* 0x0001e2000c101124 */
[----:B------:R-:W-:Y:S05]  /*2680*/  BRA `(.L_x_43) ;  /* 0x00000d6000007947 */ /* 0x000fea0003800000 */
.L_x_40:
[----:B------:R-:W-:-:S13]  /*2690*/  ISETP.NE.AND P0, PT, R0, 0x2, PT ;  /* 0x000000020000780c */ /* 0x000fda0003f05270 */
[----:B------:R-:W-:Y:S05]  /*26a0*/  @!P0 BRA `(.L_x_44) ;  /* 0x0000008000008947 */ /* 0x000fea0003800000 */
[----:B------:R-:W-:-:S13]  /*26b0*/  ISETP.NE.AND P0, PT, R0, 0x3, PT ;  /* 0x000000030000780c */ /* 0x000fda0003f05270 */
[----:B------:R-:W-:Y:S05]  /*26c0*/  @!P0 BRA `(.L_x_45) ;  /* 0x0000004000008947 */ /* 0x000fea0003800000 */
[----:B------:R-:W-:-:S13]  /*26d0*/  ISETP.NE.AND P0, PT, R0, 0x4, PT ;  /* 0x000000040000780c */ /* 0x000fda0003f05270 */
[----:B------:R-:W-:Y:S05]  /*26e0*/  @P0 BRA `(.L_x_42) ;  /* 0x00000b9000000947 */ /* 0x000fea0003800000 */
[----:B------:R0:W-:Y:S01]  /*26f0*/  STG.E.64 [R16.64], R34 ;  /* 0x0000002210007986 */ /* 0x0001e2000c101b24 */
[----:B------:R-:W-:Y:S05]  /*2700*/  BRA `(.L_x_43) ;  /* 0x00000ce000007947 */ /* 0x000fea0003800000 */
.L_x_45:
[----:B------:R0:W-:Y:S01]  /*2710*/  STG.E [R16.64], R34 ;  /* 0x0000002210007986 */ /* 0x0001e2000c101924 */
[----:B------:R-:W-:Y:S05]  /*2720*/  BRA `(.L_x_43) ;  /* 0x00000cc000007947 */ /* 0x000fea0003800000 */
.L_x_44:
[----:B------:R0:W-:Y:S01]  /*2730*/  STG.E.U16 [R16.64], R34 ;  /* 0x0000002210007986 */ /* 0x0001e2000c101524 */
[----:B------:R-:W-:Y:S05]  /*2740*/  BRA `(.L_x_43) ;  /* 0x00000ca000007947 */ /* 0x000fea0003800000 */
.L_x_39:
[----:B------:R-:W-:-:S13]  /*2750*/  ISETP.GT.AND P0, PT, R0, 0x6, PT ;  /* 0x000000060000780c */ /* 0x000fda0003f04270 */
[----:B------:R-:W-:Y:S05]  /*2760*/  @P0 BRA `(.L_x_46) ;  /* 0x000000b000000947 */ /* 0x000fea0003800000 */
[----:B------:R-:W-:-:S13]  /*2770*/  ISETP.NE.AND P0, PT, R0, 0x5, PT ;  /* 0x000000050000780c */ /* 0x000fda0003f05270 */
[----:B------:R-:W-:Y:S05]  /*2780*/  @!P0 BRA `(.L_x_47) ;  /* 0x0000005000008947 */ /* 0x000fea0003800000 */
[----:B------:R-:W-:-:S13]  /*2790*/  ISETP.NE.AND P0, PT, R0, 0x6, PT ;  /* 0x000000060000780c */ /* 0x000fda0003f05270 */
[----:B------:R-:W-:Y:S05]  /*27a0*/  @P0 BRA `(.L_x_42) ;  /* 0x00000ad000000947 */ /* 0x000fea0003800000 */
[----:B------:R-:W0:Y:S02]  /*27b0*/  I2F.S64 R35, R34 ;  /* 0x0000002200237312 */ /* 0x000e240000301400 */
[----:B0-----:R0:W-:Y:S01]  /*27c0*/  STG.E [R16.64], R35 ;  /* 0x0000002310007986 */ /* 0x0011e2000c101924 */
[----:B------:R-:W-:Y:S05]  /*27d0*/  BRA `(.L_x_43) ;  /* 0x00000c1000007947 */ /* 0x000fea0003800000 */
.L_x_47:
[----:B------:R-:W0:Y:S02]  /*27e0*/  I2F.S64 R0, R34 ;  /* 0x0000002200007312 */ /* 0x000e240000301400 */
[----:B0-----:R-:W-:-:S05]  /*27f0*/  F2FP.PACK_AB R0, RZ, R0 ;  /* 0x00000000ff00723e */ /* 0x001fca00000000ff */
[----:B------:R0:W-:Y:S01]  /*2800*/  STG.E.U16 [R16.64], R0 ;  /* 0x0000000010007986 */ /* 0x0001e2000c101524 */
[----:B------:R-:W-:Y:S05]  /*2810*/  BRA `(.L_x_43) ;  /* 0x00000bd000007947 */ /* 0x000fea0003800000 */
.L_x_46:
[----:B------:R-:W-:-:S13]  /*2820*/  ISETP.NE.AND P0, PT, R0, 0x7, PT ;  /* 0x000000070000780c */ /* 0x000fda0003f05270 */
[----:B------:R-:W-:Y:S05]  /*2830*/  @!P0 BRA `(.L_x_48) ;  /* 0x000000d000008947 */ /* 0x000fea0003800000 */
[----:B------:R-:W-:-:S13]  /*2840*/  ISETP.NE.AND P0, PT, R0, 0x8, PT ;  /* 0x000000080000780c */ /* 0x000fda0003f05270 */
[----:B------:R-:W-:Y:S05]  /*2850*/  @!P0 BRA `(.L_x_49) ;  /* 0x0000006000008947 */ /* 0x000fea0003800000 */
[----:B------:R-:W-:-:S13]  /*2860*/  ISETP.NE.AND P0, PT, R0, 0x9, PT ;  /* 0x000000090000780c */ /* 0x000fda0003f05270 */
[----:B------:R-:W-:Y:S05]  /*2870*/  @P0 BRA `(.L_x_42) ;  /* 0x00000a0000000947 */ /* 0x000fea0003800000 */
[----:B------:R-:W0:Y:S01]  /*2880*/  I2F.S64 R4, R34 ;  /* 0x0000002200047312 */ /* 0x000e220000301400 */
[----:B------:R-:W-:-:S05]  /*2890*/  IMAD.MOV.U32 R5, RZ, RZ, RZ ;  /* 0x000000ffff057224 */ /* 0x000fca00078e00ff */
[----:B0-----:R0:W-:Y:S01]  /*28a0*/  STG.E.64 [R16.64], R4 ;  /* 0x0000000410007986 */ /* 0x0011e2000c101b24 */
[----:B------:R-:W-:Y:S05]  /*28b0*/  BRA `(.L_x_43) ;  /* 0x00000b3000007947 */ /* 0x000fea0003800000 */
.L_x_49:
[----:B------:R-:W0:Y:S02]  /*28c0*/  I2F.S64 R34, R34 ;  /* 0x0000002200227312 */ /* 0x000e240000301400 */
[----:B0-----:R-:W-:-:S04]  /*28d0*/  F2FP.PACK_AB R3, RZ, R34 ;  /* 0x00000022ff03723e */ /* 0x001fc800000000ff */
[----:B------:R-:W-:-:S05]  /*28e0*/  PRMT R3, R3, 0x5410, RZ ;  /* 0x0000541003037816 */ /* 0x000fca00000000ff */
[----:B------:R0:W-:Y:S01]  /*28f0*/  STG.E [R16.64], R3 ;  /* 0x0000000310007986 */ /* 0x0001e2000c101924 */
[----:B------:R-:W-:Y:S05]  /*2900*/  BRA `(.L_x_43) ;  /* 0x00000ae000007947 */ /* 0x000fea0003800000 */
.L_x_48:
[----:B------:R-:W0:Y:S02]  /*2910*/  I2F.F64.S64 R4, R34 ;  /* 0x0000002200047312 */ /* 0x000e240000301c00 */
[----:B0-----:R0:W-:Y:S01]  /*2920*/  STG.E.64 [R16.64], R4 ;  /* 0x0000000410007986 */ /* 0x0011e2000c101b24 */
[----:B------:R-:W-:Y:S05]  /*2930*/  BRA `(.L_x_43) ;  /* 0x00000ab000007947 */ /* 0x000fea0003800000 */
.L_x_38:
        /* <DEDUP_REMOVED lines=8> */
[----:B------:R-:W-:-:S04]  /*29c0*/  ISETP.NE.U32.AND P0, PT, R34, RZ, PT ;  /* 0x000000ff2200720c */ /* 0x000fc80003f05070 */
[----:B------:R-:W-:-:S04]  /*29d0*/  ISETP.NE.AND.EX P0, PT, R35, RZ, PT, P0 ;  /* 0x000000ff2300720c */ /* 0x000fc80003f05300 */
[----:B------:R-:W-:-:S05]  /*29e0*/  SEL R3, RZ, 0x1, !P0 ;  /* 0x00000001ff037807 */ /* 0x000fca0004000000 */
[----:B------:R0:W-:Y:S01]  /*29f0*/  STG.E.U8 [R16.64], R3 ;  /* 0x0000000310007986 */ /* 0x0001e2000c101124 */
[----:B------:R-:W-:Y:S05]  /*2a00*/  BRA `(.L_x_43) ;  /* 0x000009e000007947 */ /* 0x000fea0003800000 */
.L_x_52:
[----:B------:R-:W0:Y:S01]  /*2a10*/  I2F.F64.S64 R4, R34 ;  /* 0x0000002200047312 */ /* 0x000e220000301c00 */
[----:B------:R-:W-:-:S05]  /*2a20*/  CS2R R6, SRZ ;  /* 0x0000000000067805 */ /* 0x000fca000001ff00 */
[----:B0-----:R0:W-:Y:S01]  /*2a30*/  STG.E.128 [R16.64], R4 ;  /* 0x0000000410007986 */ /* 0x0011e2000c101d24 */
[----:B------:R-:W-:Y:S05]  /*2a40*/  BRA `(.L_x_43) ;  /* 0x000009a000007947 */ /* 0x000fea0003800000 */
.L_x_51:
[----:B------:R-:W-:-:S13]  /*2a50*/  ISETP.NE.AND P0, PT, R0, 0xf, PT ;  /* 0x0000000f0000780c */ /* 0x000fda0003f05270 */
[----:B------:R-:W-:Y:S05]  /*2a60*/  @!P0 BRA `(.L_x_53) ;  /* 0x000002d000008947 */ /* 0x000fea0003800000 */
[----:B------:R-:W-:-:S13]  /*2a70*/  ISETP.NE.AND P0, PT, R0, 0x17, PT ;  /* 0x000000170000780c */ /* 0x000fda0003f05270 */
[----:B------:R-:W-:Y:S05]  /*2a80*/  @!P0 BRA `(.L_x_54) ;  /* 0x0000015000008947 */ /* 0x000fea0003800000 */
[----:B------:R-:W-:-:S13]  /*2a90*/  ISETP.NE.AND P0, PT, R0, 0x18, PT ;  /* 0x000000180000780c */ /* 0x000fda0003f05270 */
[----:B------:R-:W-:Y:S05]  /*2aa0*/  @P0 BRA `(.L_x_42) ;  /* 0x000007d000000947 */ /* 0x000fea0003800000 */
[----:B------:R-:W0:Y:S01]  /*2ab0*/  I2F.S64 R35, R34 ;  /* 0x0000002200237312 */ /* 0x000e220000301400 */
[----:B------:R-:W-:Y:S01]  /*2ac0*/  BSSY B0, `(.L_x_55) ;  /* 0x000000e000007945 */ /* 0x000fe20003800000 */
[C---:B0-----:R-:W-:Y:S02]  /*2ad0*/  LOP3.LUT R3, R35.reuse, 0x7fffffff, RZ, 0xc0, !PT ;  /* 0x7fffffff23037812 */ /* 0x041fe400078ec0ff */
[----:B------:R-:W-:Y:S02]  /*2ae0*/  LOP3.LUT R0, R35, 0x80000000, RZ, 0xc0, !PT ;  /* 0x8000000023007812 */ /* 0x000fe400078ec0ff */
[----:B------:R-:W-:Y:S02]  /*2af0*/  ISETP.GT.U32.AND P0, PT, R3, 0x43efffff, PT ;  /* 0x43efffff0300780c */ /* 0x000fe40003f04070 */
[----:B------:R-:W-:Y:S01]  /*2b00*/  SHF.R.U32.HI R5, RZ, 0x18, R0 ;  /* 0x00000018ff057819 */ /* 0x000fe20000011600 */
[----:B------:R-:W-:-:S10]  /*2b10*/  IMAD.MOV.U32 R0, RZ, RZ, 0x7f ;  /* 0x0000007fff007424 */ /* 0x000fd400078e00ff */
[----:B------:R-:W-:Y:S05]  /*2b20*/  @P0 BRA `(.L_x_56) ;  /* 0x0000007000000947 */ /* 0x000fea0003800000 */
[----:B------:R-:W-:-:S13]  /*2b30*/  ISETP.GE.U32.AND P0, PT, R3, 0x3c800000, PT ;  /* 0x3c8000000300780c */ /* 0x000fda0003f06070 */
[----:B------:R-:W-:Y:S01]  /*2b40*/  @P0 SHF.R.U32.HI R0, RZ, 0x14, R35 ;  /* 0x00000014ff000819 */ /* 0x000fe20000011623 */
[----:B------:R-:W-:-:S03]  /*2b50*/  @!P0 FADD.FTZ R3, R3, 16384 ;  /* 0x4680000003038421 */ /* 0x000fc60000010000 */
[----:B------:R-:W-:-:S04]  /*2b60*/  @P0 LOP3.LUT R0, R0, 0x1, RZ, 0xc0, !PT ;  /* 0x0000000100000812 */ /* 0x000fc800078ec0ff */
[----:B------:R-:W-:-:S04]  /*2b70*/  @P0 IADD3 R0, R35, 0x407ffff, R0 ;  /* 0x0407ffff23000810 */ /* 0x000fc80007ffe000 */
[----:B------:R-:W-:Y:S02]  /*2b80*/  @P0 SHF.R.U32.HI R0, RZ, 0x14, R0 ;  /* 0x00000014ff000819 */ /* 0x000fe40000011600 */
[----:B------:R-:W-:Y:S02]  /*2b90*/  @!P0 IADD3 R0, R3, -0x46800000, RZ ;  /* 0xb980000003008810 */ /* 0x000fe40007ffe0ff */
.L_x_56:
[----:B------:R-:W-:Y:S05]  /*2ba0*/  BSYNC B0 ;  /* 0x0000000000007941 */ /* 0x000fea0003800000 */
.L_x_55:
[----:B------:R-:W-:-:S05]  /*2bb0*/  LOP3.LUT R5, R0, R5, RZ, 0xfc, !PT ;  /* 0x0000000500057212 */ /* 0x000fca00078efcff */
[----:B------:R0:W-:Y:S01]  /*2bc0*/  STG.E.U8 [R16.64], R5 ;  /* 0x0000000510007986 */ /* 0x0001e2000c101124 */
[----:B------:R-:W-:Y:S05]  /*2bd0*/  BRA `(.L_x_43) ;  /* 0x0000081000007947 */ /* 0x000fea0003800000 */
.L_x_54:
[----:B------:R-:W0:Y:S01]  /*2be0*/  I2F.S64 R35, R34 ;  /* 0x0000002200237312 */ /* 0x000e220000301400 */
[----:B------:R-:W-:Y:S01]  /*2bf0*/  BSSY B0, `(.L_x_57) ;  /* 0x000000f000007945 */ /* 0x000fe20003800000 */
[----:B0-----:R-:W-:-:S04]  /*2c00*/  LOP3.LUT R3, R35, 0x7fffffff, RZ, 0xc0, !PT ;  /* 0x7fffffff23037812 */ /* 0x001fc800078ec0ff */
[----:B------:R-:W-:-:S13]  /*2c10*/  ISETP.GT.U32.AND P0, PT, R3, 0x477fffff, PT ;  /* 0x477fffff0300780c */ /* 0x000fda0003f04070 */
[----:B------:R-:W-:Y:S05]  /*2c20*/  @P0 BRA `(.L_x_58) ;  /* 0x0000008000000947 */ /* 0x000fea0003800000 */
[----:B------:R-:W-:-:S13]  /*2c30*/  ISETP.GE.U32.AND P0, PT, R3, 0x38800000, PT ;  /* 0x388000000300780c */ /* 0x000fda0003f06070 */
[----:B------:R-:W-:Y:S01]  /*2c40*/  @P0 SHF.R.U32.HI R0, RZ, 0x15, R35 ;  /* 0x00000015ff000819 */ /* 0x000fe20000011623 */
[----:B------:R-:W-:-:S03]  /*2c50*/  @!P0 FADD.FTZ R3, R3, 128 ;  /* 0x4300000003038421 */ /* 0x000fc60000010000 */
[----:B------:R-:W-:-:S04]  /*2c60*/  @P0 LOP3.LUT R0, R0, 0x1, RZ, 0xc0, !PT ;  /* 0x0000000100000812 */ /* 0x000fc800078ec0ff */
[----:B------:R-:W-:-:S04]  /*2c70*/  @P0 IADD3 R0, R35, 0x80fffff, R0 ;  /* 0x080fffff23000810 */ /* 0x000fc80007ffe000 */
[----:B------:R-:W-:Y:S02]  /*2c80*/  @P0 SHF.R.U32.HI R0, RZ, 0x15, R0 ;  /* 0x00000015ff000819 */ /* 0x000fe40000011600 */
[----:B------:R-:W-:Y:S01]  /*2c90*/  @!P0 IADD3 R0, R3, -0x43000000, RZ ;  /* 0xbd00000003008810 */ /* 0x000fe20007ffe0ff */
[----:B------:R-:W-:Y:S05]  /*2ca0*/  BRA `(.L_x_59) ;  /* 0x0000003000007947 */ /* 0x000fea0003800000 */
.L_x_58:
[----:B------:R-:W-:Y:S01]  /*2cb0*/  IMAD.MOV.U32 R0, RZ, RZ, 0x7f ;  /* 0x0000007fff007424 */ /* 0x000fe200078e00ff */
[----:B------:R-:W-:-:S04]  /*2cc0*/  ISETP.GT.U32.AND P0, PT, R3, 0x7f800000, PT ;  /* 0x7f8000000300780c */ /* 0x000fc80003f04070 */
[----:B------:R-:W-:-:S04]  /*2cd0*/  SEL R0, R0, 0x7c, P0 ;  /* 0x0000007c00007807 */ /* 0x000fc80000000000 */
.L_x_59:
[----:B------:R-:W-:Y:S05]  /*2ce0*/  BSYNC B0 ;  /* 0x0000000000007941 */ /* 0x000fea0003800000 */
.L_x_57:
[----:B------:R-:W-:-:S04]  /*2cf0*/  LOP3.LUT R3, R35, 0x80000000, RZ, 0xc0, !PT ;  /* 0x8000000023037812 */ /* 0x000fc800078ec0ff */
[----:B------:R-:W-:-:S04]  /*2d00*/  SHF.R.U32.HI R3, RZ, 0x18, R3 ;  /* 0x00000018ff037819 */ /* 0x000fc80000011603 */
[----:B------:R-:W-:-:S05]  /*2d10*/  LOP3.LUT R3, R0, R3, RZ, 0xfc, !PT ;  /* 0x0000000300037212 */ /* 0x000fca00078efcff */
[----:B------:R0:W-:Y:S01]  /*2d20*/  STG.E.U8 [R16.64], R3 ;  /* 0x0000000310007986 */ /* 0x0001e2000c101124 */
[----:B------:R-:W-:Y:S05]  /*2d30*/  BRA `(.L_x_43) ;  /* 0x000006b000007947 */ /* 0x000fea0003800000 */
.L_x_53:
[----:B------:R-:W0:Y:S02]  /*2d40*/  I2F.S64 R0, R34 ;  /* 0x0000002200007312 */ /* 0x000e240000301400 */
[----:B0-----:R-:W-:-:S05]  /*2d50*/  F2FP.BF16.PACK_AB R0, RZ, R0 ;  /* 0x00000000ff00723e */ /* 0x001fca00000010ff */
[----:B------:R0:W-:Y:S01]  /*2d60*/  STG.E.U16 [R16.64], R0 ;  /* 0x0000000010007986 */ /* 0x0001e2000c101524 */
[----:B------:R-:W-:Y:S05]  /*2d70*/  BRA `(.L_x_43) ;  /* 0x0000067000007947 */ /* 0x000fea0003800000 */
.L_x_50:
        /* <DEDUP_REMOVED lines=8> */
[----:B------:R0:W-:Y:S01]  /*2e00*/  STG.E.U16 [R16.64], R34 ;  /* 0x0000002210007986 */ /* 0x0001e2000c101524 */
[----:B------:R-:W-:Y:S05]  /*2e10*/  BRA `(.L_x_43) ;  /* 0x000005d000007947 */ /* 0x000fea0003800000 */
.L_x_62:
[----:B------:R-:W0:Y:S01]  /*2e20*/  I2F.S64 R35, R34 ;  /* 0x0000002200237312 */ /* 0x000e220000301400 */
[----:B------:R-:W-:Y:S01]  /*2e30*/  BSSY B0, `(.L_x_63) ;  /* 0x0000014000007945 */ /* 0x000fe20003800000 */
[----:B------:R-:W-:Y:S01]  /*2e40*/  IMAD.MOV.U32 R8, RZ, RZ, 0x80 ;  /* 0x00000080ff087424 */ /* 0x000fe200078e00ff */
[----:B0-----:R-:W-:-:S04]  /*2e50*/  LOP3.LUT R3, R35, 0x7fffffff, RZ, 0xc0, !PT ;  /* 0x7fffffff23037812 */ /* 0x001fc800078ec0ff */
[----:B------:R-:W-:-:S13]  /*2e60*/  ISETP.GT.U32.AND P0, PT, R3, 0x437fffff, PT ;  /* 0x437fffff0300780c */ /* 0x000fda0003f04070 */
[----:B------:R-:W-:Y:S05]  /*2e70*/  @P0 BRA `(.L_x_64) ;  /* 0x000000f000000947 */ /* 0x000fea0003800000 */
[----:B------:R-:W-:-:S13]  /*2e80*/  ISETP.GE.U32.AND P0, PT, R3, 0x3c000000, PT ;  /* 0x3c0000000300780c */ /* 0x000fda0003f06070 */
[----:B------:R-:W-:-:S04]  /*2e90*/  @P0 SHF.R.U32.HI R0, RZ, 0x14, R35 ;  /* 0x00000014ff000819 */ /* 0x000fc80000011623 */
[----:B------:R-:W-:-:S04]  /*2ea0*/  @P0 LOP3.LUT R0, R0, 0x1, RZ, 0xc0, !PT ;  /* 0x0000000100000812 */ /* 0x000fc800078ec0ff */
[----:B------:R-:W-:-:S04]  /*2eb0*/  @P0 IADD3 R0, R35, 0x487ffff, R0 ;  /* 0x0487ffff23000810 */ /* 0x000fc80007ffe000 */
[----:B------:R-:W-:-:S04]  /*2ec0*/  @P0 SHF.R.U32.HI R0, RZ, 0x14, R0 ;  /* 0x00000014ff000819 */ /* 0x000fc80000011600 */
[----:B------:R-:W-:Y:S01]  /*2ed0*/  @P0 LOP3.LUT R0, R0, 0xff, RZ, 0xc0, !PT ;  /* 0x000000ff00000812 */ /* 0x000fe200078ec0ff */
[----:B------:R-:W-:Y:S05]  /*2ee0*/  @P0 BRA `(.L_x_65) ;  /* 0x0000004000000947 */ /* 0x000fea0003800000 */
[----:B------:R-:W-:Y:S01]  /*2ef0*/  FADD.FTZ R0, R3, 8192 ;  /* 0x4600000003007421 */ /* 0x000fe20000010000 */
[----:B------:R-:W-:-:S04]  /*2f00*/  PRMT R8, RZ, 0x7610, R8 ;  /* 0x00007610ff087816 */ /* 0x000fc80000000008 */
[----:B------:R-:W-:-:S13]  /*2f10*/  LOP3.LUT P0, R0, R0, 0xff, RZ, 0xc0, !PT ;  /* 0x000000ff00007812 */ /* 0x000fda000780c0ff */
[----:B------:R-:W-:Y:S05]  /*2f20*/  @!P0 BRA `(.L_x_64) ;  /* 0x0000004000008947 */ /* 0x000fea0003800000 */
.L_x_65:
[----:B------:R-:W-:-:S04]  /*2f30*/  LOP3.LUT R3, R35, 0x80000000, RZ, 0xc0, !PT ;  /* 0x8000000023037812 */ /* 0x000fc800078ec0ff */
[----:B------:R-:W-:-:S04]  /*2f40*/  SHF.R.U32.HI R3, RZ, 0x18, R3 ;  /* 0x00000018ff037819 */ /* 0x000fc80000011603 */
[----:B------:R-:W-:-:S04]  /*2f50*/  LOP3.LUT R0, R0, R3, RZ, 0xfc, !PT ;  /* 0x0000000300007212 */ /* 0x000fc800078efcff */
[----:B------:R-:W-:Y:S02]  /*2f60*/  PRMT R8, R0, 0x7610, R8 ;  /* 0x0000761000087816 */ /* 0x000fe40000000008 */
.L_x_64:
[----:B------:R-:W-:Y:S05]  /*2f70*/  BSYNC B0 ;  /* 0x0000000000007941 */ /* 0x000fea0003800000 */
.L_x_63:
[----:B------:R0:W-:Y:S01]  /*2f80*/  STG.E.U8 [R16.64], R8 ;  /* 0x0000000810007986 */ /* 0x0001e2000c101124 */
[----:B------:R-:W-:Y:S05]  /*2f90*/  BRA `(.L_x_43) ;  /* 0x0000045000007947 */ /* 0x000fea0003800000 */
.L_x_61:
        /* <DEDUP_REMOVED lines=17> */
.L_x_68:
[----:B------:R-:W-:-:S04]  /*30b0*/  LOP3.LUT R3, R35, 0x80000000, RZ, 0xc0, !PT ;  /* 0x8000000023037812 */ /* 0x000fc800078ec0ff */
[----:B------:R-:W-:-:S04]  /*30c0*/  SHF.R.U32.HI R3, RZ, 0x18, R3 ;  /* 0x00000018ff037819 */ /* 0x000fc80000011603 */
[----:B------:R-:W-:-:S04]  /*30d0*/  LOP3.LUT R0, R0, R3, RZ, 0xfc, !PT ;  /* 0x0000000300007212 */ /* 0x000fc800078efcff */
[----:B------:R-:W-:Y:S02]  /*30e0*/  PRMT R8, R0, 0x7610, R8 ;  /* 0x0000761000087816 */ /* 0x000fe40000000008 */
.L_x_67:
[----:B------:R-:W-:Y:S05]  /*30f0*/  BSYNC B0 ;  /* 0x0000000000007941 */ /* 0x000fea0003800000 */
.L_x_66:
[----:B------:R0:W-:Y:S01]  /*3100*/  STG.E.U8 [R16.64], R8 ;  /* 0x0000000810007986 */ /* 0x0001e2000c101124 */
[----:B------:R-:W-:Y:S05]  /*3110*/  BRA `(.L_x_43) ;  /* 0x000002d000007947 */ /* 0x000fea0003800000 */
.L_x_60:
[----:B------:R-:W-:-:S13]  /*3120*/  ISETP.NE.AND P0, PT, R0, 0x1c, PT ;  /* 0x0000001c0000780c */ /* 0x000fda0003f05270 */
[----:B------:R-:W-:Y:S05]  /*3130*/  @!P0 BRA `(.L_x_69) ;  /* 0x000002a000008947 */ /* 0x000fea0003800000 */
[----:B------:R-:W-:-:S13]  /*3140*/  ISETP.NE.AND P0, PT, R0, 0x1d, PT ;  /* 0x0000001d0000780c */ /* 0x000fda0003f05270 */
[----:B------:R-:W-:Y:S05]  /*3150*/  @!P0 BRA `(.L_x_70) ;  /* 0x0000026000008947 */ /* 0x000fea0003800000 */
[----:B------:R-:W-:-:S13]  /*3160*/  ISETP.NE.AND P0, PT, R0, 0x2c, PT ;  /* 0x0000002c0000780c */ /* 0x000fda0003f05270 */
[----:B------:R-:W-:Y:S05]  /*3170*/  @P0 BRA `(.L_x_42) ;  /* 0x0000010000000947 */ /* 0x000fea0003800000 */
[----:B------:R-:W0:Y:S01]  /*3180*/  I2F.S64 R34, R34 ;  /* 0x0000002200227312 */ /* 0x000e220000301400 */
[----:B------:R-:W-:Y:S02]  /*3190*/  PLOP3.LUT P0, PT, PT, PT, PT, 0x80, 0x0 ;  /* 0x000000000000781c */ /* 0x000fe40003f0f070 */
[----:B0-----:R-:W-:-:S04]  /*31a0*/  SHF.R.U32.HI R4, RZ, 0x17, R34 ;  /* 0x00000017ff047819 */ /* 0x001fc80000011622 */
[----:B------:R-:W-:-:S04]  /*31b0*/  LOP3.LUT R3, R4, 0xff, RZ, 0xc0, !PT ;  /* 0x000000ff04037812 */ /* 0x000fc800078ec0ff */
[----:B------:R-:W-:-:S13]  /*31c0*/  ISETP.NE.AND P2, PT, R3, 0xff, PT ;  /* 0x000000ff0300780c */ /* 0x000fda0003f45270 */
[--C-:B------:R-:W-:Y:S02]  /*31d0*/  @P2 SHF.R.U32.HI R0, RZ, 0x16, R34.reuse ;  /* 0x00000016ff002819 */ /* 0x100fe40000011622 */
[----:B------:R-:W-:Y:S01]  /*31e0*/  @P2 LOP3.LUT P1, RZ, R3, 0x3fffff, R34, 0xf8, !PT ;  /* 0x003fffff03ff2812 */ /* 0x000fe2000782f822 */
[----:B------:R-:W-:Y:S01]  /*31f0*/  IMAD.MOV.U32 R3, RZ, RZ, 0xff ;  /* 0x000000ffff037424 */ /* 0x000fe200078e00ff */
[----:B------:R-:W-:-:S04]  /*3200*/  @P2 LOP3.LUT R0, R0, 0x1, RZ, 0xc0, !PT ;  /* 0x0000000100002812 */ /* 0x000fc800078ec0ff */
[----:B------:R-:W-:Y:S02]  /*3210*/  @P2 ISETP.EQ.U32.AND P1, PT, R0, 0x1, P1 ;  /* 0x000000010000280c */ /* 0x000fe40000f22070 */
[----:B------:R-:W-:Y:S02]  /*3220*/  @P2 IADD3 R0, R4, 0x1, RZ ;  /* 0x0000000104002810 */ /* 0x000fe40007ffe0ff */
[----:B------:R-:W-:-:S13]  /*3230*/  @P2 PLOP3.LUT P0, PT, P1, PT, PT, 0x80, 0x0 ;  /* 0x000000000000281c */ /* 0x000fda0000f0f070 */
[----:B------:R-:W-:-:S04]  /*3240*/  @!P0 IMAD.MOV R0, RZ, RZ, R4 ;  /* 0x000000ffff008224 */ /* 0x000fc800078e0204 */
[----:B------:R-:W-:-:S05]  /*3250*/  @P2 IMAD.MOV.U32 R3, RZ, RZ, R0 ;  /* 0x000000ffff032224 */ /* 0x000fca00078e0000 */
[----:B------:R0:W-:Y:S01]  /*3260*/  STG.E.U8 [R16.64], R3 ;  /* 0x0000000310007986 */ /* 0x0001e2000c101124 */
[----:B------:R-:W-:Y:S05]  /*3270*/  BRA `(.L_x_43) ;  /* 0x0000017000007947 */ /* 0x000fea0003800000 */
.L_x_42:
[----:B------:R-:W-:Y:S01]  /*3280*/  MOV R0, 0x0 ;  /* 0x0000000000007802 */ /* 0x000fe20000000f00 */
[----:B------:R-:W-:Y:S02]  /*3290*/  IMAD.MOV.U32 R4, RZ, RZ, c[0x4][0xf8] ;  /* 0x01003e00ff047624 */ /* 0x000fe400078e00ff */
[----:B------:R-:W-:Y:S01]  /*32a0*/  IMAD.MOV.U32 R5, RZ, RZ, c[0x4][0xfc] ;  /* 0x01003f00ff057624 */ /* 0x000fe200078e00ff */
[----:B------:R0:W1:Y:S01]  /*32b0*/  LDC.64 R14, c[0x4][R0] ;  /* 0x01000000000e7b82 */ /* 0x0000620000000a00 */
[----:B------:R-:W-:Y:S02]  /*32c0*/  IMAD.MOV.U32 R6, RZ, RZ, c[0x4][0x100] ;  /* 0x01004000ff067624 */ /* 0x000fe400078e00ff */
[----:B------:R-:W-:Y:S02]  /*32d0*/  IMAD.MOV.U32 R7, RZ, RZ, c[0x4][0x104] ;  /* 0x01004100ff077624 */ /* 0x000fe400078e00ff */
[----:B------:R-:W-:-:S02]  /*32e0*/  IMAD.MOV.U32 R8, RZ, RZ, 0x65 ;  /* 0x00000065ff087424 */ /* 0x000fc400078e00ff */
[----:B------:R-:W-:Y:S02]  /*32f0*/  IMAD.MOV.U32 R10, RZ, RZ, c[0x4][0x10] ;  /* 0x01000400ff0a7624 */ /* 0x000fe400078e00ff */
[----:B------:R-:W-:Y:S02]  /*3300*/  IMAD.MOV.U32 R11, RZ, RZ, c[0x4][0x14] ;  /* 0x01000500ff0b7624 */ /* 0x000fe400078e00ff */
[----:B------:R-:W-:Y:S02]  /*3310*/  IMAD.MOV.U32 R12, RZ, RZ, 0x1 ;  /* 0x00000001ff0c7424 */ /* 0x000fe400078e00ff */
[----:B------:R-:W-:Y:S02]  /*3320*/  IMAD.MOV.U32 R13, RZ, RZ, RZ ;  /* 0x000000ffff0d7224 */ /* 0x000fe400078e00ff */
[----:B0-----:R-:W-:Y:S01]  /*3330*/  LEPC R16 ;  /* 0x000000000010734e */ /* 0x001fe20000000000 */
[----:B------:R-:W-:Y:S02]  /*3340*/  MOV R3, 0x33b0 ;  /* 0x000033b000037802 */ /* 0x000fe40000000f00 */
[----:B------:R-:W-:Y:S02]  /*3350*/  MOV R20, 0x3330 ;  /* 0x0000333000147802 */ /* 0x000fe40000000f00 */
[----:B------:R-:W-:-:S02]  /*3360*/  MOV R21, 0x0 ;  /* 0x0000000000157802 */ /* 0x000fc40000000f00 */
[----:B------:R-:W-:Y:S02]  /*3370*/  MOV R0, 0x0 ;  /* 0x0000000000007802 */ /* 0x000fe40000000f00 */
[----:B------:R-:W-:-:S04]  /*3380*/  IADD3 R20, P0, P1, -R20, R3, R16 ;  /* 0x0000000314147210 */ /* 0x000fc8000791e110 */
[----:B------:R-:W-:-:S04]  /*3390*/  IADD3.X R21, ~R0, R21, R17, P0, P1 ;  /* 0x0000001500157210 */ /* 0x000fc800007e2511 */
[----:B-1----:R-:W-:Y:S05]  /*33a0*/  CALL.ABS.NOINC R14 ;  /* 0x000000000e007343 */ /* 0x002fea0003c00000 */
[----:B------:R-:W-:Y:S05]  /*33b0*/  BRA `(.L_x_43) ;  /* 0x0000003000007947 */ /* 0x000fea0003800000 */
.L_x_70:
[----:B------:R0:W-:Y:S01]  /*33c0*/  STG.E.64 [R16.64], R34 ;  /* 0x0000002210007986 */ /* 0x0001e2000c101b24 */
[----:B------:R-:W-:Y:S05]  /*33d0*/  BRA `(.L_x_43) ;  /* 0x0000001000007947 */ /* 0x000fea0003800000 */
.L_x_69:
[----:B------:R0:W-:Y:S02]  /*33e0*/  STG.E [R16.64], R34 ;  /* 0x0000002210007986 */ /* 0x0001e4000c101924 */
.L_x_43:
[----:B------:R-:W-:Y:S02]  /*33f0*/  IADD3 R2, R2, 0x80, RZ ;  /* 0x0000008002027810 */ /* 0x000fe40007ffe0ff */
.L_x_1:
[----:B------:R-:W-:Y:S05]  /*3400*/  BSYNC B6 ;  /* 0x0000000000067941 */ /* 0x000fea0003800000 */
.L_x_0:
[----:B------:R-:W-:Y:S01]  /*3410*/  ISETP.GE.AND P0, PT, R2, c[0x0][0x160], PT ;  /* 0x0000580002007a0c */ /* 0x000fe20003f06270 */
[----:B------:R-:W-:-:S12]  /*3420*/  BSSY B6, `(.L_x_71) ;  /* 0x0000676000067945 */ /* 0x000fd80003800000 */
[----:B------:R-:W-:Y:S05]  /*3430*/  @P0 BRA `(.L_x_72) ;  /* 0x0000674000000947 */ /* 0x000fea0003800000 */
[----:B------:R-:W-:Y:S01]  /*3440*/  ISETP.NE.AND P0, PT, RZ, c[0x0][0x168], PT ;  /* 0x00005a00ff007a0c */ /* 0x000fe20003f05270 */
[----:B0-----:R-:W-:Y:S02]  /*3450*/  IMAD.MOV.U32 R0, RZ, RZ, RZ ;  /* 0x000000ffff007224 */ /* 0x001fe400078e00ff */
[----:B------:R-:W-:-:S10]  /*3460*/  IMAD.MOV.U32 R16, RZ, RZ, RZ ;  /* 0x000000ffff107224 */ /* 0x000fd400078e00ff */
[----:B------:R-:W-:Y:S05]  /*3470*/  @!P0 BRA `(.L_x_73) ;  /* 0x00000e1000008947 */ /* 0x000fea0003800000 */
[----:B------:R-:W-:Y:S02]  /*3480*/  IMAD.MOV.U32 R4, RZ, RZ, RZ ;  /* 0x000000ffff047224 */ /* 0x000fe400078e00ff */
[----:B------:R-:W-:Y:S02]  /*3490*/  IMAD.MOV.U32 R5, RZ, RZ, R2 ;  /* 0x000000ffff057224 */ /* 0x000fe400078e0002 */
[----:B------:R-:W-:Y:S02]  /*34a0*/  IMAD.MOV.U32 R0, RZ, RZ, 0x1 ;  /* 0x00000001ff007424 */ /* 0x000fe400078e00ff */
[----:B------:R-:W-:-:S03]  /*34b0*/  IMAD.HI.U32 R4, R2, c[0x0][0x170], R4 ;  /* 0x00005c0002047a27 */ /* 0x000fc600078e0004 */
[----:B------:R-:W-:Y:S02]  /*34c0*/  ISETP.NE.AND P0, PT, R0, c[0x0][0x168], PT ;  /* 0x00005a0000007a0c */ /* 0x000fe40003f05270 */
[----:B------:R-:W-:-:S05]  /*34d0*/  SHF.R.U32.HI R5, RZ, c[0x0][0x174], R4 ;  /* 0x00005d00ff057a19 */ /* 0x000fca0000011604 */
[----:B------:R-:W-:-:S04]  /*34e0*/  IMAD.MOV R3, RZ, RZ, -R5 ;  /* 0x000000ffff037224 */ /* 0x000fc800078e0a05 */
[----:B------:R-:W-:-:S04]  /*34f0*/  IMAD R0, R3, c[0x0][0x16c], R2 ;  /* 0x00005b0003007a24 */ /* 0x000fc800078e0202 */
[C---:B------:R-:W-:Y:S02]  /*3500*/  IMAD R16, R0.reuse, c[0x0][0x298], RZ ;  /* 0x0000a60000107a24 */ /* 0x040fe400078e02ff */
[----:B------:R-:W-:Y:S01]  /*3510*/  IMAD R0, R0, c[0x0][0x29c], RZ ;  /* 0x0000a70000007a24 */ /* 0x000fe200078e02ff */
[----:B------:R-:W-:Y:S05]  /*3520*/  @!P0 BRA `(.L_x_73) ;  /* 0x00000d6000008947 */ /* 0x000fea0003800000 */
[----:B------:R-:W-:Y:S02]  /*3530*/  IMAD.MOV.U32 R4, RZ, RZ, RZ ;  /* 0x000000ffff047224 */ /* 0x000fe400078e00ff */
[----:B------:R-:W-:Y:S02]  /*3540*/  IMAD.MOV.U32 R3, RZ, RZ, c[0x0][0x168] ;  /* 0x00005a00ff037624 */ /* 0x000fe400078e00ff */
[----:B------:R-:W-:-:S03]  /*3550*/  IMAD.HI.U32 R6, R5, c[0x0][0x17c], R4 ;  /* 0x00005f0005067a27 */ /* 0x000fc600078e0004 */
[----:B------:R-:W-:Y:S02]  /*3560*/  ISETP.NE.AND P0, PT, R3, 0x2, PT ;  /* 0x000000020300780c */ /* 0x000fe40003f05270 */
        /* <DEDUP_REMOVED lines=210> */
.L_x_73:
        /* <DEDUP_REMOVED lines=19> */
.L_x_77:
[----:B------:R0:W5:Y:S01]  /*43c0*/  LDG.E.U8 R10, [R4.64] ;  /* 0x00000024040a7981 */ /* 0x000162000c1e1100 */
[----:B------:R-:W-:Y:S01]  /*43d0*/  IMAD.MOV.U32 R11, RZ, RZ, RZ ;  /* 0x000000ffff0b7224 */ /* 0x000fe200078e00ff */
[----:B------:R-:W-:Y:S05]  /*43e0*/  BRA `(.L_x_79) ;  /* 0x00000d5000007947 */ /* 0x000fea0003800000 */
.L_x_76:
        /* <DEDUP_REMOVED lines=8> */
.L_x_81:
[----:B------:R-:W2:Y:S02]  /*4470*/  LDG.E R10, [R4.64] ;  /* 0x00000024040a7981 */ /* 0x000ea4000c1e1900 */
[----:B--2---:R-:W-:Y:S01]  /*4480*/  SHF.R.S32.HI R11, RZ, 0x1f, R10 ;  /* 0x0000001fff0b7819 */ /* 0x004fe2000001140a */
[----:B------:R-:W-:Y:S05]  /*4490*/  BRA `(.L_x_79) ;  /* 0x00000ca000007947 */ /* 0x000fea0003800000 */
.L_x_80:
[----:B------:R-:W2:Y:S02]  /*44a0*/  LDG.E.S16 R10, [R4.64] ;  /* 0x00000024040a7981 */ /* 0x000ea4000c1e1700 */
[----:B--2---:R-:W-:Y:S01]  /*44b0*/  SHF.R.S32.HI R11, RZ, 0x1f, R10 ;  /* 0x0000001fff0b7819 */ /* 0x004fe2000001140a */
[----:B------:R-:W-:Y:S05]  /*44c0*/  BRA `(.L_x_79) ;  /* 0x00000c7000007947 */ /* 0x000fea0003800000 */
.L_x_75:
        /* <DEDUP_REMOVED lines=9> */
.L_x_83:
[----:B------:R-:W2:Y:S02]  /*4560*/  LDG.E.U16 R4, [R4.64] ;  /* 0x0000002404047981 */ /* 0x000ea4000c1e1500 */
[----:B--2---:R-:W-:-:S06]  /*4570*/  HADD2.F32 R10, -RZ, R4.H0_H0 ;  /* 0x20000004ff0a7230 */ /* 0x004fcc0000004100 */
[----:B------:R-:W0:Y:S01]  /*4580*/  F2I.S64.TRUNC R10, R10 ;  /* 0x0000000a000a7311 */ /* 0x000e22000020d900 */
[----:B------:R-:W-:Y:S05]  /*4590*/  BRA `(.L_x_79) ;  /* 0x00000ba000007947 */ /* 0x000fea0003800000 */
.L_x_82:
        /* <DEDUP_REMOVED lines=9> */
.L_x_85:
[----:B------:R-:W2:Y:S02]  /*4630*/  LDG.E.U16 R4, [R4.64] ;  /* 0x0000002404047981 */ /* 0x000ea4000c1e1500 */
[----:B--2---:R-:W-:-:S06]  /*4640*/  HADD2.F32 R10, -RZ, R4.H0_H0 ;  /* 0x20000004ff0a7230 */ /* 0x004fcc0000004100 */
[----:B------:R-:W0:Y:S01]  /*4650*/  F2I.S64.TRUNC R10, R10 ;  /* 0x0000000a000a7311 */ /* 0x000e22000020d900 */
[----:B------:R-:W-:Y:S05]  /*4660*/  BRA `(.L_x_79) ;  /* 0x00000ad000007947 */ /* 0x000fea0003800000 */
.L_x_84:
[----:B------:R-:W2:Y:S02]  /*4670*/  LDG.E.64 R4, [R4.64] ;  /* 0x0000002404047981 */ /* 0x000ea4000c1e1b00 */
[----:B--2---:R0:W1:Y:S01]  /*4680*/  F2I.S64.F64.TRUNC R10, R4 ;  /* 0x00000004000a7311 */ /* 0x004062000030d900 */
[----:B------:R-:W-:Y:S05]  /*4690*/  BRA `(.L_x_79) ;  /* 0x00000aa000007947 */ /* 0x000fea0003800000 */
.L_x_74:
        /* <DEDUP_REMOVED lines=13> */
.L_x_88:
[----:B------:R-:W2:Y:S02]  /*4770*/  LDG.E.64 R4, [R4.64] ;  /* 0x0000002404047981 */ /* 0x000ea4000c1e1b00 */
[----:B--2---:R0:W1:Y:S01]  /*4780*/  F2I.S64.F64.TRUNC R10, R4 ;  /* 0x00000004000a7311 */ /* 0x004062000030d900 */
[----:B------:R-:W-:Y:S05]  /*4790*/  BRA `(.L_x_79) ;  /* 0x000009a000007947 */ /* 0x000fea0003800000 */
.L_x_87:
        /* <DEDUP_REMOVED lines=27> */
.L_x_90:
        /* <DEDUP_REMOVED lines=14> */
.L_x_89:
[----:B------:R-:W2:Y:S02]  /*4a30*/  LDG.E.U16 R10, [R4.64] ;  /* 0x00000024040a7981 */ /* 0x000ea4000c1e1500 */
[----:B--2---:R-:W-:-:S06]  /*4a40*/  PRMT R10, RZ, 0x5410, R10 ;  /* 0x00005410ff0a7816 */ /* 0x004fcc000000000a */
[----:B------:R-:W0:Y:S01]  /*4a50*/  F2I.S64.TRUNC R10, R10 ;  /* 0x0000000a000a7311 */ /* 0x000e22000020d900 */
[----:B------:R-:W-:Y:S05]  /*4a60*/  BRA `(.L_x_79) ;  /* 0x000006d000007947 */ /* 0x000fea0003800000 */
.L_x_86:
        /* <DEDUP_REMOVED lines=11> */
.L_x_93:
        /* <DEDUP_REMOVED lines=21> */
.L_x_97:
[----:B------:R-:W-:Y:S05]  /*4c70*/  BSYNC B1 ;  /* 0x0000000000017941 */ /* 0x000fea0003800000 */
.L_x_96:
[----:B------:R-:W-:Y:S01]  /*4c80*/  IMAD.SHL.U32 R3, R3, 0x100000, RZ ;  /* 0x0010000003037824 */ /* 0x000fe200078e00ff */
[----:B------:R-:W-:-:S04]  /*4c90*/  LEA R5, R0, 0x3b800000, 0x17 ;  /* 0x3b80000000057811 */ /* 0x000fc800078eb8ff */
[----:B------:R-:W-:Y:S02]  /*4ca0*/  LOP3.LUT R10, R5, R3, R10, 0xfe, !PT ;  /* 0x00000003050a7212 */ /* 0x000fe400078efe0a */
.L_x_95:
[----:B------:R-:W-:Y:S05]  /*4cb0*/  BSYNC B0 ;  /* 0x0000000000007941 */ /* 0x000fea0003800000 */
.L_x_94:
[----:B------:R-:W0:Y:S01]  /*4cc0*/  F2I.S64.TRUNC R10, R10 ;  /* 0x0000000a000a7311 */ /* 0x000e22000020d900 */
[----:B------:R-:W-:Y:S05]  /*4cd0*/  BRA `(.L_x_79) ;  /* 0x0000046000007947 */ /* 0x000fea0003800000 */
.L_x_92:
        /* <DEDUP_REMOVED lines=21> */
.L_x_101:
[----:B------:R-:W-:Y:S05]  /*4e30*/  BSYNC B1 ;  /* 0x0000000000017941 */ /* 0x000fea0003800000 */
.L_x_100:
[----:B------:R-:W-:Y:S01]  /*4e40*/  IMAD.SHL.U32 R3, R3, 0x200000, RZ ;  /* 0x0020000003037824 */ /* 0x000fe200078e00ff */
[----:B------:R-:W-:-:S04]  /*4e50*/  LEA R5, R0, 0x37800000, 0x17 ;  /* 0x3780000000057811 */ /* 0x000fc800078eb8ff */
[----:B------:R-:W-:Y:S02]  /*4e60*/  LOP3.LUT R10, R5, R3, R10, 0xfe, !PT ;  /* 0x00000003050a7212 */ /* 0x000fe400078efe0a */
.L_x_99:
[----:B------:R-:W-:Y:S05]  /*4e70*/  BSYNC B0 ;  /* 0x0000000000007941 */ /* 0x000fea0003800000 */
.L_x_98:
[----:B------:R-:W0:Y:S01]  /*4e80*/  F2I.S64.TRUNC R10, R10 ;  /* 0x0000000a000a7311 */ /* 0x000e22000020d900 */
[----:B------:R-:W-:Y:S05]  /*4e90*/  BRA `(.L_x_79) ;  /* 0x000002a000007947 */ /* 0x000fea0003800000 */
.L_x_91:
        /* <DEDUP_REMOVED lines=14> */
.L_x_105:
[----:B------:R-:W-:Y:S05]  /*4f80*/  BSYNC B0 ;  /* 0x0000000000007941 */ /* 0x000fea0003800000 */
.L_x_104:
[----:B------:R-:W0:Y:S01]  /*4f90*/  F2I.S64.TRUNC R10, R10 ;  /* 0x0000000a000a7311 */ /* 0x000e22000020d900 */
[----:B------:R-:W-:Y:S05]  /*4fa0*/  BRA `(.L_x_79) ;  /* 0x0000019000007947 */ /* 0x000fea0003800000 */
.L_x_78:
        /* <DEDUP_REMOVED lines=21> */
.L_x_103:
[----:B------:R0:W5:Y:S01]  /*5100*/  LDG.E.64 R10, [R4.64] ;  /* 0x00000024040a7981 */ /* 0x000162000c1e1b00 */
[----:B------:R-:W-:Y:S05]  /*5110*/  BRA `(.L_x_79) ;  /* 0x0000002000007947 */ /* 0x000fea0003800000 */
.L_x_102:
[----:B------:R0:W5:Y:S01]  /*5120*/  LDG.E R10, [R4.64] ;  /* 0x00000024040a7981 */ /* 0x000162000c1e1900 */
[----:B------:R-:W-:-:S03]  /*5130*/  IMAD.MOV.U32 R11, RZ, RZ, RZ ;  /* 0x000000ffff0b7224 */ /* 0x000fc600078e00ff */
.L_x_79:
        /* <DEDUP_REMOVED lines=39> */
.L_x_108:
[-C--:B------:R-:W-:Y:S01]  /*53b0*/  IADD3 R22, P1, R30, R6.reuse, RZ ;  /* 0x000000061e167210 */ /* 0x080fe20007f3e0ff */
[----:B------:R0:W2:Y:S04]  /*53c0*/  LDG.E.64 R38, [R30.64] ;  /* 0x000000241e267981 */ /* 0x0000a8000c1e1b00 */
[----:B------:R1:W2:Y:S01]  /*53d0*/  LDG.E.64 R14, [R12.64] ;  /* 0x000000240c0e7981 */ /* 0x0002a2000c1e1b00 */
[----:B------:R-:W-:Y:S01]  /*53e0*/  IMAD.X R23, R31, 0x1, R32, P1 ;  /* 0x000000011f177824 */ /* 0x000fe200008e0620 */
[----:B------:R-:W-:-:S02]  /*53f0*/  IADD3 R28, P1, R22, R6, RZ ;  /* 0x00000006161c7210 */ /* 0x000fc40007f3e0ff */
[----:B------:R1:W3:Y:S04]  /*5400*/  LDG.E.64 R18, [R12.64+0x8] ;  /* 0x000008240c127981 */ /* 0x0002e8000c1e1b00 */
[----:B------:R4:W3:Y:S01]  /*5410*/  LDG.E.64 R20, [R22.64] ;  /* 0x0000002416147981 */ /* 0x0008e2000c1e1b00 */
[----:B------:R-:W-:Y:S01]  /*5420*/  IMAD.X R29, R23, 0x1, R32, P1 ;  /* 0x00000001171d7824 */ /* 0x000fe200008e0620 */
[----:B------:R-:W-:-:S04]  /*5430*/  IADD3 R24, P1, R28, R6, RZ ;  /* 0x000000061c187210 */ /* 0x000fc80007f3e0ff */
[----:B------:R5:W3:Y:S01]  /*5440*/  LDG.E.64 R26, [R28.64] ;  /* 0x000000241c1a7981 */ /* 0x000ae2000c1e1b00 */
[----:B------:R-:W-:-:S03]  /*5450*/  IMAD.X R25, R29, 0x1, R32, P1 ;  /* 0x000000011d197824 */ /* 0x000fc600008e0620 */
[----:B----4-:R1:W4:Y:S04]  /*5460*/  LDG.E.64 R22, [R12.64+0x10] ;  /* 0x000010240c167981 */ /* 0x010328000c1e1b00 */
[----:B0-----:R-:W4:Y:S04]  /*5470*/  LDG.E.64 R30, [R24.64] ;  /* 0x00000024181e7981 */ /* 0x001f28000c1e1b00 */
[----:B-----5:R1:W5:Y:S01]  /*5480*/  LDG.E.64 R28, [R12.64+0x18] ;  /* 0x000018240c1c7981 */ /* 0x020362000c1e1b00 */
[----:B------:R-:W-:Y:S02]  /*5490*/  IMAD.MOV.U32 R40, RZ, RZ, R34 ;  /* 0x000000ffff287224 */ /* 0x000fe400078e0022 */
[----:B------:R-:W-:Y:S01]  /*54a0*/  IMAD.MOV.U32 R41, RZ, RZ, R4 ;  /* 0x000000ffff297224 */ /* 0x000fe200078e0004 */
[----:B------:R-:W-:-:S04]  /*54b0*/  IADD3 R35, P1, R35, 0x4, RZ ;  /* 0x0000000423237810 */ /* 0x000fc80007f3e0ff */
[----:B------:R-:W-:Y:S01]  /*54c0*/  IADD3 R4, P2, R35, R5, RZ ;  /* 0x0000000523047210 */ /* 0x000fe20007f5e0ff */
[----:B------:R-:W-:-:S03]  /*54d0*/  IMAD.X R33, RZ, RZ, R33, P1 ;  /* 0x000000ffff217224 */ /* 0x000fc600008e0621 */
[----:B------:R-:W-:Y:S01]  /*54e0*/  ISETP.NE.U32.AND P1, PT, R4, RZ, PT ;  /* 0x000000ff0400720c */ /* 0x000fe20003f25070 */
[----:B------:R-:W-:-:S05]  /*54f0*/  IMAD.X R4, R33, 0x1, R0, P2 ;  /* 0x0000000121047824 */ /* 0x000fca00010e0600 */
[----:B------:R-:W-:Y:S02]  /*5500*/  ISETP.NE.AND.EX P1, PT, R4, RZ, PT, P1 ;  /* 0x000000ff0400720c */ /* 0x000fe40003f25310 */
[----:B-1----:R-:W-:-:S05]  /*5510*/  IADD3 R12, P3, R12, 0x20, RZ ;  /* 0x000000200c0c7810 */ /* 0x002fca0007f7e0ff */
        /* <DEDUP_REMOVED lines=9> */
[-C--:B----4-:R-:W-:Y:S02]  /*55b0*/  IMAD R15, R27, R22.reuse, RZ ;  /* 0x000000161b0f7224 */ /* 0x090fe400078e02ff */
[----:B------:R-:W-:-:S04]  /*55c0*/  IMAD.WIDE.U32 R18, R26, R22, R18 ;  /* 0x000000161a127225 */ /* 0x000fc800078e0012 */
[----:B------:R-:W-:Y:S02]  /*55d0*/  IMAD R15, R26, R23, R15 ;  /* 0x000000171a0f7224 */ /* 0x000fe400078e020f */
[-C--:B-----5:R-:W-:Y:S02]  /*55e0*/  IMAD R21, R31, R28.reuse, RZ ;  /* 0x0000001c1f157224 */ /* 0x0a0fe400078e02ff */
        /* <DEDUP_REMOVED lines=9> */
.L_x_107:
        /* <DEDUP_REMOVED lines=45> */
.L_x_106:
        /* <DEDUP_REMOVED lines=15> */
.L_x_112:
[----:B------:R0:W-:Y:S01]  /*5a40*/  STG.E.U8 [R16.64], R34 ;  /* 0x0000002210007986 */ /* 0x0001e2000c101124 */
[----:B------:R-:W-:Y:S05]  /*5a50*/  BRA `(.L_x_114) ;  /* 0x00000d6000007947 */ /* 0x000fea0003800000 */
.L_x_111:
        /* <DEDUP_REMOVED lines=8> */
.L_x_116:
[----:B------:R0:W-:Y:S01]  /*5ae0*/  STG.E [R16.64], R34 ;  /* 0x0000002210007986 */ /* 0x0001e2000c101924 */
[----:B------:R-:W-:Y:S05]  /*5af0*/  BRA `(.L_x_114) ;  /* 0x00000cc000007947 */ /* 0x000fea0003800000 */
.L_x_115:
[----:B------:R0:W-:Y:S01]  /*5b00*/  STG.E.U16 [R16.64], R34 ;  /* 0x0000002210007986 */ /* 0x0001e2000c101524 */
[----:B------:R-:W-:Y:S05]  /*5b10*/  BRA `(.L_x_114) ;  /* 0x00000ca000007947 */ /* 0x000fea0003800000 */
.L_x_110:
        /* <DEDUP_REMOVED lines=9> */
.L_x_118:
[----:B------:R-:W0:Y:S02]  /*5bb0*/  I2F.S64 R0, R34 ;  /* 0x0000002200007312 */ /* 0x000e240000301400 */
[----:B0-----:R-:W-:-:S05]  /*5bc0*/  F2FP.PACK_AB R0, RZ, R0 ;  /* 0x00000000ff00723e */ /* 0x001fca00000000ff */
[----:B------:R0:W-:Y:S01]  /*5bd0*/  STG.E.U16 [R16.64], R0 ;  /* 0x0000000010007986 */ /* 0x0001e2000c101524 */
[----:B------:R-:W-:Y:S05]  /*5be0*/  BRA `(.L_x_114) ;  /* 0x00000bd000007947 */ /* 0x000fea0003800000 */
.L_x_117:
        /* <DEDUP_REMOVED lines=10> */
.L_x_120:
[----:B------:R-:W0:Y:S02]  /*5c90*/  I2F.S64 R34, R34 ;  /* 0x0000002200227312 */ /* 0x000e240000301400 */
[----:B0-----:R-:W-:-:S04]  /*5ca0*/  F2FP.PACK_AB R3, RZ, R34 ;  /* 0x00000022ff03723e */ /* 0x001fc800000000ff */
[----:B------:R-:W-:-:S05]  /*5cb0*/  PRMT R3, R3, 0x5410, RZ ;  /* 0x0000541003037816 */ /* 0x000fca00000000ff */
[----:B------:R0:W-:Y:S01]  /*5cc0*/  STG.E [R16.64], R3 ;  /* 0x0000000310007986 */ /* 0x0001e2000c101924 */
[----:B------:R-:W-:Y:S05]  /*5cd0*/  BRA `(.L_x_114) ;  /* 0x00000ae000007947 */ /* 0x000fea0003800000 */
.L_x_119:
[----:B------:R-:W0:Y:S02]  /*5ce0*/  I2F.F64.S64 R4, R34 ;  /* 0x0000002200047312 */ /* 0x000e240000301c00 */
[----:B0-----:R0:W-:Y:S01]  /*5cf0*/  STG.E.64 [R16.64], R4 ;  /* 0x0000000410007986 */ /* 0x0011e2000c101b24 */
[----:B------:R-:W-:Y:S05]  /*5d00*/  BRA `(.L_x_114) ;  /* 0x00000ab000007947 */ /* 0x000fea0003800000 */
.L_x_109:
        /* <DEDUP_REMOVED lines=13> */
.L_x_123:
[----:B------:R-:W0:Y:S01]  /*5de0*/  I2F.F64.S64 R4, R34 ;  /* 0x0000002200047312 */ /* 0x000e220000301c00 */
[----:B------:R-:W-:-:S05]  /*5df0*/  CS2R R6, SRZ ;  /* 0x0000000000067805 */ /* 0x000fca000001ff00 */
[----:B0-----:R0:W-:Y:S01]  /*5e00*/  STG.E.128 [R16.64], R4 ;  /* 0x0000000410007986 */ /* 0x0011e2000c101d24 */
[----:B------:R-:W-:Y:S05]  /*5e10*/  BRA `(.L_x_114) ;  /* 0x000009a000007947 */ /* 0x000fea0003800000 */
.L_x_122:
        /* <DEDUP_REMOVED lines=21> */
.L_x_127:
[----:B------:R-:W-:Y:S05]  /*5f70*/  BSYNC B0 ;  /* 0x0000000000007941 */ /* 0x000fea0003800000 */
.L_x_126:
[----:B------:R-:W-:-:S05]  /*5f80*/  LOP3.LUT R5, R0, R5, RZ, 0xfc, !PT ;  /* 0x0000000500057212 */ /* 0x000fca00078efcff */
[----:B------:R0:W-:Y:S01]  /*5f90*/  STG.E.U8 [R16.64], R5 ;  /* 0x0000000510007986 */ /* 0x0001e2000c101124 */
[----:B------:R-:W-:Y:S05]  /*5fa0*/  BRA `(.L_x_114) ;  /* 0x0000081000007947 */ /* 0x000fea0003800000 */
.L_x_125:
        /* <DEDUP_REMOVED lines=13> */
.L_x_129:
[----:B------:R-:W-:Y:S01]  /*6080*/  IMAD.MOV.U32 R0, RZ, RZ, 0x7f ;  /* 0x0000007fff007424 */ /* 0x000fe200078e00ff */
[----:B------:R-:W-:-:S04]  /*6090*/  ISETP.GT.U32.AND P0, PT, R3, 0x7f800000, PT ;  /* 0x7f8000000300780c */ /* 0x000fc80003f04070 */
[----:B------:R-:W-:-:S04]  /*60a0*/  SEL R0, R0, 0x7c, P0 ;  /* 0x0000007c00007807 */ /* 0x000fc80000000000 */
.L_x_130:
[----:B------:R-:W-:Y:S05]  /*60b0*/  BSYNC B0 ;  /* 0x0000000000007941 */ /* 0x000fea0003800000 */
.L_x_128:
[----:B------:R-:W-:-:S04]  /*60c0*/  LOP3.LUT R3, R35, 0x80000000, RZ, 0xc0, !PT ;  /* 0x8000000023037812 */ /* 0x000fc800078ec0ff */
[----:B------:R-:W-:-:S04]  /*60d0*/  SHF.R.U32.HI R3, RZ, 0x18, R3 ;  /* 0x00000018ff037819 */ /* 0x000fc80000011603 */
[----:B------:R-:W-:-:S05]  /*60e0*/  LOP3.LUT R3, R0, R3, RZ, 0xfc, !PT ;  /* 0x0000000300037212 */ /* 0x000fca00078efcff */
[----:B------:R0:W-:Y:S01]  /*60f0*/  STG.E.U8 [R16.64], R3 ;  /* 0x0000000310007986 */ /* 0x0001e2000c101124 */
[----:B------:R-:W-:Y:S05]  /*6100*/  BRA `(.L_x_114) ;  /* 0x000006b000007947 */ /* 0x000fea0003800000 */
.L_x_124:
[----:B------:R-:W0:Y:S02]  /*6110*/  I2F.S64 R0, R34 ;  /* 0x0000002200007312 */ /* 0x000e240000301400 */
[----:B0-----:R-:W-:-:S05]  /*6120*/  F2FP.BF16.PACK_AB R0, RZ, R0 ;  /* 0x00000000ff00723e */ /* 0x001fca00000010ff */
[----:B------:R0:W-:Y:S01]  /*6130*/  STG.E.U16 [R16.64], R0 ;  /* 0x0000000010007986 */ /* 0x0001e2000c101524 */
[----:B------:R-:W-:Y:S05]  /*6140*/  BRA `(.L_x_114) ;  /* 0x0000067000007947 */ /* 0x000fea0003800000 */
.L_x_121:
        /* <DEDUP_REMOVED lines=10> */
.L_x_133:
        /* <DEDUP_REMOVED lines=17> */
.L_x_136:
[----:B------:R-:W-:-:S04]  /*6300*/  LOP3.LUT R3, R35, 0x80000000, RZ, 0xc0, !PT ;  /* 0x8000000023037812 */ /* 0x000fc800078ec0ff */
[----:B------:R-:W-:-:S04]  /*6310*/  SHF.R.U32.HI R3, RZ, 0x18, R3 ;  /* 0x00000018ff037819 */ /* 0x000fc80000011603 */
[----:B------:R-:W-:-:S04]  /*6320*/  LOP3.LUT R0, R0, R3, RZ, 0xfc, !PT ;  /* 0x0000000300007212 */ /* 0x000fc800078efcff */
[----:B------:R-:W-:Y:S02]  /*6330*/  PRMT R8, R0, 0x7610, R8 ;  /* 0x0000761000087816 */ /* 0x000fe40000000008 */
.L_x_135:
[----:B------:R-:W-:Y:S05]  /*6340*/  BSYNC B0 ;  /* 0x0000000000007941 */ /* 0x000fea0003800000 */
.L_x_134:
[----:B------:R0:W-:Y:S01]  /*6350*/  STG.E.U8 [R16.64], R8 ;  /* 0x0000000810007986 */ /* 0x0001e2000c101124 */
[----:B------:R-:W-:Y:S05]  /*6360*/  BRA `(.L_x_114) ;  /* 0x0000045000007947 */ /* 0x000fea0003800000 */
.L_x_132:
        /* <DEDUP_REMOVED lines=17> */
.L_x_139:
[----:B------:R-:W-:-:S04]  /*6480*/  LOP3.LUT R3, R35, 0x80000000, RZ, 0xc0, !PT ;  /* 0x8000000023037812 */ /* 0x000fc800078ec0ff */
[----:B------:R-:W-:-:S04]  /*6490*/  SHF.R.U32.HI R3, RZ, 0x18, R3 ;  /* 0x00000018ff037819 */ /* 0x000fc80000011603 */
[----:B------:R-:W-:-:S04]  /*64a0*/  LOP3.LUT R0, R0, R3, RZ, 0xfc, !PT ;  /* 0x0000000300007212 */ /* 0x000fc800078efcff */
[----:B------:R-:W-:Y:S02]  /*64b0*/  PRMT R8, R0, 0x7610, R8 ;  /* 0x0000761000087816 */ /* 0x000fe40000000008 */
.L_x_138:
[----:B------:R-:W-:Y:S05]  /*64c0*/  BSYNC B0 ;  /* 0x0000000000007941 */ /* 0x000fea0003800000 */
.L_x_137:
[----:B------:R0:W-:Y:S01]  /*64d0*/  STG.E.U8 [R16.64], R8 ;  /* 0x0000000810007986 */ /* 0x0001e2000c101124 */
[----:B------:R-:W-:Y:S05]  /*64e0*/  BRA `(.L_x_114) ;  /* 0x000002d000007947 */ /* 0x000fea0003800000 */
.L_x_131:
        /* <DEDUP_REMOVED lines=22> */
.L_x_113:
        /* <DEDUP_REMOVED lines=20> */
.L_x_141:
[----:B------:R0:W-:Y:S01]  /*6790*/  STG.E.64 [R16.64], R34 ;  /* 0x0000002210007986 */ /* 0x0001e2000c101b24 */
[----:B------:R-:W-:Y:S05]  /*67a0*/  BRA `(.L_x_114) ;  /* 0x0000001000007947 */ /* 0x000fea0003800000 */
.L_x_140:
[----:B------:R0:W-:Y:S02]  /*67b0*/  STG.E [R16.64], R34 ;  /* 0x0000002210007986 */ /* 0x0001e4000c101924 */
.L_x_114:
[----:B------:R-:W-:-:S04]  /*67c0*/  IADD3 R2, R2, 0x80, RZ ;  /* 0x0000008002027810 */ /* 0x000fc80007ffe0ff */
[----:B------:R-:W-:-:S13]  /*67d0*/  ISETP.GE.AND P0, PT, R2, c[0x0][0x160], PT ;  /* 0x0000580002007a0c */ /* 0x000fda0003f06270 */
        /* <DEDUP_REMOVED lines=230> */
.L_x_142:
        /* <DEDUP_REMOVED lines=19> */
.L_x_146:
[----:B------:R0:W5:Y:S01]  /*7770*/  LDG.E.U8 R10, [R4.64] ;  /* 0x00000024040a7981 */ /* 0x000162000c1e1100 */
[----:B------:R-:W-:Y:S01]  /*7780*/  IMAD.MOV.U32 R11, RZ, RZ, RZ ;  /* 0x000000ffff0b7224 */ /* 0x000fe200078e00ff */
[----:B------:R-:W-:Y:S05]  /*7790*/  BRA `(.L_x_148) ;  /* 0x00000d5000007947 */ /* 0x000fea0003800000 */
.L_x_145:
        /* <DEDUP_REMOVED lines=8> */
.L_x_150:
[----:B------:R-:W2:Y:S02]  /*7820*/  LDG.E R10, [R4.64] ;  /* 0x00000024040a7981 */ /* 0x000ea4000c1e1900 */
[----:B--2---:R-:W-:Y:S01]  /*7830*/  SHF.R.S32.HI R11, RZ, 0x1f, R10 ;  /* 0x0000001fff0b7819 */ /* 0x004fe2000001140a */
[----:B------:R-:W-:Y:S05]  /*7840*/  BRA `(.L_x_148) ;  /* 0x00000ca000007947 */ /* 0x000fea0003800000 */
.L_x_149:
[----:B------:R-:W2:Y:S02]  /*7850*/  LDG.E.S16 R10, [R4.64] ;  /* 0x00000024040a7981 */ /* 0x000ea4000c1e1700 */
[----:B--2---:R-:W-:Y:S01]  /*7860*/  SHF.R.S32.HI R11, RZ, 0x1f, R10 ;  /* 0x0000001fff0b7819 */ /* 0x004fe2000001140a */
[----:B------:R-:W-:Y:S05]  /*7870*/  BRA `(.L_x_148) ;  /* 0x00000c7000007947 */ /* 0x000fea0003800000 */
.L_x_144:
        /* <DEDUP_REMOVED lines=9> */
.L_x_152:
[----:B------:R-:W2:Y:S02]  /*7910*/  LDG.E.U16 R4, [R4.64] ;  /* 0x0000002404047981 */ /* 0x000ea4000c1e1500 */
[----:B--2---:R-:W-:-:S06]  /*7920*/  HADD2.F32 R10, -RZ, R4.H0_H0 ;  /* 0x20000004ff0a7230 */ /* 0x004fcc0000004100 */
[----:B------:R-:W0:Y:S01]  /*7930*/  F2I.S64.TRUNC R10, R10 ;  /* 0x0000000a000a7311 */ /* 0x000e22000020d900 */
[----:B------:R-:W-:Y:S05]  /*7940*/  BRA `(.L_x_148) ;  /* 0x00000ba000007947 */ /* 0x000fea0003800000 */
.L_x_151:
        /* <DEDUP_REMOVED lines=9> */
.L_x_154:
[----:B------:R-:W2:Y:S02]  /*79e0*/  LDG.E.U16 R4, [R4.64] ;  /* 0x0000002404047981 */ /* 0x000ea4000c1e1500 */
[----:B--2---:R-:W-:-:S06]  /*79f0*/  HADD2.F32 R10, -RZ, R4.H0_H0 ;  /* 0x20000004ff0a7230 */ /* 0x004fcc0000004100 */
[----:B------:R-:W0:Y:S01]  /*7a00*/  F2I.S64.TRUNC R10, R10 ;  /* 0x0000000a000a7311 */ /* 0x000e22000020d900 */
[----:B------:R-:W-:Y:S05]  /*7a10*/  BRA `(.L_x_148) ;  /* 0x00000ad000007947 */ /* 0x000fea0003800000 */
.L_x_153:
[----:B------:R-:W2:Y:S02]  /*7a20*/  LDG.E.64 R4, [R4.64] ;  /* 0x0000002404047981 */ /* 0x000ea4000c1e1b00 */
[----:B--2---:R0:W1:Y:S01]  /*7a30*/  F2I.S64.F64.TRUNC R10, R4 ;  /* 0x00000004000a7311 */ /* 0x004062000030d900 */
[----:B------:R-:W-:Y:S05]  /*7a40*/  BRA `(.L_x_148) ;  /* 0x00000aa000007947 */ /* 0x000fea0003800000 */
.L_x_143:
        /* <DEDUP_REMOVED lines=13> */
.L_x_157:
[----:B------:R-:W2:Y:S02]  /*7b20*/  LDG.E.64 R4, [R4.64] ;  /* 0x0000002404047981 */ /* 0x000ea4000c1e1b00 */
[----:B--2---:R0:W1:Y:S01]  /*7b30*/  F2I.S64.F64.TRUNC R10, R4 ;  /* 0x00000004000a7311 */ /* 0x004062000030d900 */
[----:B------:R-:W-:Y:S05]  /*7b40*/  BRA `(.L_x_148) ;  /* 0x000009a000007947 */ /* 0x000fea0003800000 */
.L_x_156:
        /* <DEDUP_REMOVED lines=27> */
.L_x_159:
        /* <DEDUP_REMOVED lines=14> */
.L_x_158:
[----:B------:R-:W2:Y:S02]  /*7de0*/  LDG.E.U16 R10, [R4.64] ;  /* 0x00000024040a7981 */ /* 0x000ea4000c1e1500 */
[----:B--2---:R-:W-:-:S06]  /*7df0*/  PRMT R10, RZ, 0x5410, R10 ;  /* 0x00005410ff0a7816 */ /* 0x004fcc000000000a */
[----:B------:R-:W0:Y:S01]  /*7e00*/  F2I.S64.TRUNC R10, R10 ;  /* 0x0000000a000a7311 */ /* 0x000e22000020d900 */
[----:B------:R-:W-:Y:S05]  /*7e10*/  BRA `(.L_x_148) ;  /* 0x000006d000007947 */ /* 0x000fea0003800000 */
.L_x_155:
        /* <DEDUP_REMOVED lines=11> */
.L_x_162:
        /* <DEDUP_REMOVED lines=21> */
.L_x_166:
[----:B------:R-:W-:Y:S05]  /*8020*/  BSYNC B1 ;  /* 0x0000000000017941 */ /* 0x000fea0003800000 */
.L_x_165:
[----:B------:R-:W-:Y:S01]  /*8030*/  IMAD.SHL.U32 R3, R3, 0x100000, RZ ;  /* 0x0010000003037824 */ /* 0x000fe200078e00ff */
[----:B------:R-:W-:-:S04]  /*8040*/  LEA R5, R0, 0x3b800000, 0x17 ;  /* 0x3b80000000057811 */ /* 0x000fc800078eb8ff */
[----:B------:R-:W-:Y:S02]  /*8050*/  LOP3.LUT R10, R5, R3, R10, 0xfe, !PT ;  /* 0x00000003050a7212 */ /* 0x000fe400078efe0a */
.L_x_164:
[----:B------:R-:W-:Y:S05]  /*8060*/  BSYNC B0 ;  /* 0x0000000000007941 */ /* 0x000fea0003800000 */
.L_x_163:
[----:B------:R-:W0:Y:S01]  /*8070*/  F2I.S64.TRUNC R10, R10 ;  /* 0x0000000a000a7311 */ /* 0x000e22000020d900 */
[----:B------:R-:W-:Y:S05]  /*8080*/  BRA `(.L_x_148) ;  /* 0x0000046000007947 */ /* 0x000fea0003800000 */
.L_x_161:
        /* <DEDUP_REMOVED lines=21> */
.L_x_170:
[----:B------:R-:W-:Y:S05]  /*81e0*/  BSYNC B1 ;  /* 0x0000000000017941 */ /* 0x000fea0003800000 */
.L_x_169:
[----:B------:R-:W-:Y:S01]  /*81f0*/  IMAD.SHL.U32 R3, R3, 0x200000, RZ ;  /* 0x0020000003037824 */ /* 0x000fe200078e00ff */
[----:B------:R-:W-:-:S04]  /*8200*/  LEA R5, R0, 0x37800000, 0x17 ;  /* 0x3780000000057811 */ /* 0x000fc800078eb8ff */
[----:B------:R-:W-:Y:S02]  /*8210*/  LOP3.LUT R10, R5, R3, R10, 0xfe, !PT ;  /* 0x00000003050a7212 */ /* 0x000fe400078efe0a */
.L_x_168:
[----:B------:R-:W-:Y:S05]  /*8220*/  BSYNC B0 ;  /* 0x0000000000007941 */ /* 0x000fea0003800000 */
.L_x_167:
[----:B------:R-:W0:Y:S01]  /*8230*/  F2I.S64.TRUNC R10, R10 ;  /* 0x0000000a000a7311 */ /* 0x000e22000020d900 */
[----:B------:R-:W-:Y:S05]  /*8240*/  BRA `(.L_x_148) ;  /* 0x000002a000007947 */ /* 0x000fea0003800000 */
.L_x_160:
        /* <DEDUP_REMOVED lines=14> */
.L_x_174:
[----:B------:R-:W-:Y:S05]  /*8330*/  BSYNC B0 ;  /* 0x0000000000007941 */ /* 0x000fea0003800000 */
.L_x_173:
[----:B------:R-:W0:Y:S01]  /*8340*/  F2I.S64.TRUNC R10, R10 ;  /* 0x0000000a000a7311 */ /* 0x000e22000020d900 */
[----:B------:R-:W-:Y:S05]  /*8350*/  BRA `(.L_x_148) ;  /* 0x0000019000007947 */ /* 0x000fea0003800000 */
.L_x_147:
        /* <DEDUP_REMOVED lines=21> */
.L_x_172:
[----:B------:R0:W5:Y:S01]  /*84b0*/  LDG.E.64 R10, [R4.64] ;  /* 0x00000024040a7981 */ /* 0x000162000c1e1b00 */
[----:B------:R-:W-:Y:S05]  /*84c0*/  BRA `(.L_x_148) ;  /* 0x0000002000007947 */ /* 0x000fea0003800000 */
.L_x_171:
[----:B------:R0:W5:Y:S01]  /*84d0*/  LDG.E R10, [R4.64] ;  /* 0x00000024040a7981 */ /* 0x000162000c1e1900 */
[----:B------:R-:W-:-:S03]  /*84e0*/  IMAD.MOV.U32 R11, RZ, RZ, RZ ;  /* 0x000000ffff0b7224 */ /* 0x000fc600078e00ff */
.L_x_148:
        /* <DEDUP_REMOVED lines=39> */
.L_x_177:
        /* <DEDUP_REMOVED lines=45> */
.L_x_176:
        /* <DEDUP_REMOVED lines=45> */
.L_x_175:
        /* <DEDUP_REMOVED lines=15> */
.L_x_181:
[----:B------:R0:W-:Y:S01]  /*8df0*/  STG.E.U8 [R16.64], R34 ;  /* 0x0000002210007986 */ /* 0x0001e2000c101124 */
[----:B------:R-:W-:Y:S05]  /*8e00*/  BRA `(.L_x_183) ;  /* 0x00000d6000007947 */ /* 0x000fea0003800000 */
.L_x_180:
        /* <DEDUP_REMOVED lines=8> */
.L_x_185:
[----:B------:R0:W-:Y:S01]  /*8e90*/  STG.E [R16.64], R34 ;  /* 0x0000002210007986 */ /* 0x0001e2000c101924 */
[----:B------:R-:W-:Y:S05]  /*8ea0*/  BRA `(.L_x_183) ;  /* 0x00000cc000007947 */ /* 0x000fea0003800000 */
.L_x_184:
[----:B------:R0:W-:Y:S01]  /*8eb0*/  STG.E.U16 [R16.64], R34 ;  /* 0x0000002210007986 */ /* 0x0001e2000c101524 */
[----:B------:R-:W-:Y:S05]  /*8ec0*/  BRA `(.L_x_183) ;  /* 0x00000ca000007947 */ /* 0x000fea0003800000 */
.L_x_179:
        /* <DEDUP_REMOVED lines=9> */
.L_x_187:
[----:B------:R-:W0:Y:S02]  /*8f60*/  I2F.S64 R0, R34 ;  /* 0x0000002200007312 */ /* 0x000e240000301400 */
[----:B0-----:R-:W-:-:S05]  /*8f70*/  F2FP.PACK_AB R0, RZ, R0 ;  /* 0x00000000ff00723e */ /* 0x001fca00000000ff */
[----:B------:R0:W-:Y:S01]  /*8f80*/  STG.E.U16 [R16.64], R0 ;  /* 0x0000000010007986 */ /* 0x0001e2000c101524 */
[----:B------:R-:W-:Y:S05]  /*8f90*/  BRA `(.L_x_183) ;  /* 0x00000bd000007947 */ /* 0x000fea0003800000 */
.L_x_186:
        /* <DEDUP_REMOVED lines=10> */
.L_x_189:
[----:B------:R-:W0:Y:S02]  /*9040*/  I2F.S64 R34, R34 ;  /* 0x0000002200227312 */ /* 0x000e240000301400 */
[----:B0-----:R-:W-:-:S04]  /*9050*/  F2FP.PACK_AB R3, RZ, R34 ;  /* 0x00000022ff03723e */ /* 0x001fc800000000ff */
[----:B------:R-:W-:-:S05]  /*9060*/  PRMT R3, R3, 0x5410, RZ ;  /* 0x0000541003037816 */ /* 0x000fca00000000ff */
[----:B------:R0:W-:Y:S01]  /*9070*/  STG.E [R16.64], R3 ;  /* 0x0000000310007986 */ /* 0x0001e2000c101924 */
[----:B------:R-:W-:Y:S05]  /*9080*/  BRA `(.L_x_183) ;  /* 0x00000ae000007947 */ /* 0x000fea0003800000 */
.L_x_188:
[----:B------:R-:W0:Y:S02]  /*9090*/  I2F.F64.S64 R4, R34 ;  /* 0x0000002200047312 */ /* 0x000e240000301c00 */
[----:B0-----:R0:W-:Y:S01]  /*90a0*/  STG.E.64 [R16.64], R4 ;  /* 0x0000000410007986 */ /* 0x0011e2000c101b24 */
[----:B------:R-:W-:Y:S05]  /*90b0*/  BRA `(.L_x_183) ;  /* 0x00000ab000007947 */ /* 0x000fea0003800000 */
.L_x_178:
        /* <DEDUP_REMOVED lines=13> */
.L_x_192:
[----:B------:R-:W0:Y:S01]  /*9190*/  I2F.F64.S64 R4, R34 ;  /* 0x0000002200047312 */ /* 0x000e220000301c00 */
[----:B------:R-:W-:-:S05]  /*91a0*/  CS2R R6, SRZ ;  /* 0x0000000000067805 */ /* 0x000fca000001ff00 */
[----:B0-----:R0:W-:Y:S01]  /*91b0*/  STG.E.128 [R16.64], R4 ;  /* 0x0000000410007986 */ /* 0x0011e2000c101d24 */
[----:B------:R-:W-:Y:S05]  /*91c0*/  BRA `(.L_x_183) ;  /* 0x000009a000007947 */ /* 0x000fea0003800000 */
.L_x_191:
        /* <DEDUP_REMOVED lines=21> */
.L_x_196:
[----:B------:R-:W-:Y:S05]  /*9320*/  BSYNC B0 ;  /* 0x0000000000007941 */ /* 0x000fea0003800000 */
.L_x_195:
[----:B------:R-:W-:-:S05]  /*9330*/  LOP3.LUT R5, R0, R5, RZ, 0xfc, !PT ;  /* 0x0000000500057212 */ /* 0x000fca00078efcff */
[----:B------:R0:W-:Y:S01]  /*9340*/  STG.E.U8 [R16.64], R5 ;  /* 0x0000000510007986 */ /* 0x0001e2000c101124 */
[----:B------:R-:W-:Y:S05]  /*9350*/  BRA `(.L_x_183) ;  /* 0x0000081000007947 */ /* 0x000fea0003800000 */
.L_x_194:
        /* <DEDUP_REMOVED lines=13> */
.L_x_198:
[----:B------:R-:W-:Y:S01]  /*9430*/  IMAD.MOV.U32 R0, RZ, RZ, 0x7f ;  /* 0x0000007fff007424 */ /* 0x000fe200078e00ff */
[----:B------:R-:W-:-:S04]  /*9440*/  ISETP.GT.U32.AND P0, PT, R3, 0x7f800000, PT ;  /* 0x7f8000000300780c */ /* 0x000fc80003f04070 */
[----:B------:R-:W-:-:S04]  /*9450*/  SEL R0, R0, 0x7c, P0 ;  /* 0x0000007c00007807 */ /* 0x000fc80000000000 */
.L_x_199:
[----:B------:R-:W-:Y:S05]  /*9460*/  BSYNC B0 ;  /* 0x0000000000007941 */ /* 0x000fea0003800000 */
.L_x_197:
[----:B------:R-:W-:-:S04]  /*9470*/  LOP3.LUT R3, R35, 0x80000000, RZ, 0xc0, !PT ;  /* 0x8000000023037812 */ /* 0x000fc800078ec0ff */
[----:B------:R-:W-:-:S04]  /*9480*/  SHF.R.U32.HI R3, RZ, 0x18, R3 ;  /* 0x00000018ff037819 */ /* 0x000fc80000011603 */
[----:B------:R-:W-:-:S05]  /*9490*/  LOP3.LUT R3, R0, R3, RZ, 0xfc, !PT ;  /* 0x0000000300037212 */ /* 0x000fca00078efcff */
[----:B------:R0:W-:Y:S01]  /*94a0*/  STG.E.U8 [R16.64], R3 ;  /* 0x0000000310007986 */ /* 0x0001e2000c101124 */
[----:B------:R-:W-:Y:S05]  /*94b0*/  BRA `(.L_x_183) ;  /* 0x000006b000007947 */ /* 0x000fea0003800000 */
.L_x_193:
[----:B------:R-:W0:Y:S02]  /*94c0*/  I2F.S64 R0, R34 ;  /* 0x0000002200007312 */ /* 0x000e240000301400 */
[----:B0-----:R-:W-:-:S05]  /*94d0*/  F2FP.BF16.PACK_AB R0, RZ, R0 ;  /* 0x00000000ff00723e */ /* 0x001fca00000010ff */
[----:B------:R0:W-:Y:S01]  /*94e0*/  STG.E.U16 [R16.64], R0 ;  /* 0x0000000010007986 */ /* 0x0001e2000c101524 */
[----:B------:R-:W-:Y:S05]  /*94f0*/  BRA `(.L_x_183) ;  /* 0x0000067000007947 */ /* 0x000fea0003800000 */
.L_x_190:
        /* <DEDUP_REMOVED lines=10> */
.L_x_202:
        /* <DEDUP_REMOVED lines=17> */
.L_x_205:
[----:B------:R-:W-:-:S04]  /*96b0*/  LOP3.LUT R3, R35, 0x80000000, RZ, 0xc0, !PT ;  /* 0x8000000023037812 */ /* 0x000fc800078ec0ff */
[----:B------:R-:W-:-:S04]  /*96c0*/  SHF.R.U32.HI R3, RZ, 0x18, R3 ;  /* 0x00000018ff037819 */ /* 0x000fc80000011603 */
[----:B------:R-:W-:-:S04]  /*96d0*/  LOP3.LUT R0, R0, R3, RZ, 0xfc, !PT ;  /* 0x0000000300007212 */ /* 0x000fc800078efcff */
[----:B------:R-:W-:Y:S02]  /*96e0*/  PRMT R8, R0, 0x7610, R8 ;  /* 0x0000761000087816 */ /* 0x000fe40000000008 */
.L_x_204:
[----:B------:R-:W-:Y:S05]  /*96f0*/  BSYNC B0 ;  /* 0x0000000000007941 */ /* 0x000fea0003800000 */
.L_x_203:
[----:B------:R0:W-:Y:S01]  /*9700*/  STG.E.U8 [R16.64], R8 ;  /* 0x0000000810007986 */ /* 0x0001e2000c101124 */
[----:B------:R-:W-:Y:S05]  /*9710*/  BRA `(.L_x_183) ;  /* 0x0000045000007947 */ /* 0x000fea0003800000 */
.L_x_201:
        /* <DEDUP_REMOVED lines=17> */
.L_x_208:
[----:B------:R-:W-:-:S04]  /*9830*/  LOP3.LUT R3, R35, 0x80000000, RZ, 0xc0, !PT ;  /* 0x8000000023037812 */ /* 0x000fc800078ec0ff */
[----:B------:R-:W-:-:S04]  /*9840*/  SHF.R.U32.HI R3, RZ, 0x18, R3 ;  /* 0x00000018ff037819 */ /* 0x000fc80000011603 */
[----:B------:R-:W-:-:S04]  /*9850*/  LOP3.LUT R0, R0, R3, RZ, 0xfc, !PT ;  /* 0x0000000300007212 */ /* 0x000fc800078efcff */
[----:B------:R-:W-:Y:S02]  /*9860*/  PRMT R8, R0, 0x7610, R8 ;  /* 0x0000761000087816 */ /* 0x000fe40000000008 */
.L_x_207:
[----:B------:R-:W-:Y:S05]  /*9870*/  BSYNC B0 ;  /* 0x0000000000007941 */ /* 0x000fea0003800000 */
.L_x_206:
[----:B------:R0:W-:Y:S01]  /*9880*/  STG.E.U8 [R16.64], R8 ;  /* 0x0000000810007986 */ /* 0x0001e2000c101124 */
[----:B------:R-:W-:Y:S05]  /*9890*/  BRA `(.L_x_183) ;  /* 0x000002d000007947 */ /* 0x000fea0003800000 */
.L_x_200:
        /* <DEDUP_REMOVED lines=22> */
.L_x_182:
        /* <DEDUP_REMOVED lines=20> */
.L_x_210:
[----:B------:R0:W-:Y:S01]  /*9b40*/  STG.E.64 [R16.64], R34 ;  /* 0x0000002210007986 */ /* 0x0001e2000c101b24 */
[----:B------:R-:W-:Y:S05]  /*9b50*/  BRA `(.L_x_183) ;  /* 0x0000001000007947 */ /* 0x000fea0003800000 */
.L_x_209:
[----:B------:R0:W-:Y:S02]  /*9b60*/  STG.E [R16.64], R34 ;  /* 0x0000002210007986 */ /* 0x0001e4000c101924 */
.L_x_183:
[----:B------:R-:W-:Y:S02]  /*9b70*/  IADD3 R2, R2, 0x80, RZ ;  /* 0x0000008002027810 */ /* 0x000fe40007ffe0ff */
.L_x_72:
[----:B------:R-:W-:Y:S05]  /*9b80*/  BSYNC B6 ;  /* 0x0000000000067941 */ /* 0x000fea0003800000 */
.L_x_71:
[----:B------:R-:W-:-:S13]  /*9b90*/  ISETP.GE.AND P0, PT, R2, c[0x0][0x160], PT ;  /* 0x0000580002007a0c */ /* 0x000fda0003f06270 */
[----:B------:R-:W-:Y:S05]  /*9ba0*/  @P0 EXIT ;  /* 0x000000000000094d */ /* 0x000fea0003800000 */
        /* <DEDUP_REMOVED lines=229> */
.L_x_211:
        /* <DEDUP_REMOVED lines=19> */
.L_x_215:
[----:B------:R0:W5:Y:S01]  /*ab30*/  LDG.E.U8 R8, [R2.64] ;  /* 0x0000002402087981 */ /* 0x000162000c1e1100 */
[----:B------:R-:W-:Y:S01]  /*ab40*/  IMAD.MOV.U32 R9, RZ, RZ, RZ ;  /* 0x000000ffff097224 */ /* 0x000fe200078e00ff */
[----:B------:R-:W-:Y:S05]  /*ab50*/  BRA `(.L_x_217) ;  /* 0x00000d5000007947 */ /* 0x000fea0003800000 */
.L_x_214:
        /* <DEDUP_REMOVED lines=8> */
.L_x_219:
[----:B------:R-:W2:Y:S02]  /*abe0*/  LDG.E R8, [R2.64] ;  /* 0x0000002402087981 */ /* 0x000ea4000c1e1900 */
[----:B--2---:R-:W-:Y:S01]  /*abf0*/  SHF.R.S32.HI R9, RZ, 0x1f, R8 ;  /* 0x0000001fff097819 */ /* 0x004fe20000011408 */
[----:B------:R-:W-:Y:S05]  /*ac00*/  BRA `(.L_x_217) ;  /* 0x00000ca000007947 */ /* 0x000fea0003800000 */
.L_x_218:
[----:B------:R-:W2:Y:S02]  /*ac10*/  LDG.E.S16 R8, [R2.64] ;  /* 0x0000002402087981 */ /* 0x000ea4000c1e1700 */
[----:B--2---:R-:W-:Y:S01]  /*ac20*/  SHF.R.S32.HI R9, RZ, 0x1f, R8 ;  /* 0x0000001fff097819 */ /* 0x004fe20000011408 */
[----:B------:R-:W-:Y:S05]  /*ac30*/  BRA `(.L_x_217) ;  /* 0x00000c7000007947 */ /* 0x000fea0003800000 */
.L_x_213:
        /* <DEDUP_REMOVED lines=9> */
.L_x_221:
[----:B------:R-:W2:Y:S02]  /*acd0*/  LDG.E.U16 R2, [R2.64] ;  /* 0x0000002402027981 */ /* 0x000ea4000c1e1500 */
[----:B--2---:R-:W-:-:S06]  /*ace0*/  HADD2.F32 R8, -RZ, R2.H0_H0 ;  /* 0x20000002ff087230 */ /* 0x004fcc0000004100 */
[----:B------:R-:W0:Y:S01]  /*acf0*/  F2I.S64.TRUNC R8, R8 ;  /* 0x0000000800087311 */ /* 0x000e22000020d900 */
[----:B------:R-:W-:Y:S05]  /*ad00*/  BRA `(.L_x_217) ;  /* 0x00000ba000007947 */ /* 0x000fea0003800000 */
.L_x_220:
        /* <DEDUP_REMOVED lines=9> */
.L_x_223:
[----:B------:R-:W2:Y:S02]  /*ada0*/  LDG.E.U16 R2, [R2.64] ;  /* 0x0000002402027981 */ /* 0x000ea4000c1e1500 */
[----:B--2---:R-:W-:-:S06]  /*adb0*/  HADD2.F32 R8, -RZ, R2.H0_H0 ;  /* 0x20000002ff087230 */ /* 0x004fcc0000004100 */
[----:B------:R-:W0:Y:S01]  /*adc0*/  F2I.S64.TRUNC R8, R8 ;  /* 0x0000000800087311 */ /* 0x000e22000020d900 */
[----:B------:R-:W-:Y:S05]  /*add0*/  BRA `(.L_x_217) ;  /* 0x00000ad000007947 */ /* 0x000fea0003800000 */
.L_x_222:
[----:B------:R-:W2:Y:S02]  /*ade0*/  LDG.E.64 R2, [R2.64] ;  /* 0x0000002402027981 */ /* 0x000ea4000c1e1b00 */
[----:B--2---:R0:W1:Y:S01]  /*adf0*/  F2I.S64.F64.TRUNC R8, R2 ;  /* 0x0000000200087311 */ /* 0x004062000030d900 */
[----:B------:R-:W-:Y:S05]  /*ae00*/  BRA `(.L_x_217) ;  /* 0x00000aa000007947 */ /* 0x000fea0003800000 */
.L_x_212:
        /* <DEDUP_REMOVED lines=13> */
.L_x_226:
[----:B------:R-:W2:Y:S02]  /*aee0*/  LDG.E.64 R2, [R2.64] ;  /* 0x0000002402027981 */ /* 0x000ea4000c1e1b00 */
[----:B--2---:R0:W1:Y:S01]  /*aef0*/  F2I.S64.F64.TRUNC R8, R2 ;  /* 0x0000000200087311 */ /* 0x004062000030d900 */
[----:B------:R-:W-:Y:S05]  /*af00*/  BRA `(.L_x_217) ;  /* 0x000009a000007947 */ /* 0x000fea0003800000 */
.L_x_225:
        /* <DEDUP_REMOVED lines=27> */
.L_x_228:
[----:B------:R-:W2:Y:S02]  /*b0c0*/  LDG.E.U8 R2, [R2.64] ;  /* 0x0000002402027981 */ /* 0x000ea4000c1e1100 */
[C---:B--2---:R-:W-:Y:S02]  /*b0d0*/  IMAD.SHL.U32 R0, R2.reuse, 0x2000000, RZ ;  /* 0x0200000002007824 */ /* 0x044fe400078e00ff */
[----:B------:R-:W-:-:S03]  /*b0e0*/  IMAD.SHL.U32 R5, R2, 0x1000000, RZ ;  /* 0x0100000002057824 */ /* 0x000fc600078e00ff */
[----:B------:R-:W-:-:S13]  /*b0f0*/  ISETP.GE.U32.AND P0, PT, R0, 0x8000000, PT ;  /* 0x080000000000780c */ /* 0x000fda0003f06070 */
[C---:B------:R-:W-:Y:S02]  /*b100*/  @!P0 IMAD.SHL.U32 R0, R2.reuse, 0x100, RZ ;  /* 0x0000010002008824 */ /* 0x040fe400078e00ff */
[----:B------:R-:W-:-:S03]  /*b110*/  @P0 IMAD.SHL.U32 R4, R2, 0x200000, RZ ;  /* 0x0020000002040824 */ /* 0x000fc600078e00ff */
[----:B------:R-:W-:Y:S02]  /*b120*/  @!P0 LOP3.LUT R0, R0, 0x7f00, RZ, 0xc0, !PT ;  /* 0x00007f0000008812 */ /* 0x000fe400078ec0ff */
[----:B------:R-:W-:Y:S02]  /*b130*/  @P0 LOP3.LUT R4, R4, 0x70000000, RZ, 0xfc, !PT ;  /* 0x7000000004040812 */ /* 0x000fe400078efcff */
[----:B------:R-:W-:-:S03]  /*b140*/  @!P0 LOP3.LUT R0, R0, 0x3f000000, RZ, 0xfc, !PT ;  /* 0x3f00000000008812 */ /* 0x000fc600078efcff */
[----:B------:R-:W-:Y:S02]  /*b150*/  @P0 FMUL.FTZ R4, R4, 1.9259299443872358531e-34 ;  /* 0x0780000004040820 */ /* 0x000fe40000410000 */
[----:B------:R-:W-:-:S05]  /*b160*/  @!P0 FADD.FTZ R4, R0, -0.5 ;  /* 0xbf00000000048421 */ /* 0x000fca0000010000 */
[----:B------:R-:W-:-:S04]  /*b170*/  LOP3.LUT R4, R4, 0x80000000, R5, 0xf8, !PT ;  /* 0x8000000004047812 */ /* 0x000fc800078ef805 */
[----:B------:R0:W1:Y:S01]  /*b180*/  F2I.S64.TRUNC R8, R4 ;  /* 0x0000000400087311 */ /* 0x000062000020d900 */
[----:B------:R-:W-:Y:S05]  /*b190*/  BRA `(.L_x_217) ;  /* 0x0000071000007947 */ /* 0x000fea0003800000 */
.L_x_227:
[----:B------:R-:W2:Y:S02]  /*b1a0*/  LDG.E.U16 R8, [R2.64] ;  /* 0x0000002402087981 */ /* 0x000ea4000c1e1500 */
[----:B--2---:R-:W-:-:S06]  /*b1b0*/  PRMT R8, RZ, 0x5410, R8 ;  /* 0x00005410ff087816 */ /* 0x004fcc0000000008 */
[----:B------:R-:W0:Y:S01]  /*b1c0*/  F2I.S64.TRUNC R8, R8 ;  /* 0x0000000800087311 */ /* 0x000e22000020d900 */
[----:B------:R-:W-:Y:S05]  /*b1d0*/  BRA `(.L_x_217) ;  /* 0x000006d000007947 */ /* 0x000fea0003800000 */
.L_x_224:
        /* <DEDUP_REMOVED lines=11> */
.L_x_231:
        /* <DEDUP_REMOVED lines=21> */
.L_x_235:
[----:B------:R-:W-:Y:S05]  /*b3e0*/  BSYNC B1 ;  /* 0x0000000000017941 */ /* 0x000fea0003800000 */
.L_x_234:
[----:B------:R-:W-:Y:S01]  /*b3f0*/  IMAD.SHL.U32 R2, R2, 0x100000, RZ ;  /* 0x0010000002027824 */ /* 0x000fe200078e00ff */
[----:B------:R-:W-:-:S04]  /*b400*/  LEA R3, R0, 0x3b800000, 0x17 ;  /* 0x3b80000000037811 */ /* 0x000fc800078eb8ff */
[----:B------:R-:W-:Y:S02]  /*b410*/  LOP3.LUT R8, R3, R2, R8, 0xfe, !PT ;  /* 0x0000000203087212 */ /* 0x000fe400078efe08 */
.L_x_233:
[----:B------:R-:W-:Y:S05]  /*b420*/  BSYNC B0 ;  /* 0x0000000000007941 */ /* 0x000fea0003800000 */
.L_x_232:
[----:B------:R-:W0:Y:S01]  /*b430*/  F2I.S64.TRUNC R8, R8 ;  /* 0x0000000800087311 */ /* 0x000e22000020d900 */
[----:B------:R-:W-:Y:S05]  /*b440*/  BRA `(.L_x_217) ;  /* 0x0000046000007947 */ /* 0x000fea0003800000 */
.L_x_230:
        /* <DEDUP_REMOVED lines=21> */
.L_x_239:
[----:B------:R-:W-:Y:S05]  /*b5a0*/  BSYNC B1 ;  /* 0x0000000000017941 */ /* 0x000fea0003800000 */
.L_x_238:
[----:B------:R-:W-:Y:S01]  /*b5b0*/  IMAD.SHL.U32 R2, R2, 0x200000, RZ ;  /* 0x0020000002027824 */ /* 0x000fe200078e00ff */
[----:B------:R-:W-:-:S04]  /*b5c0*/  LEA R3, R0, 0x37800000, 0x17 ;  /* 0x3780000000037811 */ /* 0x000fc800078eb8ff */
[----:B------:R-:W-:Y:S02]  /*b5d0*/  LOP3.LUT R8, R3, R2, R8, 0xfe, !PT ;  /* 0x0000000203087212 */ /* 0x000fe400078efe08 */
.L_x_237:
[----:B------:R-:W-:Y:S05]  /*b5e0*/  BSYNC B0 ;  /* 0x0000000000007941 */ /* 0x000fea0003800000 */
.L_x_236:
[----:B------:R-:W0:Y:S01]  /*b5f0*/  F2I.S64.TRUNC R8, R8 ;  /* 0x0000000800087311 */ /* 0x000e22000020d900 */
[----:B------:R-:W-:Y:S05]  /*b600*/  BRA `(.L_x_217) ;  /* 0x000002a000007947 */ /* 0x000fea0003800000 */
.L_x_229:
        /* <DEDUP_REMOVED lines=14> */
.L_x_243:
[----:B------:R-:W-:Y:S05]  /*b6f0*/  BSYNC B0 ;  /* 0x0000000000007941 */ /* 0x000fea0003800000 */
.L_x_242:
[----:B------:R-:W0:Y:S01]  /*b700*/  F2I.S64.TRUNC R8, R8 ;  /* 0x0000000800087311 */ /* 0x000e22000020d900 */
[----:B------:R-:W-:Y:S05]  /*b710*/  BRA `(.L_x_217) ;  /* 0x0000019000007947 */ /* 0x000fea0003800000 */
.L_x_216:
[----:B------:R-:W-:Y:S01]  /*b720*/  MOV R0, 0x0 ;  /* 0x0000000000007802 */ /* 0x000fe20000000f00 */
[----:B------:R-:W-:Y:S02]  /*b730*/  IMAD.MOV.U32 R4, RZ, RZ, c[0x4][0xf8] ;  /* 0x01003e00ff047624 */ /* 0x000fe400078e00ff */
[----:B------:R-:W-:Y:S01]  /*b740*/  IMAD.MOV.U32 R5, RZ, RZ, c[0x4][0xfc] ;  /* 0x01003f00ff057624 */ /* 0x000fe200078e00ff */
[----:B------:R0:W1:Y:S01]  /*b750*/  LDC.64 R2, c[0x4][R0] ;  /* 0x0100000000027b82 */ /* 0x0000620000000a00 */
[----:B------:R-:W-:Y:S02]  /*b760*/  IMAD.MOV.U32 R6, RZ, RZ, c[0x4][0x100] ;  /* 0x01004000ff067624 */ /* 0x000fe400078e00ff */
[----:B------:R-:W-:-:S02]  /*b770*/  IMAD.MOV.U32 R7, RZ, RZ, c[0x4][0x104] ;  /* 0x01004100ff077624 */ /* 0x000fc400078e00ff */
[----:B------:R-:W-:Y:S02]  /*b780*/  IMAD.MOV.U32 R8, RZ, RZ, 0x4e ;  /* 0x0000004eff087424 */ /* 0x000fe400078e00ff */
[----:B------:R-:W-:Y:S02]  /*b790*/  IMAD.MOV.U32 R10, RZ, RZ, c[0x4][0x8] ;  /* 0x01000200ff0a7624 */ /* 0x000fe400078e00ff */
[----:B------:R-:W-:Y:S02]  /*b7a0*/  IMAD.MOV.U32 R11, RZ, RZ, c[0x4][0xc] ;  /* 0x01000300ff0b7624 */ /* 0x000fe400078e00ff */
[----:B------:R-:W-:Y:S02]  /*b7b0*/  IMAD.MOV.U32 R12, RZ, RZ, 0x1 ;  /* 0x00000001ff0c7424 */ /* 0x000fe400078e00ff */
[----:B------:R-:W-:Y:S02]  /*b7c0*/  IMAD.MOV.U32 R13, RZ, RZ, RZ ;  /* 0x000000ffff0d7224 */ /* 0x000fe400078e00ff */
[----:B0-----:R-:W-:Y:S01]  /*b7d0*/  LEPC R14 ;  /* 0x00000000000e734e */ /* 0x001fe20000000000 */
[----:B------:R-:W-:Y:S02]  /*b7e0*/  MOV R9, 0xb850 ;  /* 0x0000b85000097802 */ /* 0x000fe40000000f00 */
[----:B------:R-:W-:-:S02]  /*b7f0*/  MOV R20, 0xb7d0 ;  /* 0x0000b7d000147802 */ /* 0x000fc40000000f00 */
[----:B------:R-:W-:Y:S02]  /*b800*/  MOV R21, 0x0 ;  /* 0x0000000000157802 */ /* 0x000fe40000000f00 */
[----:B------:R-:W-:Y:S02]  /*b810*/  MOV R0, 0x0 ;  /* 0x0000000000007802 */ /* 0x000fe40000000f00 */
[----:B------:R-:W-:-:S04]  /*b820*/  IADD3 R20, P0, P1, -R20, R9, R14 ;  /* 0x0000000914147210 */ /* 0x000fc8000791e10e */
[----:B------:R-:W-:-:S04]  /*b830*/  IADD3.X R21, ~R0, R21, R15, P0, P1 ;  /* 0x0000001500157210 */ /* 0x000fc800007e250f */
[----:B-1----:R-:W-:Y:S05]  /*b840*/  CALL.ABS.NOINC R2 ;  /* 0x0000000002007343 */ /* 0x002fea0003c00000 */
[----:B------:R-:W-:Y:S01]  /*b850*/  CS2R R8, SRZ ;  /* 0x0000000000087805 */ /* 0x000fe2000001ff00 */
[----:B------:R-:W-:Y:S05]  /*b860*/  BRA `(.L_x_217) ;  /* 0x0000004000007947 */ /* 0x000fea0003800000 */
.L_x_241:
[----:B------:R0:W5:Y:S01]  /*b870*/  LDG.E.64 R8, [R2.64] ;  /* 0x0000002402087981 */ /* 0x000162000c1e1b00 */
[----:B------:R-:W-:Y:S05]  /*b880*/  BRA `(.L_x_217) ;  /* 0x0000002000007947 */ /* 0x000fea0003800000 */
.L_x_240:
[----:B------:R0:W5:Y:S01]  /*b890*/  LDG.E R8, [R2.64] ;  /* 0x0000002402087981 */ /* 0x000162000c1e1900 */
[----:B------:R-:W-:-:S03]  /*b8a0*/  IMAD.MOV.U32 R9, RZ, RZ, RZ ;  /* 0x000000ffff097224 */ /* 0x000fc600078e00ff */
.L_x_217:
[----:B------:R-:W-:Y:S01]  /*b8b0*/  IMAD.MOV.U32 R0, RZ, RZ, 0x1 ;  /* 0x00000001ff007424 */ /* 0x000fe200078e00ff */
[----:B------:R-:W-:Y:S01]  /*b8c0*/  CS2R R32, SRZ ;  /* 0x0000000000207805 */ /* 0x000fe2000001ff00 */
[----:B0-----:R-:W-:Y:S02]  /*b8d0*/  IMAD.MOV.U32 R2, RZ, RZ, c[0x0][0x384] ;  /* 0x0000e100ff027624 */ /* 0x001fe400078e00ff */
[----:B-1---5:R-:W-:Y:S01]  /*b8e0*/  IMAD R3, R9, c[0x0][0x378], RZ ;  /* 0x0000de0009037a24 */ /* 0x022fe200078e02ff */
[----:B------:R-:W-:-:S03]  /*b8f0*/  ISETP.LE.U32.AND P0, PT, R0, c[0x0][0x380], PT ;  /* 0x0000e00000007a0c */ /* 0x000fc60003f03070 */
[----:B------:R-:W-:Y:S01]  /*b900*/  IMAD R3, R8, c[0x0][0x37c], R3 ;  /* 0x0000df0008037a24 */ /* 0x000fe200078e0203 */
[----:B------:R-:W-:-:S13]  /*b910*/  ISETP.GE.AND.EX P0, PT, R2, RZ, PT, P0 ;  /* 0x000000ff0200720c */ /* 0x000fda0003f06300 */
[----:B------:R-:W-:Y:S05]  /*b920*/  @!P0 BRA `(.L_x_244) ;  /* 0x0000080000008947 */ /* 0x000fea0003800000 */
[----:B------:R-:W-:Y:S01]  /*b930*/  ISETP.LT.U32.AND P0, PT, R0, c[0x0][0x380], PT ;  /* 0x0000e00000007a0c */ /* 0x000fe20003f01070 */
[----:B------:R-:W-:Y:S01]  /*b940*/  IMAD.WIDE.U32 R8, R8, c[0x0][0x378], RZ ;  /* 0x0000de0008087a25 */ /* 0x000fe200078e00ff */
[----:B------:R-:W-:Y:S02]  /*b950*/  CS2R R32, SRZ ;  /* 0x0000000000207805 */ /* 0x000fe4000001ff00 */
[----:B------:R-:W-:Y:S01]  /*b960*/  ISETP.GT.AND.EX P0, PT, R2, RZ, PT, P0 ;  /* 0x000000ff0200720c */ /* 0x000fe20003f04300 */
[----:B------:R-:W-:Y:S02]  /*b970*/  IMAD.MOV.U32 R36, RZ, RZ, RZ ;  /* 0x000000ffff247224 */ /* 0x000fe400078e00ff */
[----:B------:R-:W-:Y:S01]  /*b980*/  IMAD.MOV.U32 R35, RZ, RZ, RZ ;  /* 0x000000ffff237224 */ /* 0x000fe200078e00ff */
[----:B------:R-:W-:Y:S01]  /*b990*/  SEL R5, R0, c[0x0][0x380], !P0 ;  /* 0x0000e00000057a07 */ /* 0x000fe20004000000 */
[----:B------:R-:W-:Y:S01]  /*b9a0*/  IMAD.IADD R7, R9, 0x1, R3 ;  /* 0x0000000109077824 */ /* 0x000fe200078e0203 */
[----:B------:R-:W-:-:S02]  /*b9b0*/  SEL R0, RZ, c[0x0][0x384], !P0 ;  /* 0x0000e100ff007a07 */ /* 0x000fc40004000000 */
[C---:B------:R-:W-:Y:S02]  /*b9c0*/  IADD3 R4, P1, R5.reuse, -0x1, RZ ;  /* 0xffffffff05047810 */ /* 0x040fe40007f3e0ff */
[----:B------:R-:W-:Y:S02]  /*b9d0*/  LOP3.LUT R2, R5, 0x3, RZ, 0xc0, !PT ;  /* 0x0000000305027812 */ /* 0x000fe400078ec0ff */
[----:B------:R-:W-:Y:S02]  /*b9e0*/  ISETP.GE.U32.AND P0, PT, R4, 0x3, PT ;  /* 0x000000030400780c */ /* 0x000fe40003f06070 */
[----:B------:R-:W-:Y:S02]  /*b9f0*/  IADD3.X R4, R0, -0x1, RZ, P1, !PT ;  /* 0xffffffff00047810 */ /* 0x000fe40000ffe4ff */
[----:B------:R-:W-:Y:S02]  /*ba00*/  ISETP.NE.U32.AND P2, PT, R2, RZ, PT ;  /* 0x000000ff0200720c */ /* 0x000fe40003f45070 */
[----:B------:R-:W-:-:S02]  /*ba10*/  ISETP.GE.U32.AND.EX P1, PT, R4, RZ, PT, P0 ;  /* 0x000000ff0400720c */ /* 0x000fc40003f26100 */
        /* <DEDUP_REMOVED lines=15> */
.L_x_246:
[----:B------:R-:W-:Y:S02]  /*bb10*/  IMAD.MOV.U32 R12, RZ, RZ, R39 ;  /* 0x000000ffff0c7224 */ /* 0x000fe400078e0027 */
[----:B------:R-:W-:Y:S01]  /*bb20*/  IMAD.MOV.U32 R13, RZ, RZ, R24 ;  /* 0x000000ffff0d7224 */ /* 0x000fe200078e0018 */
[-C--:B------:R-:W-:Y:S01]  /*bb30*/  IADD3 R38, P1, R39, R4.reuse, RZ ;  /* 0x0000000427267210 */ /* 0x080fe20007f3e0ff */
[----:B------:R0:W2:Y:S04]  /*bb40*/  LDG.E.64 R14, [R10.64] ;  /* 0x000000240a0e7981 */ /* 0x0000a8000c1e1b00 */
[----:B------:R-:W2:Y:S01]  /*bb50*/  LDG.E.64 R12, [R12.64] ;  /* 0x000000240c0c7981 */ /* 0x000ea2000c1e1b00 */
[----:B------:R-:W-:Y:S01]  /*bb60*/  IMAD.X R39, R24, 0x1, R34, P1 ;  /* 0x0000000118277824 */ /* 0x000fe200008e0622 */
[----:B------:R-:W-:-:S02]  /*bb70*/  IADD3 R28, P1, R38, R4, RZ ;  /* 0x00000004261c7210 */ /* 0x000fc40007f3e0ff */
[----:B------:R0:W3:Y:S04]  /*bb80*/  LDG.E.64 R18, [R10.64+0x8] ;  /* 0x000008240a127981 */ /* 0x0000e8000c1e1b00 */
[----:B------:R-:W3:Y:S01]  /*bb90*/  LDG.E.64 R20, [R38.64] ;  /* 0x0000002426147981 */ /* 0x000ee2000c1e1b00 */
[--C-:B------:R-:W-:Y:S01]  /*bba0*/  IMAD.X R29, R39, 0x1, R34.reuse, P1 ;  /* 0x00000001271d7824 */ /* 0x100fe200008e0622 */
[----:B------:R-:W-:Y:S02]  /*bbb0*/  IADD3 R24, P1, R28, R4, RZ ;  /* 0x000000041c187210 */ /* 0x000fe40007f3e0ff */
[----:B------:R0:W4:Y:S04]  /*bbc0*/  LDG.E.64 R22, [R10.64+0x10] ;  /* 0x000010240a167981 */ /* 0x000128000c1e1b00 */
[----:B------:R1:W4:Y:S01]  /*bbd0*/  LDG.E.64 R26, [R28.64] ;  /* 0x000000241c1a7981 */ /* 0x000322000c1e1b00 */
[----:B------:R-:W-:-:S05]  /*bbe0*/  IMAD.X R25, R29, 0x1, R34, P1 ;  /* 0x000000011d197824 */ /* 0x000fca00008e0622 */
[----:B------:R-:W5:Y:S04]  /*bbf0*/  LDG.E.64 R30, [R24.64] ;  /* 0x00000024181e7981 */ /* 0x000f68000c1e1b00 */
[----:B-1----:R0:W5:Y:S01]  /*bc00*/  LDG.E.64 R28, [R10.64+0x18] ;  /* 0x000018240a1c7981 */ /* 0x002162000c1e1b00 */
[----:B------:R-:W-:-:S04]  /*bc10*/  LOP3.LUT R33, R33, R32, RZ, 0x3c, !PT ;  /* 0x0000002021217212 */ /* 0x000fc800078e3cff */
[----:B------:R-:W-:-:S04]  /*bc20*/  LOP3.LUT R32, R33, R32, RZ, 0x3c, !PT ;  /* 0x0000002021207212 */ /* 0x000fc800078e3cff */
[----:B------:R-:W-:Y:S02]  /*bc30*/  LOP3.LUT R33, R33, R32, RZ, 0x3c, !PT ;  /* 0x0000002021217212 */ /* 0x000fe400078e3cff */
[----:B------:R-:W-:-:S05]  /*bc40*/  IADD3 R36, P1, R36, 0x4, RZ ;  /* 0x0000000424247810 */ /* 0x000fca0007f3e0ff */
[----:B------:R-:W-:Y:S01]  /*bc50*/  IMAD.X R35, RZ, RZ, R35, P1 ;  /* 0x000000ffff237224 */ /* 0x000fe200008e0623 */
[----:B0-----:R-:W-:-:S05]  /*bc60*/  IADD3 R10, P3, R10, 0x20, RZ ;  /* 0x000000200a0a7810 */ /* 0x001fca0007f7e0ff */
[----:B------:R-:W-:Y:S02]  /*bc70*/  IMAD.X R11, RZ, RZ, R11, P3 ;  /* 0x000000ffff0b7224 */ /* 0x000fe400018e060b */
[-C--:B--2---:R-:W-:Y:S02]  /*bc80*/  IMAD R13, R13, R14.reuse, RZ ;  /* 0x0000000e0d0d7224 */ /* 0x084fe400078e02ff */
[----:B------:R-:W-:-:S04]  /*bc90*/  IMAD.WIDE.U32 R32, R12, R14, R32 ;  /* 0x0000000e0c207225 */ /* 0x000fc800078e0020 */
[----:B------:R-:W-:Y:S01]  /*bca0*/  IMAD R13, R12, R15, R13 ;  /* 0x0000000f0c0d7224 */ /* 0x000fe200078e020d */
[----:B------:R-:W-:-:S03]  /*bcb0*/  IADD3 R12, P2, R36, R3, RZ ;  /* 0x00000003240c7210 */ /* 0x000fc60007f5e0ff */
[----:B------:R-:W-:Y:S02]  /*bcc0*/  IMAD.IADD R33, R33, 0x1, R13 ;  /* 0x0000000121217824 */ /* 0x000fe400078e020d */
[-C--:B---3--:R-:W-:Y:S01]  /*bcd0*/  IMAD R13, R21, R18.reuse, RZ ;  /* 0x00000012150d7224 */ /* 0x088fe200078e02ff */
[----:B------:R-:W-:Y:S01]  /*bce0*/  ISETP.NE.U32.AND P1, PT, R12, RZ, PT ;  /* 0x000000ff0c00720c */ /* 0x000fe20003f25070 */
[----:B------:R-:W-:Y:S02]  /*bcf0*/  IMAD.X R12, R35, 0x1, R0, P2 ;  /* 0x00000001230c7824 */ /* 0x000fe400010e0600 */
[C---:B------:R-:W-:Y:S02]  /*bd00*/  IMAD R13, R20.reuse, R19, R13 ;  /* 0x00000013140d7224 */ /* 0x040fe400078e020d */
[----:B------:R-:W-:Y:S01]  /*bd10*/  IMAD.WIDE.U32 R18, R20, R18, R32 ;  /* 0x0000001214127225 */ /* 0x000fe200078e0020 */
[----:B------:R-:W-:-:S03]  /*bd20*/  ISETP.NE.AND.EX P1, PT, R12, RZ, PT, P1 ;  /* 0x000000ff0c00720c */ /* 0x000fc60003f25310 */
[----:B------:R-:W-:Y:S02]  /*bd30*/  IMAD.IADD R19, R19, 0x1, R13 ;  /* 0x0000000113137824 */ /* 0x000fe400078e020d */
[-C--:B----4-:R-:W-:Y:S02]  /*bd40*/  IMAD R13, R27, R22.reuse, RZ ;  /* 0x000000161b0d7224 */ /* 0x090fe400078e02ff */
[----:B------:R-:W-:-:S04]  /*bd50*/  IMAD.WIDE.U32 R18, R26, R22, R18 ;  /* 0x000000161a127225 */ /* 0x000fc800078e0012 */
[----:B------:R-:W-:Y:S02]  /*bd60*/  IMAD R13, R26, R23, R13 ;  /* 0x000000171a0d7224 */ /* 0x000fe400078e020d */
[----:B-----5:R-:W-:Y:S02]  /*bd70*/  IMAD R15, R31, R28, RZ ;  /* 0x0000001c1f0f7224 */ /* 0x020fe400078e02ff */
[----:B------:R-:W-:Y:S01]  /*bd80*/  IMAD.IADD R19, R19, 0x1, R13 ;  /* 0x0000000113137824 */ /* 0x000fe200078e020d */
[----:B------:R-:W-:Y:S01]  /*bd90*/  IADD3 R39, P2, R24, R4, RZ ;  /* 0x0000000418277210 */ /* 0x000fe20007f5e0ff */
[C---:B------:R-:W-:Y:S02]  /*bda0*/  IMAD R15, R30.reuse, R29, R15 ;  /* 0x0000001d1e0f7224 */ /* 0x040fe400078e020f */
[----:B------:R-:W-:-:S04]  /*bdb0*/  IMAD.WIDE.U32 R28, R30, R28, R18 ;  /* 0x0000001c1e1c7225 */ /* 0x000fc800078e0012 */
[----:B------:R-:W-:Y:S02]  /*bdc0*/  IMAD.IADD R32, R29, 0x1, R15 ;  /* 0x000000011d207824 */ /* 0x000fe400078e020f */
[----:B------:R-:W-:Y:S02]  /*bdd0*/  IMAD.MOV.U32 R33, RZ, RZ, R28 ;  /* 0x000000ffff217224 */ /* 0x000fe400078e001c */
[----:B------:R-:W-:Y:S01]  /*bde0*/  IMAD.X R24, R25, 0x1, R34, P2 ;  /* 0x0000000119187824 */ /* 0x000fe200010e0622 */
[----:B------:R-:W-:Y:S05]  /*bdf0*/  @P1 BRA `(.L_x_246) ;  /* 0xfffffd1000001947 */ /* 0x000fea000383ffff */
[----:B------:R-:W-:Y:S05]  /*be00*/  BSYNC B0 ;  /* 0x0000000000007941 */ /* 0x000fea0003800000 */
.L_x_245:
        /* <DEDUP_REMOVED lines=15> */
[----:B------:R-:W-:Y:S02]  /*bf00*/  IMAD.MOV.U32 R13, RZ, RZ, R32 ;  /* 0x000000ffff0d7224 */ /* 0x000fe400078e0020 */
[-C--:B--2---:R-:W-:Y:S02]  /*bf10*/  IMAD R3, R7, R8.reuse, RZ ;  /* 0x0000000807037224 */ /* 0x084fe400078e02ff */
[----:B------:R-:W-:-:S04]  /*bf20*/  IMAD.WIDE.U32 R12, R6, R8, R12 ;  /* 0x00000008060c7225 */ /* 0x000fc800078e000c */
[----:B------:R-:W-:Y:S02]  /*bf30*/  IMAD R3, R6, R9, R3 ;  /* 0x0000000906037224 */ /* 0x000fe400078e0203 */
[----:B------:R-:W-:Y:S02]  /*bf40*/  IMAD.MOV.U32 R33, RZ, RZ, R12 ;  /* 0x000000ffff217224 */ /* 0x000fe400078e000c */
        /* <DEDUP_REMOVED lines=8> */
[----:B------:R-:W-:-:S02]  /*bfd0*/  USHF.L.U64.HI UR5, UR4, UR6, UR5 ;  /* 0x0000000604057299 */ /* 0x000fc40008010205 */
        /* <DEDUP_REMOVED lines=8> */
[----:B------:R-:W-:Y:S02]  /*c060*/  IMAD.MOV.U32 R15, RZ, RZ, R32 ;  /* 0x000000ffff0f7224 */ /* 0x000fe400078e0020 */
[-C--:B--2---:R-:W-:Y:S02]  /*c070*/  IMAD R3, R3, R6.reuse, RZ ;  /* 0x0000000603037224 */ /* 0x084fe400078e02ff */
[----:B------:R-:W-:-:S04]  /*c080*/  IMAD.WIDE.U32 R14, R2, R6, R14 ;  /* 0x00000006020e7225 */ /* 0x000fc800078e000e */
[----:B------:R-:W-:Y:S02]  /*c090*/  IMAD R3, R2, R7, R3 ;  /* 0x0000000702037224 */ /* 0x000fe400078e0203 */
[----:B------:R-:W-:Y:S02]  /*c0a0*/  IMAD.MOV.U32 R33, RZ, RZ, R14 ;  /* 0x000000ffff217224 */ /* 0x000fe400078e000e */
[----:B------:R-:W-:Y:S02]  /*c0b0*/  IMAD.IADD R32, R15, 0x1, R3 ;  /* 0x000000010f207824 */ /* 0x000fe400078e0203 */
[----:B---3--:R-:W-:Y:S02]  /*c0c0*/  @P0 IMAD R7, R9, R10, RZ ;  /* 0x0000000a09070224 */ /* 0x008fe400078e02ff */
[----:B------:R-:W-:Y:S02]  /*c0d0*/  @P0 IMAD.MOV.U32 R2, RZ, RZ, R33 ;  /* 0x000000ffff020224 */ /* 0x000fe400078e0021 */
[----:B------:R-:W-:-:S02]  /*c0e0*/  @P0 IMAD.MOV.U32 R3, RZ, RZ, R32 ;  /* 0x000000ffff030224 */ /* 0x000fc400078e0020 */
[C---:B------:R-:W-:Y:S02]  /*c0f0*/  @P0 IMAD R7, R8.reuse, R11, R7 ;  /* 0x0000000b08070224 */ /* 0x040fe400078e0207 */
[----:B------:R-:W-:-:S04]  /*c100*/  @P0 IMAD.WIDE.U32 R10, R8, R10, R2 ;  /* 0x0000000a080a0225 */ /* 0x000fc800078e0002 */
[----:B------:R-:W-:Y:S02]  /*c110*/  @P0 IMAD.IADD R32, R11, 0x1, R7 ;  /* 0x000000010b200824 */ /* 0x000fe400078e0207 */
[----:B------:R-:W-:-:S03]  /*c120*/  @P0 IMAD.MOV.U32 R33, RZ, RZ, R10 ;  /* 0x000000ffff210224 */ /* 0x000fc600078e000a */
.L_x_244:
[----:B------:R-:W0:Y:S01]  /*c130*/  LDC.U8 R4, c[0x0][0x3a0] ;  /* 0x0000e800ff047b82 */ /* 0x000e220000000000 */
[----:B------:R-:W-:Y:S02]  /*c140*/  IMAD.MOV.U32 R2, RZ, RZ, R33 ;  /* 0x000000ffff027224 */ /* 0x000fe400078e0021 */
        /* <DEDUP_REMOVED lines=12> */
[----:B------:R-:W-:Y:S01]  /*c210*/  STG.E.U8 [R16.64], R2 ;  /* 0x0000000210007986 */ /* 0x000fe2000c101124 */
[----:B------:R-:W-:Y:S05]  /*c220*/  EXIT ;  /* 0x000000000000794d */ /* 0x000fea0003800000 */
.L_x_250:
[----:B------:R-:W-:Y:S01]  /*c230*/  STG.E.U8 [R16.64], R2 ;  /* 0x0000000210007986 */ /* 0x000fe2000c101124 */
[----:B------:R-:W-:Y:S05]  /*c240*/  EXIT ;  /* 0x000000000000794d */ /* 0x000fea0003800000 */
.L_x_249:
[----:B------:R-:W-:-:S13]  /*c250*/  ISETP.NE.AND P0, PT, R0, 0x2, PT ;  /* 0x000000020000780c */ /* 0x000fda0003f05270 */
[----:B------:R-:W-:Y:S05]  /*c260*/  @!P0 BRA `(.L_x_252) ;  /* 0x0000008000008947 */ /* 0x000fea0003800000 */
[----:B------:R-:W-:-:S13]  /*c270*/  ISETP.NE.AND P0, PT, R0, 0x3, PT ;  /* 0x000000030000780c */ /* 0x000fda0003f05270 */
[----:B------:R-:W-:Y:S05]  /*c280*/  @!P0 BRA `(.L_x_253) ;  /* 0x0000004000008947 */ /* 0x000fea0003800000 */
[----:B------:R-:W-:-:S13]  /*c290*/  ISETP.NE.AND P0, PT, R0, 0x4, PT ;  /* 0x000000040000780c */ /* 0x000fda0003f05270 */
[----:B------:R-:W-:Y:S05]  /*c2a0*/  @P0 BRA `(.L_x_251) ;  /* 0x00000ba000000947 */ /* 0x000fea0003800000 */
[----:B------:R-:W-:Y:S01]  /*c2b0*/  STG.E.64 [R16.64], R2 ;  /* 0x0000000210007986 */ /* 0x000fe2000c101b24 */
[----:B------:R-:W-:Y:S05]  /*c2c0*/  EXIT ;  /* 0x000000000000794d */ /* 0x000fea0003800000 */
.L_x_253:
[----:B------:R-:W-:Y:S01]  /*c2d0*/  STG.E [R16.64], R2 ;  /* 0x0000000210007986 */ /* 0x000fe2000c101924 */
[----:B------:R-:W-:Y:S05]  /*c2e0*/  EXIT ;  /* 0x000000000000794d */ /* 0x000fea0003800000 */
.L_x_252:
[----:B------:R-:W-:Y:S01]  /*c2f0*/  STG.E.U16 [R16.64], R2 ;  /* 0x0000000210007986 */ /* 0x000fe2000c101524 */
[----:B------:R-:W-:Y:S05]  /*c300*/  EXIT ;  /* 0x000000000000794d */ /* 0x000fea0003800000 */
.L_x_248:
[----:B------:R-:W-:-:S13]  /*c310*/  ISETP.GT.AND P0, PT, R0, 0x6, PT ;  /* 0x000000060000780c */ /* 0x000fda0003f04270 */
[----:B------:R-:W-:Y:S05]  /*c320*/  @P0 BRA `(.L_x_254) ;  /* 0x000000b000000947 */ /* 0x000fea0003800000 */
[----:B------:R-:W-:-:S13]  /*c330*/  ISETP.NE.AND P0, PT, R0, 0x5, PT ;  /* 0x000000050000780c */ /* 0x000fda0003f05270 */
[----:B------:R-:W-:Y:S05]  /*c340*/  @!P0 BRA `(.L_x_255) ;  /* 0x0000005000008947 */ /* 0x000fea0003800000 */
[----:B------:R-:W-:-:S13]  /*c350*/  ISETP.NE.AND P0, PT, R0, 0x6, PT ;  /* 0x000000060000780c */ /* 0x000fda0003f05270 */
[----:B------:R-:W-:Y:S05]  /*c360*/  @P0 BRA `(.L_x_251) ;  /* 0x00000ae000000947 */ /* 0x000fea0003800000 */
[----:B------:R-:W0:Y:S02]  /*c370*/  I2F.S64 R3, R2 ;  /* 0x0000000200037312 */ /* 0x000e240000301400 */
[----:B0-----:R-:W-:Y:S01]  /*c380*/  STG.E [R16.64], R3 ;  /* 0x0000000310007986 */ /* 0x001fe2000c101924 */
[----:B------:R-:W-:Y:S05]  /*c390*/  EXIT ;  /* 0x000000000000794d */ /* 0x000fea0003800000 */
.L_x_255:
[----:B------:R-:W0:Y:S02]  /*c3a0*/  I2F.S64 R0, R2 ;  /* 0x0000000200007312 */ /* 0x000e240000301400 */
[----:B0-----:R-:W-:-:S05]  /*c3b0*/  F2FP.PACK_AB R0, RZ, R0 ;  /* 0x00000000ff00723e */ /* 0x001fca00000000ff */
[----:B------:R-:W-:Y:S01]  /*c3c0*/  STG.E.U16 [R16.64], R0 ;  /* 0x0000000010007986 */ /* 0x000fe2000c101524 */
[----:B------:R-:W-:Y:S05]  /*c3d0*/  EXIT ;  /* 0x000000000000794d */ /* 0x000fea0003800000 */
.L_x_254:
        /* <DEDUP_REMOVED lines=8> */
[----:B0-----:R-:W-:Y:S01]  /*c460*/  STG.E.64 [R16.64], R4 ;  /* 0x0000000410007986 */ /* 0x001fe2000c101b24 */
[----:B------:R-:W-:Y:S05]  /*c470*/  EXIT ;  /* 0x000000000000794d */ /* 0x000fea0003800000 */
.L_x_257:
[----:B------:R-:W0:Y:S02]  /*c480*/  I2F.S64 R2, R2 ;  /* 0x0000000200027312 */ /* 0x000e240000301400 */
[----:B0-----:R-:W-:-:S04]  /*c490*/  F2FP.PACK_AB R3, RZ, R2 ;  /* 0x00000002ff03723e */ /* 0x001fc800000000ff */
[----:B------:R-:W-:-:S05]  /*c4a0*/  PRMT R3, R3, 0x5410, RZ ;  /* 0x0000541003037816 */ /* 0x000fca00000000ff */
[----:B------:R-:W-:Y:S01]  /*c4b0*/  STG.E [R16.64], R3 ;  /* 0x0000000310007986 */ /* 0x000fe2000c101924 */
[----:B------:R-:W-:Y:S05]  /*c4c0*/  EXIT ;  /* 0x000000000000794d */ /* 0x000fea0003800000 */
.L_x_256:
[----:B------:R-:W0:Y:S02]  /*c4d0*/  I2F.F64.S64 R2, R2 ;  /* 0x0000000200027312 */ /* 0x000e240000301c00 */
[----:B0-----:R-:W-:Y:S01]  /*c4e0*/  STG.E.64 [R16.64], R2 ;  /* 0x0000000210007986 */ /* 0x001fe2000c101b24 */
[----:B------:R-:W-:Y:S05]  /*c4f0*/  EXIT ;  /* 0x000000000000794d */ /* 0x000fea0003800000 */
.L_x_247:
        /* <DEDUP_REMOVED lines=11> */
[----:B------:R-:W-:Y:S01]  /*c5b0*/  STG.E.U8 [R16.64], R3 ;  /* 0x0000000310007986 */ /* 0x000fe2000c101124 */
[----:B------:R-:W-:Y:S05]  /*c5c0*/  EXIT ;  /* 0x000000000000794d */ /* 0x000fea0003800000 */
.L_x_260:
[----:B------:R-:W0:Y:S01]  /*c5d0*/  I2F.F64.S64 R4, R2 ;  /* 0x0000000200047312 */ /* 0x000e220000301c00 */
[----:B------:R-:W-:-:S05]  /*c5e0*/  CS2R R6, SRZ ;  /* 0x0000000000067805 */ /* 0x000fca000001ff00 */
[----:B0-----:R-:W-:Y:S01]  /*c5f0*/  STG.E.128 [R16.64], R4 ;  /* 0x0000000410007986 */ /* 0x001fe2000c101d24 */
[----:B------:R-:W-:Y:S05]  /*c600*/  EXIT ;  /* 0x000000000000794d */ /* 0x000fea0003800000 */
.L_x_259:
        /* <DEDUP_REMOVED lines=21> */
.L_x_264:
[----:B------:R-:W-:Y:S05]  /*c760*/  BSYNC B0 ;  /* 0x0000000000007941 */ /* 0x000fea0003800000 */
.L_x_263:
[----:B------:R-:W-:-:S05]  /*c770*/  LOP3.LUT R5, R0, R5, RZ, 0xfc, !PT ;  /* 0x0000000500057212 */ /* 0x000fca00078efcff */
[----:B------:R-:W-:Y:S01]  /*c780*/  STG.E.U8 [R16.64], R5 ;  /* 0x0000000510007986 */ /* 0x000fe2000c101124 */
[----:B------:R-:W-:Y:S05]  /*c790*/  EXIT ;  /* 0x000000000000794d */ /* 0x000fea0003800000 */
.L_x_262:
        /* <DEDUP_REMOVED lines=13> */
.L_x_266:
[----:B------:R-:W-:Y:S01]  /*c870*/  IMAD.MOV.U32 R0, RZ, RZ, 0x7f ;  /* 0x0000007fff007424 */ /* 0x000fe200078e00ff */
[----:B------:R-:W-:-:S04]  /*c880*/  ISETP.GT.U32.AND P0, PT, R4, 0x7f800000, PT ;  /* 0x7f8000000400780c */ /* 0x000fc80003f04070 */
[----:B------:R-:W-:-:S04]  /*c890*/  SEL R0, R0, 0x7c, P0 ;  /* 0x0000007c00007807 */ /* 0x000fc80000000000 */
.L_x_267:
[----:B------:R-:W-:Y:S05]  /*c8a0*/  BSYNC B0 ;  /* 0x0000000000007941 */ /* 0x000fea0003800000 */
.L_x_265:
[----:B------:R-:W-:-:S04]  /*c8b0*/  LOP3.LUT R2, R3, 0x80000000, RZ, 0xc0, !PT ;  /* 0x8000000003027812 */ /* 0x000fc800078ec0ff */
[----:B------:R-:W-:-:S04]  /*c8c0*/  SHF.R.U32.HI R3, RZ, 0x18, R2 ;  /* 0x00000018ff037819 */ /* 0x000fc80000011602 */
[----:B------:R-:W-:-:S05]  /*c8d0*/  LOP3.LUT R3, R0, R3, RZ, 0xfc, !PT ;  /* 0x0000000300037212 */ /* 0x000fca00078efcff */
[----:B------:R-:W-:Y:S01]  /*c8e0*/  STG.E.U8 [R16.64], R3 ;  /* 0x0000000310007986 */ /* 0x000fe2000c101124 */
[----:B------:R-:W-:Y:S05]  /*c8f0*/  EXIT ;  /* 0x000000000000794d */ /* 0x000fea0003800000 */
.L_x_261:
[----:B------:R-:W0:Y:S02]  /*c900*/  I2F.S64 R0, R2 ;  /* 0x0000000200007312 */ /* 0x000e240000301400 */
[----:B0-----:R-:W-:-:S05]  /*c910*/  F2FP.BF16.PACK_AB R0, RZ, R0 ;  /* 0x00000000ff00723e */ /* 0x001fca00000010ff */
[----:B------:R-:W-:Y:S01]  /*c920*/  STG.E.U16 [R16.64], R0 ;  /* 0x0000000010007986 */ /* 0x000fe2000c101524 */
[----:B------:R-:W-:Y:S05]  /*c930*/  EXIT ;  /* 0x000000000000794d */ /* 0x000fea0003800000 */
.L_x_258:
        /* <DEDUP_REMOVED lines=8> */
[----:B------:R-:W-:Y:S01]  /*c9c0*/  STG.E.U16 [R16.64], R2 ;  /* 0x0000000210007986 */ /* 0x000fe2000c101524 */
[----:B------:R-:W-:Y:S05]  /*c9d0*/  EXIT ;  /* 0x000000000000794d */ /* 0x000fea0003800000 */
.L_x_270:
        /* <DEDUP_REMOVED lines=17> */
.L_x_273:
[----:B------:R-:W-:-:S04]  /*caf0*/  LOP3.LUT R2, R3, 0x80000000, RZ, 0xc0, !PT ;  /* 0x8000000003027812 */ /* 0x000fc800078ec0ff */
[----:B------:R-:W-:-:S04]  /*cb00*/  SHF.R.U32.HI R3, RZ, 0x18, R2 ;  /* 0x00000018ff037819 */ /* 0x000fc80000011602 */
[----:B------:R-:W-:-:S04]  /*cb10*/  LOP3.LUT R0, R0, R3, RZ, 0xfc, !PT ;  /* 0x0000000300007212 */ /* 0x000fc800078efcff */
[----:B------:R-:W-:Y:S02]  /*cb20*/  PRMT R8, R0, 0x7610, R8 ;  /* 0x0000761000087816 */ /* 0x000fe40000000008 */
.L_x_272:
[----:B------:R-:W-:Y:S05]  /*cb30*/  BSYNC B0 ;  /* 0x0000000000007941 */ /* 0x000fea0003800000 */
.L_x_271:
[----:B------:R-:W-:Y:S01]  /*cb40*/  STG.E.U8 [R16.64], R8 ;  /* 0x0000000810007986 */ /* 0x000fe2000c101124 */
[----:B------:R-:W-:Y:S05]  /*cb50*/  EXIT ;  /* 0x000000000000794d */ /* 0x000fea0003800000 */
.L_x_269:
        /* <DEDUP_REMOVED lines=17> */
.L_x_276:
[----:B------:R-:W-:-:S04]  /*cc70*/  LOP3.LUT R2, R3, 0x80000000, RZ, 0xc0, !PT ;  /* 0x8000000003027812 */ /* 0x000fc800078ec0ff */
[----:B------:R-:W-:-:S04]  /*cc80*/  SHF.R.U32.HI R3, RZ, 0x18, R2 ;  /* 0x00000018ff037819 */ /* 0x000fc80000011602 */
[----:B------:R-:W-:-:S04]  /*cc90*/  LOP3.LUT R0, R0, R3, RZ, 0xfc, !PT ;  /* 0x0000000300007212 */ /* 0x000fc800078efcff */
[----:B------:R-:W-:Y:S02]  /*cca0*/  PRMT R8, R0, 0x7610, R8 ;  /* 0x0000761000087816 */ /* 0x000fe40000000008 */
.L_x_275:
[----:B------:R-:W-:Y:S05]  /*ccb0*/  BSYNC B0 ;  /* 0x0000000000007941 */ /* 0x000fea0003800000 */
.L_x_274:
[----:B------:R-:W-:Y:S01]  /*ccc0*/  STG.E.U8 [R16.64], R8 ;  /* 0x0000000810007986 */ /* 0x000fe2000c101124 */
[----:B------:R-:W-:Y:S05]  /*ccd0*/  EXIT ;  /* 0x000000000000794d */ /* 0x000fea0003800000 */
.L_x_268:
        /* <DEDUP_REMOVED lines=12> */
[----:B------:R-:W-:Y:S02]  /*cda0*/  @P2 LOP3.LUT P1, RZ, R5, 0x3fffff, R2, 0xf8, !PT ;  /* 0x003fffff05ff2812 */ /* 0x000fe4000782f802 */
[----:B------:R-:W-:Y:S02]  /*cdb0*/  @P2 LOP3.LUT R0, R0, 0x1, RZ, 0xc0, !PT ;  /* 0x0000000100002812 */ /* 0x000fe400078ec0ff */
[----:B------:R-:W-:Y:S02]  /*cdc0*/  @P2 IADD3 R2, R4, 0x1, RZ ;  /* 0x0000000104022810 */ /* 0x000fe40007ffe0ff */
[----:B------:R-:W-:Y:S01]  /*cdd0*/  @P2 ISETP.EQ.U32.AND P1, PT, R0, 0x1, P1 ;  /* 0x000000010000280c */ /* 0x000fe20000f22070 */
[----:B------:R-:W-:-:S03]  /*cde0*/  IMAD.MOV.U32 R0, RZ, RZ, 0xff ;  /* 0x000000ffff007424 */ /* 0x000fc600078e00ff */
[----:B------:R-:W-:Y:S02]  /*cdf0*/  @P2 PLOP3.LUT P0, PT, P1, PT, PT, 0x80, 0x0 ;  /* 0x000000000000281c */ /* 0x000fe40000f0f070 */
[----:B------:R-:W-:-:S11]  /*ce00*/  PRMT R3, R0, 0x7610, R3 ;  /* 0x0000761000037816 */ /* 0x000fd60000000003 */
[----:B------:R-:W-:-:S04]  /*ce10*/  @!P0 IMAD.MOV R2, RZ, RZ, R4 ;  /* 0x000000ffff028224 */ /* 0x000fc800078e0204 */
[----:B------:R-:W-:-:S05]  /*ce20*/  @P2 IMAD.MOV.U32 R3, RZ, RZ, R2 ;  /* 0x000000ffff032224 */ /* 0x000fca00078e0002 */
[----:B------:R-:W-:Y:S01]  /*ce30*/  STG.E.U8 [R16.64], R3 ;  /* 0x0000000310007986 */ /* 0x000fe2000c101124 */
[----:B------:R-:W-:Y:S05]  /*ce40*/  EXIT ;  /* 0x000000000000794d */ /* 0x000fea0003800000 */
.L_x_251:
        /* <DEDUP_REMOVED lines=19> */
[----:B------:R-:W-:Y:S05]  /*cf80*/  EXIT ;  /* 0x000000000000794d */ /* 0x000fea0003800000 */
.L_x_278:
[----:B------:R-:W-:Y:S01]  /*cf90*/  STG.E.64 [R16.64], R2 ;  /* 0x0000000210007986 */ /* 0x000fe2000c101b24 */
[----:B------:R-:W-:Y:S05]  /*cfa0*/  EXIT ;  /* 0x000000000000794d */ /* 0x000fea0003800000 */
.L_x_277:
[----:B------:R-:W-:Y:S01]  /*cfb0*/  STG.E [R16.64], R2 ;  /* 0x0000000210007986 */ /* 0x000fe2000c101924 */
[----:B------:R-:W-:Y:S05]  /*cfc0*/  EXIT ;  /* 0x000000000000794d */ /* 0x000fea0003800000 */
.L_x_279:
[----:B------:R-:W-:-:S00]  /*cfd0*/  BRA `(.L_x_279) ;  /* 0xfffffff000007947 */ /* 0x000fc0000383ffff */
[----:B------:R-:W-:-:S00]  /*cfe0*/  NOP ;  /* 0x0000000000007918 */ /* 0x000fc00000000000 */
        /* <DEDUP_REMOVED lines=9> */
.L_x_3422:


//--------------------- .text._ZN2at6native27unrolled_elementwise_kernelIZZNS0_61_GLOBAL__N__ae8afa13_23_FlattenIndicesKernel_cu_7dd49032_310621_flatten_indices_implINS2_18CUDAKernelLauncherElLl0EEENS_6TensorERKS5_N3c108ArrayRefIlEEENKUlvE0_clEvEUllE_St5arrayIPcLm2EELi4E23TrivialOffsetCalculatorILi1EjESH_NS0_6memory12LoadWithCastILi1EEENSI_13StoreWithCastILi1EEEEEviT_T0_T2_T3_T4_T5_ --------------------------
	.section	.text._ZN2at6native27unrolled_elementwise_kernelIZZNS0_61_GLOBAL__N__ae8afa13_23_FlattenIndicesKernel_cu_7dd49032_310621_flatten_indices_implINS2_18CUDAKernelLauncherElLl0EEENS_6TensorERKS5_N3c108ArrayRefIlEEENKUlvE0_clEvEUllE_St5arrayIPcLm2EELi4E23TrivialOffsetCalculatorILi1EjESH_NS0_6memory12LoadWithCastILi1EEENSI_13StoreWithCastILi1EEEEEviT_T0_T2_T3_T4_T5_,"ax",@progbits
	.sectioninfo	@"SHI_REGISTERS=48"
	.align	128
        .global         _ZN2at6native27unrolled_elementwise_kernelIZZNS0_61_GLOBAL__N__ae8afa13_23_FlattenIndicesKernel_cu_7dd49032_310621_flatten_indices_implINS2_18CUDAKernelLauncherElLl0EEENS_6TensorERKS5_N3c108ArrayRefIlEEENKUlvE0_clEvEUllE_St5arrayIPcLm2EELi4E23TrivialOffsetCalculatorILi1EjESH_NS0_6memory12LoadWithCastILi1EEENSI_13StoreWithCastILi1EEEEEviT_T0_T2_T3_T4_T5_
        .type           _ZN2at6native27unrolled_elementwise_kernelIZZNS0_61_GLOBAL__N__ae8afa13_23_FlattenIndicesKernel_cu_7dd49032_310621_flatten_indices_implINS2_18CUDAKernelLauncherElLl0EEENS_6TensorERKS5_N3c108ArrayRefIlEEENKUlvE0_clEvEUllE_St5arrayIPcLm2EELi4E23TrivialOffsetCalculatorILi1EjESH_NS0_6memory12LoadWithCastILi1EEENSI_13StoreWithCastILi1EEEEEviT_T0_T2_T3_T4_T5_,@function
        .size           _ZN2at6native27unrolled_elementwise_kernelIZZNS0_61_GLOBAL__N__ae8afa13_23_FlattenIndicesKernel_cu_7dd49032_310621_flatten_indices_implINS2_18CUDAKernelLauncherElLl0EEENS_6TensorERKS5_N3c108ArrayRefIlEEENKUlvE0_clEvEUllE_St5arrayIPcLm2EELi4E23TrivialOffsetCalculatorILi1EjESH_NS0_6memory12LoadWithCastILi1EEENSI_13StoreWithCastILi1EEEEEviT_T0_T2_T3_T4_T5_,(.L_x_3423 - _ZN2at6native27unrolled_elementwise_kernelIZZNS0_61_GLOBAL__N__ae8afa13_23_FlattenIndicesKernel_cu_7dd49032_310621_flatten_indices_implINS2_18CUDAKernelLauncherElLl0EEENS_6TensorERKS5_N3c108ArrayRefIlEEENKUlvE0_clEvEUllE_St5arrayIPcLm2EELi4E23TrivialOffsetCalculatorILi1EjESH_NS0_6memory12LoadWithCastILi1EEENSI_13StoreWithCastILi1EEEEEviT_T0_T2_T3_T4_T5_)
        .other          _ZN2at6native27unrolled_elementwise_kernelIZZNS0_61_GLOBAL__N__ae8afa13_23_FlattenIndicesKernel_cu_7dd49032_310621_flatten_indices_implINS2_18CUDAKernelLauncherElLl0EEENS_6TensorERKS5_N3c108ArrayRefIlEEENKUlvE0_clEvEUllE_St5arrayIPcLm2EELi4E23TrivialOffsetCalculatorILi1EjESH_NS0_6memory12LoadWithCastILi1EEENSI_13StoreWithCastILi1EEEEEviT_T0_T2_T3_T4_T5_,@"STO_CUDA_ENTRY STV_DEFAULT"
_ZN2at6native27unrolled_elementwise_kernelIZZNS0_61_GLOBAL__N__ae8afa13_23_FlattenIndicesKernel_cu_7dd49032_310621_flatten_indices_implINS2_18CUDAKernelLauncherElLl0EEENS_6TensorERKS5_N3c108ArrayRefIlEEENKUlvE0_clEvEUllE_St5arrayIPcLm2EELi4E23TrivialOffsetCalculatorILi1EjESH_NS0_6memory12LoadWithCastILi1EEENSI_13StoreWithCastILi1EEEEEviT_T0_T2_T3_T4_T5_:
.text._ZN2at6native27unrolled_elementwise_kernelIZZNS0_61_GLOBAL__N__ae8afa13_23_FlattenIndicesKernel_cu_7dd49032_310621_flatten_indices_implINS2_18CUDAKernelLauncherElLl0EEENS_6TensorERKS5_N3c108ArrayRefIlEEENKUlvE0_clEvEUllE_St5arrayIPcLm2EELi4E23TrivialOffsetCalculatorILi1EjESH_NS0_6memory12LoadWithCastILi1EEENSI_13StoreWithCastILi1EEEEEviT_T0_T2_T3_T4_T5_:
[----:B------:R-:W-:Y:S02]  /*0000*/  IMAD.MOV.U32 R1, RZ, RZ, c[0x0][0x28] ;  /* 0x00000a00ff017624 */ /* 0x000fe400078e00ff */
[----:B------:R-:W0:Y:S01]  /*0010*/  S2UR UR39, SR_CTAID.X ;  /* 0x00000000002779c3 */ /* 0x000e220000002500 */
[----:B------:R-:W1:Y:S01]  /*0020*/  S2R R27, SR_TID.X ;  /* 0x00000000001b7919 */ /* 0x000e620000002100 */
[----:B------:R-:W-:Y:S01]  /*0030*/  UMOV UR38, 0xfffffe00 ;  /* 0xfffffe0000267882 */ /* 0x000fe20000000000 */
[----:B------:R-:W-:Y:S01]  /*0040*/  BSSY B6, `(.L_x_280) ;  /* 0x00000f7000067945 */ /* 0x000fe20003800000 */
[----:B------:R-:W-:Y:S01]  /*0050*/  ULDC UR4, c[0x0][0x160] ;  /* 0x0000580000047ab9 */ /* 0x000fe20000000800 */
[----:B------:R-:W-:Y:S01]  /*0060*/  CS2R R24, SRZ ;  /* 0x0000000000187805 */ /* 0x000fe2000001ff00 */
[----:B------:R-:W-:Y:S01]  /*0070*/  ULDC.64 UR36, c[0x0][0x118] ;  /* 0x0000460000247ab9 */ /* 0x000fe20000000a00 */
[----:B------:R-:W-:Y:S01]  /*0080*/  CS2R R22, SRZ ;  /* 0x0000000000167805 */ /* 0x000fe2000001ff00 */
[----:B------:R-:W2:Y:S01]  /*0090*/  LDC.U8 R26, c[0x0][0x1ac] ;  /* 0x00006b00ff1a7b82 */ /* 0x000ea20000000000 */
[----:B0-----:R-:W-:-:S06]  /*00a0*/  UIMAD UR38, UR39, UR38, UR4 ;  /* 0x00000026272672a4 */ /* 0x001fcc000f8e0204 */
[----:B-1----:R-:W-:-:S13]  /*00b0*/  ISETP.GE.AND P0, PT, R27, UR38, PT ;  /* 0x000000261b007c0c */ /* 0x002fda000bf06270 */
[----:B------:R-:W-:Y:S05]  /*00c0*/  @P0 BRA `(.L_x_281) ;  /* 0x00000ee000000947 */ /* 0x000fea0003800000 */
[----:B--2---:R-:W-:-:S04]  /*00d0*/  IMAD.U32 R0, RZ, RZ, UR39 ;  /* 0x00000027ff007e24 */ /* 0x004fc8000f8e00ff */
[----:B------:R-:W-:Y:S01]  /*00e0*/  IMAD R27, R0, 0x200, R27 ;  /* 0x00000200001b7824 */ /* 0x000fe200078e021b */
[----:B------:R-:W-:-:S03]  /*00f0*/  PRMT R0, R26, 0x9910, RZ ;  /* 0x000099101a007816 */ /* 0x000fc600000000ff */
[----:B------:R-:W-:Y:S01]  /*0100*/  IMAD R27, R27, c[0x0][0x1b0], RZ ;  /* 0x00006c001b1b7a24 */ /* 0x000fe200078e02ff */
[----:B------:R-:W-:-:S04]  /*0110*/  ISETP.GT.AND P0, PT, R0, 0x9, PT ;  /* 0x000000090000780c */ /* 0x000fc80003f04270 */
[----:B------:R-:W-:-:S05]  /*0120*/  IADD3 R2, P1, R27, c[0x0][0x1a0], RZ ;  /* 0x000068001b027a10 */ /* 0x000fca0007f3e0ff */
[----:B------:R-:W-:-:S04]  /*0130*/  IMAD.X R3, RZ, RZ, c[0x0][0x1a4], P1 ;  /* 0x00006900ff037624 */ /* 0x000fc800008e06ff */
        /* <DEDUP_REMOVED lines=12> */
.L_x_285:
[----:B------:R0:W5:Y:S01]  /*0200*/  LDG.E.U8 R22, [R2.64] ;  /* 0x0000002402167981 */ /* 0x000162000c1e1100 */
[----:B------:R-:W-:Y:S01]  /*0210*/  IMAD.MOV.U32 R23, RZ, RZ, RZ ;  /* 0x000000ffff177224 */ /* 0x000fe200078e00ff */
[----:B------:R-:W-:Y:S05]  /*0220*/  BRA `(.L_x_287) ;  /* 0x00000d6000007947 */ /* 0x000fea0003800000 */
.L_x_284:
        /* <DEDUP_REMOVED lines=8> */
.L_x_289:
[----:B------:R-:W2:Y:S02]  /*02b0*/  LDG.E R22, [R2.64] ;  /* 0x0000002402167981 */ /* 0x000ea4000c1e1900 */
[----:B--2---:R-:W-:Y:S01]  /*02c0*/  SHF.R.S32.HI R23, RZ, 0x1f, R22 ;  /* 0x0000001fff177819 */ /* 0x004fe20000011416 */
[----:B------:R-:W-:Y:S05]  /*02d0*/  BRA `(.L_x_287) ;  /* 0x00000cb000007947 */ /* 0x000fea0003800000 */
.L_x_288:
[----:B------:R-:W2:Y:S02]  /*02e0*/  LDG.E.S16 R22, [R2.64] ;  /* 0x0000002402167981 */ /* 0x000ea4000c1e1700 */
[----:B--2---:R-:W-:Y:S01]  /*02f0*/  SHF.R.S32.HI R23, RZ, 0x1f, R22 ;  /* 0x0000001fff177819 */ /* 0x004fe20000011416 */
[----:B------:R-:W-:Y:S05]  /*0300*/  BRA `(.L_x_287) ;  /* 0x00000c8000007947 */ /* 0x000fea0003800000 */
.L_x_283:
        /* <DEDUP_REMOVED lines=9> */
.L_x_291:
[----:B------:R-:W2:Y:S02]  /*03a0*/  LDG.E.U16 R2, [R2.64] ;  /* 0x0000002402027981 */ /* 0x000ea4000c1e1500 */
[----:B--2---:R-:W-:-:S06]  /*03b0*/  HADD2.F32 R22, -RZ, R2.H0_H0 ;  /* 0x20000002ff167230 */ /* 0x004fcc0000004100 */
[----:B------:R-:W0:Y:S01]  /*03c0*/  F2I.S64.TRUNC R22, R22 ;  /* 0x0000001600167311 */ /* 0x000e22000020d900 */
[----:B------:R-:W-:Y:S05]  /*03d0*/  BRA `(.L_x_287) ;  /* 0x00000bb000007947 */ /* 0x000fea0003800000 */
.L_x_290:
        /* <DEDUP_REMOVED lines=9> */
.L_x_293:
[----:B------:R-:W2:Y:S02]  /*0470*/  LDG.E.U16 R2, [R2.64] ;  /* 0x0000002402027981 */ /* 0x000ea4000c1e1500 */
[----:B--2---:R-:W-:-:S06]  /*0480*/  HADD2.F32 R22, -RZ, R2.H0_H0 ;  /* 0x20000002ff167230 */ /* 0x004fcc0000004100 */
[----:B------:R-:W0:Y:S01]  /*0490*/  F2I.S64.TRUNC R22, R22 ;  /* 0x0000001600167311 */ /* 0x000e22000020d900 */
[----:B------:R-:W-:Y:S05]  /*04a0*/  BRA `(.L_x_287) ;  /* 0x00000ae000007947 */ /* 0x000fea0003800000 */
.L_x_292:
[----:B------:R-:W2:Y:S02]  /*04b0*/  LDG.E.64 R2, [R2.64] ;  /* 0x0000002402027981 */ /* 0x000ea4000c1e1b00 */
[----:B--2---:R0:W1:Y:S01]  /*04c0*/  F2I.S64.F64.TRUNC R22, R2 ;  /* 0x0000000200167311 */ /* 0x004062000030d900 */
[----:B------:R-:W-:Y:S05]  /*04d0*/  BRA `(.L_x_287) ;  /* 0x00000ab000007947 */ /* 0x000fea0003800000 */
.L_x_282:
        /* <DEDUP_REMOVED lines=13> */
.L_x_296:
[----:B------:R-:W2:Y:S02]  /*05b0*/  LDG.E.64 R2, [R2.64] ;  /* 0x0000002402027981 */ /* 0x000ea4000c1e1b00 */
[----:B--2---:R0:W1:Y:S01]  /*05c0*/  F2I.S64.F64.TRUNC R22, R2 ;  /* 0x0000000200167311 */ /* 0x004062000030d900 */
[----:B------:R-:W-:Y:S05]  /*05d0*/  BRA `(.L_x_287) ;  /* 0x000009b000007947 */ /* 0x000fea0003800000 */
.L_x_295:
        /* <DEDUP_REMOVED lines=27> */
.L_x_298:
[----:B------:R-:W2:Y:S02]  /*0790*/  LDG.E.U8 R3, [R2.64] ;  /* 0x0000002402037981 */ /* 0x000ea4000c1e1100 */
[----:B--2---:R-:W-:-:S05]  /*07a0*/  IMAD.SHL.U32 R0, R3, 0x2000000, RZ ;  /* 0x0200000003007824 */ /* 0x004fca00078e00ff */
[----:B------:R-:W-:-:S13]  /*07b0*/  ISETP.GE.U32.AND P0, PT, R0, 0x8000000, PT ;  /* 0x080000000000780c */ /* 0x000fda0003f06070 */
[C---:B------:R-:W-:Y:S02]  /*07c0*/  @P0 IMAD.SHL.U32 R4, R3.reuse, 0x200000, RZ ;  /* 0x0020000003040824 */ /* 0x040fe400078e00ff */
[C---:B------:R-:W-:Y:S02]  /*07d0*/  @!P0 IMAD.SHL.U32 R0, R3.reuse, 0x100, RZ ;  /* 0x0000010003008824 */ /* 0x040fe400078e00ff */
[----:B------:R-:W-:Y:S01]  /*07e0*/  IMAD.SHL.U32 R3, R3, 0x1000000, RZ ;  /* 0x0100000003037824 */ /* 0x000fe200078e00ff */
[----:B------:R-:W-:Y:S02]  /*07f0*/  @P0 LOP3.LUT R4, R4, 0xfe00000, RZ, 0xc0, !PT ;  /* 0x0fe0000004040812 */ /* 0x000fe400078ec0ff */
        /* <DEDUP_REMOVED lines=8> */
.L_x_297:
[----:B------:R-:W2:Y:S02]  /*0880*/  LDG.E.U16 R22, [R2.64] ;  /* 0x0000002402167981 */ /* 0x000ea4000c1e1500 */
[----:B--2---:R-:W-:-:S06]  /*0890*/  PRMT R22, RZ, 0x5410, R22 ;  /* 0x00005410ff167816 */ /* 0x004fcc0000000016 */
[----:B------:R-:W0:Y:S01]  /*08a0*/  F2I.S64.TRUNC R22, R22 ;  /* 0x0000001600167311 */ /* 0x000e22000020d900 */
[----:B------:R-:W-:Y:S05]  /*08b0*/  BRA `(.L_x_287) ;  /* 0x000006d000007947 */ /* 0x000fea0003800000 */
.L_x_294:
        /* <DEDUP_REMOVED lines=11> */
.L_x_301:
        /* <DEDUP_REMOVED lines=21> */
.L_x_305:
[----:B------:R-:W-:Y:S05]  /*0ac0*/  BSYNC B1 ;  /* 0x0000000000017941 */ /* 0x000fea0003800000 */
.L_x_304:
[----:B------:R-:W-:Y:S01]  /*0ad0*/  IMAD.SHL.U32 R2, R2, 0x100000, RZ ;  /* 0x0010000002027824 */ /* 0x000fe200078e00ff */
[----:B------:R-:W-:-:S04]  /*0ae0*/  LEA R3, R0, 0x3b800000, 0x17 ;  /* 0x3b80000000037811 */ /* 0x000fc800078eb8ff */
[----:B------:R-:W-:Y:S02]  /*0af0*/  LOP3.LUT R22, R3, R2, R22, 0xfe, !PT ;  /* 0x0000000203167212 */ /* 0x000fe400078efe16 */
.L_x_303:
[----:B------:R-:W-:Y:S05]  /*0b00*/  BSYNC B0 ;  /* 0x0000000000007941 */ /* 0x000fea0003800000 */
.L_x_302:
[----:B------:R-:W0:Y:S01]  /*0b10*/  F2I.S64.TRUNC R22, R22 ;  /* 0x0000001600167311 */ /* 0x000e22000020d900 */
[----:B------:R-:W-:Y:S05]  /*0b20*/  BRA `(.L_x_287) ;  /* 0x0000046000007947 */ /* 0x000fea0003800000 */
.L_x_300:
        /* <DEDUP_REMOVED lines=21> */
.L_x_309:
[----:B------:R-:W-:Y:S05]  /*0c80*/  BSYNC B1 ;  /* 0x0000000000017941 */ /* 0x000fea0003800000 */
.L_x_308:
[----:B------:R-:W-:Y:S01]  /*0c90*/  IMAD.SHL.U32 R2, R2, 0x200000, RZ ;  /* 0x0020000002027824 */ /* 0x000fe200078e00ff */
[----:B------:R-:W-:-:S04]  /*0ca0*/  LEA R3, R0, 0x37800000, 0x17 ;  /* 0x3780000000037811 */ /* 0x000fc800078eb8ff */
[----:B------:R-:W-:Y:S02]  /*0cb0*/  LOP3.LUT R22, R3, R2, R22, 0xfe, !PT ;  /* 0x0000000203167212 */ /* 0x000fe400078efe16 */
.L_x_307:
[----:B------:R-:W-:Y:S05]  /*0cc0*/  BSYNC B0 ;  /* 0x0000000000007941 */ /* 0x000fea0003800000 */
.L_x_306:
[----:B------:R-:W0:Y:S01]  /*0cd0*/  F2I.S64.TRUNC R22, R22 ;  /* 0x0000001600167311 */ /* 0x000e22000020d900 */
[----:B------:R-:W-:Y:S05]  /*0ce0*/  BRA `(.L_x_287) ;  /* 0x000002a000007947 */ /* 0x000fea0003800000 */
.L_x_299:
        /* <DEDUP_REMOVED lines=14> */
.L_x_313:
[----:B------:R-:W-:Y:S05]  /*0dd0*/  BSYNC B0 ;  /* 0x0000000000007941 */ /* 0x000fea0003800000 */
.L_x_312:
[----:B------:R-:W0:Y:S01]  /*0de0*/  F2I.S64.TRUNC R22, R22 ;  /* 0x0000001600167311 */ /* 0x000e22000020d900 */
[----:B------:R-:W-:Y:S05]  /*0df0*/  BRA `(.L_x_287) ;  /* 0x0000019000007947 */ /* 0x000fea0003800000 */
.L_x_286:
        /* <DEDUP_REMOVED lines=21> */
.L_x_311:
[----:B------:R0:W5:Y:S01]  /*0f50*/  LDG.E.64 R22, [R2.64] ;  /* 0x0000002402167981 */ /* 0x000162000c1e1b00 */
[----:B------:R-:W-:Y:S05]  /*0f60*/  BRA `(.L_x_287) ;  /* 0x0000002000007947 */ /* 0x000fea0003800000 */
.L_x_310:
[----:B------:R0:W5:Y:S01]  /*0f70*/  LDG.E R22, [R2.64] ;  /* 0x0000002402167981 */ /* 0x000162000c1e1900 */
[----:B------:R-:W-:-:S03]  /*0f80*/  IMAD.MOV.U32 R23, RZ, RZ, RZ ;  /* 0x000000ffff177224 */ /* 0x000fc600078e00ff */
.L_x_287:
[----:B------:R-:W2:Y:S02]  /*0f90*/  S2R R27, SR_TID.X ;  /* 0x00000000001b7919 */ /* 0x000ea40000002100 */
[----:B--2---:R-:W-:Y:S02]  /*0fa0*/  IADD3 R27, R27, 0x80, RZ ;  /* 0x000000801b1b7810 */ /* 0x004fe40007ffe0ff */
.L_x_281:
[----:B--2---:R-:W-:Y:S05]  /*0fb0*/  BSYNC B6 ;  /* 0x0000000000067941 */ /* 0x004fea0003800000 */
.L_x_280:
[----:B------:R-:W-:Y:S01]  /*0fc0*/  ISETP.GE.AND P0, PT, R27, UR38, PT ;  /* 0x000000261b007c0c */ /* 0x000fe2000bf06270 */
[----:B------:R-:W-:-:S12]  /*0fd0*/  BSSY B6, `(.L_x_314) ;  /* 0x00000ef000067945 */ /* 0x000fd80003800000 */
[----:B------:R-:W-:Y:S05]  /*0fe0*/  @P0 BRA `(.L_x_315) ;  /* 0x00000ed000000947 */ /* 0x000fea0003800000 */
[----:B------:R-:W-:Y:S01]  /*0ff0*/  IMAD.U32 R0, RZ, RZ, UR39 ;  /* 0x00000027ff007e24 */ /* 0x000fe2000f8e00ff */
[----:B0-----:R-:W-:-:S03]  /*1000*/  PRMT R3, R26, 0x9910, RZ ;  /* 0x000099101a037816 */ /* 0x001fc600000000ff */
[----:B------:R-:W-:-:S04]  /*1010*/  IMAD R0, R0, 0x200, R27 ;  /* 0x0000020000007824 */ /* 0x000fc800078e021b */
[----:B------:R-:W-:Y:S02]  /*1020*/  IMAD R2, R0, c[0x0][0x1b0], RZ ;  /* 0x00006c0000027a24 */ /* 0x000fe400078e02ff */
[----:B------:R-:W-:-:S03]  /*1030*/  IMAD.MOV.U32 R0, RZ, RZ, R3 ;  /* 0x000000ffff007224 */ /* 0x000fc600078e0003 */
[----:B------:R-:W-:Y:S02]  /*1040*/  IADD3 R2, P0, R2, c[0x0][0x1a0], RZ ;  /* 0x0000680002027a10 */ /* 0x000fe40007f1e0ff */
[----:B------:R-:W-:-:S03]  /*1050*/  ISETP.GT.AND P1, PT, R0, 0x9, PT ;  /* 0x000000090000780c */ /* 0x000fc60003f24270 */
[----:B------:R-:W-:-:S10]  /*1060*/  IMAD.X R3, RZ, RZ, c[0x0][0x1a4], P0 ;  /* 0x00006900ff037624 */ /* 0x000fd400000e06ff */
        /* <DEDUP_REMOVED lines=12> */
.L_x_319:
[----:B------:R0:W5:Y:S01]  /*1130*/  LDG.E.U8 R24, [R2.64] ;  /* 0x0000002402187981 */ /* 0x000162000c1e1100 */
[----:B------:R-:W-:Y:S01]  /*1140*/  IMAD.MOV.U32 R25, RZ, RZ, RZ ;  /* 0x000000ffff197224 */ /* 0x000fe200078e00ff */
[----:B------:R-:W-:Y:S05]  /*1150*/  BRA `(.L_x_321) ;  /* 0x00000d5000007947 */ /* 0x000fea0003800000 */
.L_x_318:
        /* <DEDUP_REMOVED lines=8> */
.L_x_323:
[----:B------:R-:W2:Y:S02]  /*11e0*/  LDG.E R24, [R2.64] ;  /* 0x0000002402187981 */ /* 0x000ea4000c1e1900 */
[----:B--2---:R-:W-:Y:S01]  /*11f0*/  SHF.R.S32.HI R25, RZ, 0x1f, R24 ;  /* 0x0000001fff197819 */ /* 0x004fe20000011418 */
[----:B------:R-:W-:Y:S05]  /*1200*/  BRA `(.L_x_321) ;  /* 0x00000ca000007947 */ /* 0x000fea0003800000 */
.L_x_322:
[----:B------:R-:W2:Y:S02]  /*1210*/  LDG.E.S16 R24, [R2.64] ;  /* 0x0000002402187981 */ /* 0x000ea4000c1e1700 */
[----:B--2---:R-:W-:Y:S01]  /*1220*/  SHF.R.S32.HI R25, RZ, 0x1f, R24 ;  /* 0x0000001fff197819 */ /* 0x004fe20000011418 */
[----:B------:R-:W-:Y:S05]  /*1230*/  BRA `(.L_x_321) ;  /* 0x00000c7000007947 */ /* 0x000fea0003800000 */
.L_x_317:
[----:B------:R-:W-:-:S13]  /*1240*/  ISETP.GT.AND P0, PT, R0, 0x6, PT ;  /* 0x000000060000780c */ /* 0x000fda0003f04270 */
[----:B------:R-:W-:Y:S05]  /*1250*/  @P0 BRA `(.L_x_324) ;  /* 0x000000b000000947 */ /* 0x000fea0003800000 */
[----:B------:R-:W-:-:S13]  /*1260*/  ISETP.NE.AND P0, PT, R0, 0x5, PT ;  /* 0x000000050000780c */ /* 0x000fda0003f05270 */
[----:B------:R-:W-:Y:S05]  /*1270*/  @!P0 BRA `(.L_x_325) ;  /* 0x0000005000008947 */ /* 0x000fea0003800000 */
[----:B------:R-:W-:-:S13]  /*1280*/  ISETP.NE.AND P0, PT, R0, 0x6, PT ;  /* 0x000000060000780c */ /* 0x000fda0003f05270 */
[----:B------:R-:W-:Y:S05]  /*1290*/  @P0 BRA `(.L_x_320) ;  /* 0x00000a8000000947 */ /* 0x000fea0003800000 */
[----:B------:R-:W2:Y:S02]  /*12a0*/  LDG.E R2, [R2.64] ;  /* 0x0000002402027981 */ /* 0x000ea4000c1e1900 */
[----:B--2---:R0:W2:Y:S01]  /*12b0*/  F2I.S64.TRUNC R24, R2 ;  /* 0x0000000200187311 */ /* 0x0040a2000020d900 */
[----:B------:R-:W-:Y:S05]  /*12c0*/  BRA `(.L_x_321) ;  /* 0x00000be000007947 */ /* 0x000fea0003800000 */
.L_x_325:
[----:B------:R-:W2:Y:S02]  /*12d0*/  LDG.E.U16 R2, [R2.64] ;  /* 0x0000002402027981 */ /* 0x000ea4000c1e1500 */
[----:B--2---:R-:W-:-:S06]  /*12e0*/  HADD2.F32 R24, -RZ, R2.H0_H0 ;  /* 0x20000002ff187230 */ /* 0x004fcc0000004100 */
[----:B------:R-:W0:Y:S01]  /*12f0*/  F2I.S64.TRUNC R24, R24 ;  /* 0x0000001800187311 */ /* 0x000e22000020d900 */
[----:B------:R-:W-:Y:S05]  /*1300*/  BRA `(.L_x_321) ;  /* 0x00000ba000007947 */ /* 0x000fea0003800000 */
.L_x_324:
[----:B------:R-:W-:-:S13]  /*1310*/  ISETP.NE.AND P0, PT, R0, 0x7, PT ;  /* 0x000000070000780c */ /* 0x000fda0003f05270 */
[----:B------:R-:W-:Y:S05]  /*1320*/  @!P0 BRA `(.L_x_326) ;  /* 0x000000b000008947 */ /* 0x000fea0003800000 */
[----:B------:R-:W-:-:S13]  /*1330*/  ISETP.NE.AND P0, PT, R0, 0x8, PT ;  /* 0x000000080000780c */ /* 0x000fda0003f05270 */
[----:B------:R-:W-:Y:S05]  /*1340*/  @!P0 BRA `(.L_x_327) ;  /* 0x0000005000008947 */ /* 0x000fea0003800000 */
[----:B------:R-:W-:-:S13]  /*1350*/  ISETP.NE.AND P0, PT, R0, 0x9, PT ;  /* 0x000000090000780c */ /* 0x000fda0003f05270 */
[----:B------:R-:W-:Y:S05]  /*1360*/  @P0 BRA `(.L_x_320) ;  /* 0x000009b000000947 */ /* 0x000fea0003800000 */
[----:B------:R-:W2:Y:S02]  /*1370*/  LDG.E R2, [R2.64] ;  /* 0x0000002402027981 */ /* 0x000ea4000c1e1900 */
[----:B--2---:R0:W2:Y:S01]  /*1380*/  F2I.S64.TRUNC R24, R2 ;  /* 0x0000000200187311 */ /* 0x0040a2000020d900 */
[----:B------:R-:W-:Y:S05]  /*1390*/  BRA `(.L_x_321) ;  /* 0x00000b1000007947 */ /* 0x000fea0003800000 */
.L_x_327:
[----:B------:R-:W2:Y:S02]  /*13a0*/  LDG.E.U16 R2, [R2.64] ;  /* 0x0000002402027981 */ /* 0x000ea4000c1e1500 */
[----:B--2---:R-:W-:-:S06]  /*13b0*/  HADD2.F32 R24, -RZ, R2.H0_H0 ;  /* 0x20000002ff187230 */ /* 0x004fcc0000004100 */
[----:B------:R-:W0:Y:S01]  /*13c0*/  F2I.S64.TRUNC R24, R24 ;  /* 0x0000001800187311 */ /* 0x000e22000020d900 */
[----:B------:R-:W-:Y:S05]  /*13d0*/  BRA `(.L_x_321) ;  /* 0x00000ad000007947 */ /* 0x000fea0003800000 */
.L_x_326:
[----:B------:R-:W2:Y:S02]  /*13e0*/  LDG.E.64 R2, [R2.64] ;  /* 0x0000002402027981 */ /* 0x000ea4000c1e1b00 */
[----:B--2---:R0:W2:Y:S01]  /*13f0*/  F2I.S64.F64.TRUNC R24, R2 ;  /* 0x0000000200187311 */ /* 0x0040a2000030d900 */
[----:B------:R-:W-:Y:S05]  /*1400*/  BRA `(.L_x_321) ;  /* 0x00000aa000007947 */ /* 0x000fea0003800000 */
.L_x_316:
        /* <DEDUP_REMOVED lines=13> */
.L_x_330:
[----:B------:R-:W2:Y:S02]  /*14e0*/  LDG.E.64 R2, [R2.64] ;  /* 0x0000002402027981 */ /* 0x000ea4000c1e1b00 */
[----:B--2---:R0:W2:Y:S01]  /*14f0*/  F2I.S64.F64.TRUNC R24, R2 ;  /* 0x0000000200187311 */ /* 0x0040a2000030d900 */
[----:B------:R-:W-:Y:S05]  /*1500*/  BRA `(.L_x_321) ;  /* 0x000009a000007947 */ /* 0x000fea0003800000 */
.L_x_329:
        /* <DEDUP_REMOVED lines=25> */
[----:B------:R0:W2:Y:S01]  /*16a0*/  F2I.S64.TRUNC R24, R5 ;  /* 0x0000000500187311 */ /* 0x0000a2000020d900 */
[----:B------:R-:W-:Y:S05]  /*16b0*/  BRA `(.L_x_321) ;  /* 0x000007f000007947 */ /* 0x000fea0003800000 */
.L_x_332:
        /* <DEDUP_REMOVED lines=12> */
[----:B------:R0:W2:Y:S01]  /*1780*/  F2I.S64.TRUNC R24, R4 ;  /* 0x0000000400187311 */ /* 0x0000a2000020d900 */
[----:B------:R-:W-:Y:S05]  /*1790*/  BRA `(.L_x_321) ;  /* 0x0000071000007947 */ /* 0x000fea0003800000 */
.L_x_331:
[----:B------:R-:W2:Y:S02]  /*17a0*/  LDG.E.U16 R24, [R2.64] ;  /* 0x0000002402187981 */ /* 0x000ea4000c1e1500 */
[----:B--2---:R-:W-:-:S06]  /*17b0*/  PRMT R24, RZ, 0x5410, R24 ;  /* 0x00005410ff187816 */ /* 0x004fcc0000000018 */
[----:B------:R-:W0:Y:S01]  /*17c0*/  F2I.S64.TRUNC R24, R24 ;  /* 0x0000001800187311 */ /* 0x000e22000020d900 */
[----:B------:R-:W-:Y:S05]  /*17d0*/  BRA `(.L_x_321) ;  /* 0x000006d000007947 */ /* 0x000fea0003800000 */
.L_x_328:
        /* <DEDUP_REMOVED lines=11> */
.L_x_335:
        /* <DEDUP_REMOVED lines=21> */
.L_x_339:
[----:B------:R-:W-:Y:S05]  /*19e0*/  BSYNC B1 ;  /* 0x0000000000017941 */ /* 0x000fea0003800000 */
.L_x_338:
[----:B------:R-:W-:Y:S01]  /*19f0*/  IMAD.SHL.U32 R2, R2, 0x100000, RZ ;  /* 0x0010000002027824 */ /* 0x000fe200078e00ff */
[----:B------:R-:W-:-:S04]  /*1a00*/  LEA R3, R0, 0x3b800000, 0x17 ;  /* 0x3b80000000037811 */ /* 0x000fc800078eb8ff */
[----:B------:R-:W-:Y:S02]  /*1a10*/  LOP3.LUT R24, R3, R2, R24, 0xfe, !PT ;  /* 0x0000000203187212 */ /* 0x000fe400078efe18 */
.L_x_337:
[----:B------:R-:W-:Y:S05]  /*1a20*/  BSYNC B0 ;  /* 0x0000000000007941 */ /* 0x000fea0003800000 */
.L_x_336:
[----:B------:R-:W0:Y:S01]  /*1a30*/  F2I.S64.TRUNC R24, R24 ;  /* 0x0000001800187311 */ /* 0x000e22000020d900 */
[----:B------:R-:W-:Y:S05]  /*1a40*/  BRA `(.L_x_321) ;  /* 0x0000046000007947 */ /* 0x000fea0003800000 */
.L_x_334:
        /* <DEDUP_REMOVED lines=21> */
.L_x_343:
[----:B------:R-:W-:Y:S05]  /*1ba0*/  BSYNC B1 ;  /* 0x0000000000017941 */ /* 0x000fea0003800000 */
.L_x_342:
[----:B------:R-:W-:Y:S01]  /*1bb0*/  IMAD.SHL.U32 R2, R2, 0x200000, RZ ;  /* 0x0020000002027824 */ /* 0x000fe200078e00ff */
[----:B------:R-:W-:-:S04]  /*1bc0*/  LEA R3, R0, 0x37800000, 0x17 ;  /* 0x3780000000037811 */ /* 0x000fc800078eb8ff */
[----:B------:R-:W-:Y:S02]  /*1bd0*/  LOP3.LUT R24, R3, R2, R24, 0xfe, !PT ;  /* 0x0000000203187212 */ /* 0x000fe400078efe18 */
.L_x_341:
[----:B------:R-:W-:Y:S05]  /*1be0*/  BSYNC B0 ;  /* 0x0000000000007941 */ /* 0x000fea0003800000 */
.L_x_340:
[----:B------:R-:W0:Y:S01]  /*1bf0*/  F2I.S64.TRUNC R24, R24 ;  /* 0x0000001800187311 */ /* 0x000e22000020d900 */
[----:B------:R-:W-:Y:S05]  /*1c00*/  BRA `(.L_x_321) ;  /* 0x000002a000007947 */ /* 0x000fea0003800000 */
.L_x_333:
        /* <DEDUP_REMOVED lines=14> */
.L_x_347:
[----:B------:R-:W-:Y:S05]  /*1cf0*/  BSYNC B0 ;  /* 0x0000000000007941 */ /* 0x000fea0003800000 */
.L_x_346:
[----:B------:R-:W0:Y:S01]  /*1d00*/  F2I.S64.TRUNC R24, R24 ;  /* 0x0000001800187311 */ /* 0x000e22000020d900 */
[----:B------:R-:W-:Y:S05]  /*1d10*/  BRA `(.L_x_321) ;  /* 0x0000019000007947 */ /* 0x000fea0003800000 */
.L_x_320:
[----:B------:R-:W-:Y:S01]  /*1d20*/  MOV R0, 0x0 ;  /* 0x0000000000007802 */ /* 0x000fe20000000f00 */
[----:B------:R-:W-:Y:S02]  /*1d30*/  IMAD.MOV.U32 R4, RZ, RZ, c[0x4][0xf8] ;  /* 0x01003e00ff047624 */ /* 0x000fe400078e00ff */
[----:B------:R-:W-:Y:S01]  /*1d40*/  IMAD.MOV.U32 R5, RZ, RZ, c[0x4][0xfc] ;  /* 0x01003f00ff057624 */ /* 0x000fe200078e00ff */
[----:B------:R0:W2:Y:S01]  /*1d50*/  LDC.64 R2, c[0x4][R0] ;  /* 0x0100000000027b82 */ /* 0x0000a20000000a00 */
        /* <DEDUP_REMOVED lines=14> */
[----:B-12--5:R-:W-:Y:S05]  /*1e40*/  CALL.ABS.NOINC R2 ;  /* 0x0000000002007343 */ /* 0x026fea0003c00000 */
[----:B------:R-:W-:Y:S01]  /*1e50*/  CS2R R24, SRZ ;  /* 0x0000000000187805 */ /* 0x000fe2000001ff00 */
[----:B------:R-:W-:Y:S05]  /*1e60*/  BRA `(.L_x_321) ;  /* 0x0000004000007947 */ /* 0x000fea0003800000 */
.L_x_345:
[----:B------:R0:W5:Y:S01]  /*1e70*/  LDG.E.64 R24, [R2.64] ;  /* 0x0000002402187981 */ /* 0x000162000c1e1b00 */
[----:B------:R-:W-:Y:S05]  /*1e80*/  BRA `(.L_x_321) ;  /* 0x0000002000007947 */ /* 0x000fea0003800000 */
.L_x_344:
[----:B------:R0:W5:Y:S01]  /*1e90*/  LDG.E R24, [R2.64] ;  /* 0x0000002402187981 */ /* 0x000162000c1e1900 */
[----:B------:R-:W-:-:S03]  /*1ea0*/  IMAD.MOV.U32 R25, RZ, RZ, RZ ;  /* 0x000000ffff197224 */ /* 0x000fc600078e00ff */
.L_x_321:
[----:B------:R-:W-:-:S04]  /*1eb0*/  IADD3 R27, R27, 0x80, RZ ;  /* 0x000000801b1b7810 */ /* 0x000fc80007ffe0ff */
.L_x_315:
[----:B------:R-:W-:Y:S05]  /*1ec0*/  BSYNC B6 ;  /* 0x0000000000067941 */ /* 0x000fea0003800000 */
.L_x_314:
[----:B------:R-:W-:Y:S01]  /*1ed0*/  ISETP.GE.AND P0, PT, R27, UR38, PT ;  /* 0x000000261b007c0c */ /* 0x000fe2000bf06270 */
[----:B------:R-:W-:Y:S01]  /*1ee0*/  BSSY B6, `(.L_x_348) ;  /* 0x00000f1000067945 */ /* 0x000fe20003800000 */
[----:B------:R-:W-:Y:S01]  /*1ef0*/  CS2R R18, SRZ ;  /* 0x0000000000127805 */ /* 0x000fe2000001ff00 */
[----:B------:R-:W-:-:S10]  /*1f00*/  CS2R R16, SRZ ;  /* 0x0000000000107805 */ /* 0x000fd4000001ff00 */
        /* <DEDUP_REMOVED lines=18> */
[----:B------:R-:W3:Y:S02]  /*2030*/  LDG.E.S8 R16, [R2.64] ;  /* 0x0000002402107981 */ /* 0x000ee4000c1e1300 */
[----:B---3--:R-:W-:Y:S01]  /*2040*/  SHF.R.S32.HI R17, RZ, 0x1f, R16 ;  /* 0x0000001fff117819 */ /* 0x008fe20000011410 */
[----:B------:R-:W-:Y:S05]  /*2050*/  BRA `(.L_x_355) ;  /* 0x00000d8000007947 */ /* 0x000fea0003800000 */
.L_x_353:
[----:B------:R0:W5:Y:S01]  /*2060*/  LDG.E.U8 R16, [R2.64] ;  /* 0x0000002402107981 */ /* 0x000162000c1e1100 */
[----:B------:R-:W-:Y:S01]  /*2070*/  IMAD.MOV.U32 R17, RZ, RZ, RZ ;  /* 0x000000ffff117224 */ /* 0x000fe200078e00ff */
[----:B------:R-:W-:Y:S05]  /*2080*/  BRA `(.L_x_355) ;  /* 0x00000d5000007947 */ /* 0x000fea0003800000 */
.L_x_352:
        /* <DEDUP_REMOVED lines=8> */
.L_x_357:
[----:B------:R-:W3:Y:S02]  /*2110*/  LDG.E R16, [R2.64] ;  /* 0x0000002402107981 */ /* 0x000ee4000c1e1900 */
[----:B---3--:R-:W-:Y:S01]  /*2120*/  SHF.R.S32.HI R17, RZ, 0x1f, R16 ;  /* 0x0000001fff117819 */ /* 0x008fe20000011410 */
[----:B------:R-:W-:Y:S05]  /*2130*/  BRA `(.L_x_355) ;  /* 0x00000ca000007947 */ /* 0x000fea0003800000 */
.L_x_356:
[----:B------:R-:W3:Y:S02]  /*2140*/  LDG.E.S16 R16, [R2.64] ;  /* 0x0000002402107981 */ /* 0x000ee4000c1e1700 */
[----:B---3--:R-:W-:Y:S01]  /*2150*/  SHF.R.S32.HI R17, RZ, 0x1f, R16 ;  /* 0x0000001fff117819 */ /* 0x008fe20000011410 */
[----:B------:R-:W-:Y:S05]  /*2160*/  BRA `(.L_x_355) ;  /* 0x00000c7000007947 */ /* 0x000fea0003800000 */
.L_x_351:
[----:B------:R-:W-:-:S13]  /*2170*/  ISETP.GT.AND P0, PT, R0, 0x6, PT ;  /* 0x000000060000780c */ /* 0x000fda0003f04270 */
[----:B------:R-:W-:Y:S05]  /*2180*/  @P0 BRA `(.L_x_358) ;  /* 0x000000b000000947 */ /* 0x000fea0003800000 */
[----:B------:R-:W-:-:S13]  /*2190*/  ISETP.NE.AND P0, PT, R0, 0x5, PT ;  /* 0x000000050000780c */ /* 0x000fda0003f05270 */
[----:B------:R-:W-:Y:S05]  /*21a0*/  @!P0 BRA `(.L_x_359) ;  /* 0x0000005000008947 */ /* 0x000fea0003800000 */
[----:B------:R-:W-:-:S13]  /*21b0*/  ISETP.NE.AND P0, PT, R0, 0x6, PT ;  /* 0x000000060000780c */ /* 0x000fda0003f05270 */
[----:B------:R-:W-:Y:S05]  /*21c0*/  @P0 BRA `(.L_x_354) ;  /* 0x00000a8000000947 */ /* 0x000fea0003800000 */
[----:B------:R-:W3:Y:S02]  /*21d0*/  LDG.E R2, [R2.64] ;  /* 0x0000002402027981 */ /* 0x000ee4000c1e1900 */
[----:B---3--:R0:W3:Y:S01]  /*21e0*/  F2I.S64.TRUNC R16, R2 ;  /* 0x0000000200107311 */ /* 0x0080e2000020d900 */
[----:B------:R-:W-:Y:S05]  /*21f0*/  BRA `(.L_x_355) ;  /* 0x00000be000007947 */ /* 0x000fea0003800000 */
.L_x_359:
[----:B------:R-:W3:Y:S02]  /*2200*/  LDG.E.U16 R2, [R2.64] ;  /* 0x0000002402027981 */ /* 0x000ee4000c1e1500 */
[----:B---3--:R-:W-:-:S06]  /*2210*/  HADD2.F32 R16, -RZ, R2.H0_H0 ;  /* 0x20000002ff107230 */ /* 0x008fcc0000004100 */
[----:B------:R-:W0:Y:S01]  /*2220*/  F2I.S64.TRUNC R16, R16 ;  /* 0x0000001000107311 */ /* 0x000e22000020d900 */
[----:B------:R-:W-:Y:S05]  /*2230*/  BRA `(.L_x_355) ;  /* 0x00000ba000007947 */ /* 0x000fea0003800000 */
.L_x_358:
[----:B------:R-:W-:-:S13]  /*2240*/  ISETP.NE.AND P0, PT, R0, 0x7, PT ;  /* 0x000000070000780c */ /* 0x000fda0003f05270 */
[----:B------:R-:W-:Y:S05]  /*2250*/  @!P0 BRA `(.L_x_360) ;  /* 0x000000b000008947 */ /* 0x000fea0003800000 */
[----:B------:R-:W-:-:S13]  /*2260*/  ISETP.NE.AND P0, PT, R0, 0x8, PT ;  /* 0x000000080000780c */ /* 0x000fda0003f05270 */
[----:B------:R-:W-:Y:S05]  /*2270*/  @!P0 BRA `(.L_x_361) ;  /* 0x0000005000008947 */ /* 0x000fea0003800000 */
[----:B------:R-:W-:-:S13]  /*2280*/  ISETP.NE.AND P0, PT, R0, 0x9, PT ;  /* 0x000000090000780c */ /* 0x000fda0003f05270 */
[----:B------:R-:W-:Y:S05]  /*2290*/  @P0 BRA `(.L_x_354) ;  /* 0x000009b000000947 */ /* 0x000fea0003800000 */
[----:B------:R-:W3:Y:S02]  /*22a0*/  LDG.E R2, [R2.64] ;  /* 0x0000002402027981 */ /* 0x000ee4000c1e1900 */
[----:B---3--:R0:W3:Y:S01]  /*22b0*/  F2I.S64.TRUNC R16, R2 ;  /* 0x0000000200107311 */ /* 0x0080e2000020d900 */
[----:B------:R-:W-:Y:S05]  /*22c0*/  BRA `(.L_x_355) ;  /* 0x00000b1000007947 */ /* 0x000fea0003800000 */
.L_x_361:
[----:B------:R-:W3:Y:S02]  /*22d0*/  LDG.E.U16 R2, [R2.64] ;  /* 0x0000002402027981 */ /* 0x000ee4000c1e1500 */
[----:B---3--:R-:W-:-:S06]  /*22e0*/  HADD2.F32 R16, -RZ, R2.H0_H0 ;  /* 0x20000002ff107230 */ /* 0x008fcc0000004100 */
[----:B------:R-:W0:Y:S01]  /*22f0*/  F2I.S64.TRUNC R16, R16 ;  /* 0x0000001000107311 */ /* 0x000e22000020d900 */
[----:B------:R-:W-:Y:S05]  /*2300*/  BRA `(.L_x_355) ;  /* 0x00000ad000007947 */ /* 0x000fea0003800000 */
.L_x_360:
[----:B------:R-:W3:Y:S02]  /*2310*/  LDG.E.64 R2, [R2.64] ;  /* 0x0000002402027981 */ /* 0x000ee4000c1e1b00 */
[----:B---3--:R0:W3:Y:S01]  /*2320*/  F2I.S64.F64.TRUNC R16, R2 ;  /* 0x0000000200107311 */ /* 0x0080e2000030d900 */
[----:B------:R-:W-:Y:S05]  /*2330*/  BRA `(.L_x_355) ;  /* 0x00000aa000007947 */ /* 0x000fea0003800000 */
.L_x_350:
        /* <DEDUP_REMOVED lines=8> */
[----:B------:R-:W3:Y:S01]  /*23c0*/  LDG.E.U8 R2, [R2.64] ;  /* 0x0000002402027981 */ /* 0x000ee2000c1e1100 */
[----:B------:R-:W-:Y:S01]  /*23d0*/  IMAD.MOV.U32 R17, RZ, RZ, RZ ;  /* 0x000000ffff117224 */ /* 0x000fe200078e00ff */
[----:B---3--:R-:W-:-:S04]  /*23e0*/  ISETP.NE.AND P0, PT, R2, RZ, PT ;  /* 0x000000ff0200720c */ /* 0x008fc80003f05270 */
[----:B------:R-:W-:Y:S01]  /*23f0*/  SEL R16, RZ, 0x1, !P0 ;  /* 0x00000001ff107807 */ /* 0x000fe20004000000 */
[----:B------:R-:W-:Y:S05]  /*2400*/  BRA `(.L_x_355) ;  /* 0x000009d000007947 */ /* 0x000fea0003800000 */
.L_x_364:
[----:B------:R-:W3:Y:S02]  /*2410*/  LDG.E.64 R2, [R2.64] ;  /* 0x0000002402027981 */ /* 0x000ee4000c1e1b00 */
[----:B---3--:R0:W3:Y:S01]  /*2420*/  F2I.S64.F64.TRUNC R16, R2 ;  /* 0x0000000200107311 */ /* 0x0080e2000030d900 */
[----:B------:R-:W-:Y:S05]  /*2430*/  BRA `(.L_x_355) ;  /* 0x000009a000007947 */ /* 0x000fea0003800000 */
.L_x_363:
[----:B------:R-:W-:-:S13]  /*2440*/  ISETP.NE.AND P0, PT, R0, 0xf, PT ;  /* 0x0000000f0000780c */ /* 0x000fda0003f05270 */
[----:B------:R-:W-:Y:S05]  /*2450*/  @!P0 BRA `(.L_x_365) ;  /* 0x0000027000008947 */ /* 0x000fea0003800000 */
[----:B------:R-:W-:-:S13]  /*2460*/  ISETP.NE.AND P0, PT, R0, 0x17, PT ;  /* 0x000000170000780c */ /* 0x000fda0003f05270 */
[----:B------:R-:W-:Y:S05]  /*2470*/  @!P0 BRA `(.L_x_366) ;  /* 0x0000017000008947 */ /* 0x000fea0003800000 */
[----:B------:R-:W-:-:S13]  /*2480*/  ISETP.NE.AND P0, PT, R0, 0x18, PT ;  /* 0x000000180000780c */ /* 0x000fda0003f05270 */
[----:B------:R-:W-:Y:S05]  /*2490*/  @P0 BRA `(.L_x_354) ;  /* 0x000007b000000947 */ /* 0x000fea0003800000 */
[----:B------:R-:W3:Y:S01]  /*24a0*/  LDG.E.U8 R0, [R2.64] ;  /* 0x0000002402007981 */ /* 0x000ee2000c1e1100 */
[----:B------:R-:W-:Y:S02]  /*24b0*/  IMAD.MOV.U32 R8, RZ, RZ, -0x800000 ;  /* 0xff800000ff087424 */ /* 0x000fe400078e00ff */
[----:B---3--:R-:W-:-:S05]  /*24c0*/  IMAD.SHL.U32 R0, R0, 0x1000000, RZ ;  /* 0x0100000000007824 */ /* 0x008fca00078e00ff */
        /* <DEDUP_REMOVED lines=16> */
[----:B------:R0:W3:Y:S01]  /*25d0*/  F2I.S64.TRUNC R16, R5 ;  /* 0x0000000500107311 */ /* 0x0000e2000020d900 */
[----:B------:R-:W-:Y:S05]  /*25e0*/  BRA `(.L_x_355) ;  /* 0x000007f000007947 */ /* 0x000fea0003800000 */
.L_x_366:
[----:B------:R-:W3:Y:S02]  /*25f0*/  LDG.E.U8 R2, [R2.64] ;  /* 0x0000002402027981 */ /* 0x000ee4000c1e1100 */
[C---:B---3--:R-:W-:Y:S02]  /*2600*/  IMAD.SHL.U32 R0, R2.reuse, 0x2000000, RZ ;  /* 0x0200000002007824 */ /* 0x048fe400078e00ff */
        /* <DEDUP_REMOVED lines=10> */
[----:B------:R0:W3:Y:S01]  /*26b0*/  F2I.S64.TRUNC R16, R4 ;  /* 0x0000000400107311 */ /* 0x0000e2000020d900 */
[----:B------:R-:W-:Y:S05]  /*26c0*/  BRA `(.L_x_355) ;  /* 0x0000071000007947 */ /* 0x000fea0003800000 */
.L_x_365:
[----:B------:R-:W3:Y:S02]  /*26d0*/  LDG.E.U16 R16, [R2.64] ;  /* 0x0000002402107981 */ /* 0x000ee4000c1e1500 */
[----:B---3--:R-:W-:-:S06]  /*26e0*/  PRMT R16, RZ, 0x5410, R16 ;  /* 0x00005410ff107816 */ /* 0x008fcc0000000010 */
[----:B------:R-:W0:Y:S01]  /*26f0*/  F2I.S64.TRUNC R16, R16 ;  /* 0x0000001000107311 */ /* 0x000e22000020d900 */
[----:B------:R-:W-:Y:S05]  /*2700*/  BRA `(.L_x_355) ;  /* 0x000006d000007947 */ /* 0x000fea0003800000 */
.L_x_362:
        /* <DEDUP_REMOVED lines=11> */
.L_x_369:
[----:B------:R-:W3:Y:S01]  /*27c0*/  LDG.E.U8 R2, [R2.64] ;  /* 0x0000002402027981 */ /* 0x000ee2000c1e1100 */
[----:B------:R-:W-:Y:S01]  /*27d0*/  BSSY B0, `(.L_x_370) ;  /* 0x0000018000007945 */ /* 0x000fe20003800000 */
[----:B------:R-:W-:Y:S01]  /*27e0*/  IMAD.MOV.U32 R16, RZ, RZ, RZ ;  /* 0x000000ffff107224 */ /* 0x000fe200078e00ff */
[----:B---3--:R-:W-:-:S13]  /*27f0*/  ISETP.NE.AND P0, PT, R2, RZ, PT ;  /* 0x000000ff0200720c */ /* 0x008fda0003f05270 */
        /* <DEDUP_REMOVED lines=17> */
.L_x_373:
[----:B------:R-:W-:Y:S05]  /*2910*/  BSYNC B1 ;  /* 0x0000000000017941 */ /* 0x000fea0003800000 */
.L_x_372:
[----:B------:R-:W-:Y:S01]  /*2920*/  IMAD.SHL.U32 R2, R2, 0x100000, RZ ;  /* 0x0010000002027824 */ /* 0x000fe200078e00ff */
[----:B------:R-:W-:-:S04]  /*2930*/  LEA R3, R0, 0x3b800000, 0x17 ;  /* 0x3b80000000037811 */ /* 0x000fc800078eb8ff */
[----:B------:R-:W-:Y:S02]  /*2940*/  LOP3.LUT R16, R3, R2, R16, 0xfe, !PT ;  /* 0x0000000203107212 */ /* 0x000fe400078efe10 */
.L_x_371:
[----:B------:R-:W-:Y:S05]  /*2950*/  BSYNC B0 ;  /* 0x0000000000007941 */ /* 0x000fea0003800000 */
.L_x_370:
[----:B------:R-:W0:Y:S01]  /*2960*/  F2I.S64.TRUNC R16, R16 ;  /* 0x0000001000107311 */ /* 0x000e22000020d900 */
[----:B------:R-:W-:Y:S05]  /*2970*/  BRA `(.L_x_355) ;  /* 0x0000046000007947 */ /* 0x000fea0003800000 */
.L_x_368:
        /* <DEDUP_REMOVED lines=21> */
.L_x_377:
[----:B------:R-:W-:Y:S05]  /*2ad0*/  BSYNC B1 ;  /* 0x0000000000017941 */ /* 0x000fea0003800000 */
.L_x_376:
[----:B------:R-:W-:Y:S01]  /*2ae0*/  IMAD.SHL.U32 R2, R2, 0x200000, RZ ;  /* 0x0020000002027824 */ /* 0x000fe200078e00ff */
[----:B------:R-:W-:-:S04]  /*2af0*/  LEA R3, R0, 0x37800000, 0x17 ;  /* 0x3780000000037811 */ /* 0x000fc800078eb8ff */
[----:B------:R-:W-:Y:S02]  /*2b00*/  LOP3.LUT R16, R3, R2, R16, 0xfe, !PT ;  /* 0x0000000203107212 */ /* 0x000fe400078efe10 */
.L_x_375:
[----:B------:R-:W-:Y:S05]  /*2b10*/  BSYNC B0 ;  /* 0x0000000000007941 */ /* 0x000fea0003800000 */
.L_x_374:
[----:B------:R-:W0:Y:S01]  /*2b20*/  F2I.S64.TRUNC R16, R16 ;  /* 0x0000001000107311 */ /* 0x000e22000020d900 */
[----:B------:R-:W-:Y:S05]  /*2b30*/  BRA `(.L_x_355) ;  /* 0x000002a000007947 */ /* 0x000fea0003800000 */
.L_x_367:
[----:B------:R-:W-:-:S13]  /*2b40*/  ISETP.NE.AND P0, PT, R0, 0x1c, PT ;  /* 0x0000001c0000780c */ /* 0x000fda0003f05270 */
[----:B------:R-:W-:Y:S05]  /*2b50*/  @!P0 BRA `(.L_x_378) ;  /* 0x0000026000008947 */ /* 0x000fea0003800000 */
[----:B------:R-:W-:-:S13]  /*2b60*/  ISETP.NE.AND P0, PT, R0, 0x1d, PT ;  /* 0x0000001d0000780c */ /* 0x000fda0003f05270 */
[----:B------:R-:W-:Y:S05]  /*2b70*/  @!P0 BRA `(.L_x_379) ;  /* 0x0000022000008947 */ /* 0x000fea0003800000 */
[----:B------:R-:W-:-:S13]  /*2b80*/  ISETP.NE.AND P0, PT, R0, 0x2c, PT ;  /* 0x0000002c0000780c */ /* 0x000fda0003f05270 */
[----:B------:R-:W-:Y:S05]  /*2b90*/  @P0 BRA `(.L_x_354) ;  /* 0x000000b000000947 */ /* 0x000fea0003800000 */
[----:B------:R-:W3:Y:S01]  /*2ba0*/  LDG.E.U8 R2, [R2.64] ;  /* 0x0000002402027981 */ /* 0x000ee2000c1e1100 */
[----:B------:R-:W-:Y:S01]  /*2bb0*/  BSSY B0, `(.L_x_380) ;  /* 0x0000007000007945 */ /* 0x000fe20003800000 */
[----:B------:R-:W-:Y:S01]  /*2bc0*/  IMAD.MOV.U32 R16, RZ, RZ, 0x400000 ;  /* 0x00400000ff107424 */ /* 0x000fe200078e00ff */
[----:B---3--:R-:W-:-:S13]  /*2bd0*/  ISETP.NE.AND P0, PT, R2, RZ, PT ;  /* 0x000000ff0200720c */ /* 0x008fda0003f05270 */
[----:B------:R-:W-:Y:S05]  /*2be0*/  @!P0 BRA `(.L_x_381) ;  /* 0x0000003000008947 */ /* 0x000fea0003800000 */
[----:B------:R-:W-:-:S13]  /*2bf0*/  ISETP.NE.AND P0, PT, R2, 0xff, PT ;  /* 0x000000ff0200780c */ /* 0x000fda0003f05270 */
[----:B------:R-:W-:Y:S02]  /*2c00*/  @!P0 IMAD.MOV.U32 R16, RZ, RZ, 0x7f800001 ;  /* 0x7f800001ff108424 */ /* 0x000fe400078e00ff */
[----:B------:R-:W-:Y:S02]  /*2c10*/  @P0 IMAD.SHL.U32 R16, R2, 0x800000, RZ ;  /* 0x0080000002100824 */ /* 0x000fe400078e00ff */
.L_x_381:
[----:B------:R-:W-:Y:S05]  /*2c20*/  BSYNC B0 ;  /* 0x0000000000007941 */ /* 0x000fea0003800000 */
.L_x_380:
[----:B------:R-:W0:Y:S01]  /*2c30*/  F2I.S64.TRUNC R16, R16 ;  /* 0x0000001000107311 */ /* 0x000e22000020d900 */
[----:B------:R-:W-:Y:S05]  /*2c40*/  BRA `(.L_x_355) ;  /* 0x0000019000007947 */ /* 0x000fea0003800000 */
.L_x_354:
[----:B------:R-:W-:Y:S01]  /*2c50*/  MOV R0, 0x0 ;  /* 0x0000000000007802 */ /* 0x000fe20000000f00 */
[----:B------:R-:W-:Y:S02]  /*2c60*/  IMAD.MOV.U32 R4, RZ, RZ, c[0x4][0xf8] ;  /* 0x01003e00ff047624 */ /* 0x000fe400078e00ff */
[----:B------:R-:W-:Y:S01]  /*2c70*/  IMAD.MOV.U32 R5, RZ, RZ, c[0x4][0xfc] ;  /* 0x01003f00ff057624 */ /* 0x000fe200078e00ff */
[----:B------:R0:W3:Y:S01]  /*2c80*/  LDC.64 R2, c[0x4][R0] ;  /* 0x0100000000027b82 */ /* 0x0000e20000000a00 */
        /* <DEDUP_REMOVED lines=14> */
[----:B-123-5:R-:W-:Y:S05]  /*2d70*/  CALL.ABS.NOINC R2 ;  /* 0x0000000002007343 */ /* 0x02efea0003c00000 */
[----:B------:R-:W-:Y:S01]  /*2d80*/  CS2R R16, SRZ ;  /* 0x0000000000107805 */ /* 0x000fe2000001ff00 */
[----:B------:R-:W-:Y:S05]  /*2d90*/  BRA `(.L_x_355) ;  /* 0x0000004000007947 */ /* 0x000fea0003800000 */
.L_x_379:
[----:B------:R0:W5:Y:S01]  /*2da0*/  LDG.E.64 R16, [R2.64] ;  /* 0x0000002402107981 */ /* 0x000162000c1e1b00 */
[----:B------:R-:W-:Y:S05]  /*2db0*/  BRA `(.L_x_355) ;  /* 0x0000002000007947 */ /* 0x000fea0003800000 */
.L_x_378:
[----:B------:R0:W5:Y:S01]  /*2dc0*/  LDG.E R16, [R2.64] ;  /* 0x0000002402107981 */ /* 0x000162000c1e1900 */
[----:B------:R-:W-:-:S03]  /*2dd0*/  IMAD.MOV.U32 R17, RZ, RZ, RZ ;  /* 0x000000ffff117224 */ /* 0x000fc600078e00ff */
.L_x_355:
[----:B------:R-:W-:-:S04]  /*2de0*/  IADD3 R27, R27, 0x80, RZ ;  /* 0x000000801b1b7810 */ /* 0x000fc80007ffe0ff */
.L_x_349:
[----:B------:R-:W-:Y:S05]  /*2df0*/  BSYNC B6 ;  /* 0x0000000000067941 */ /* 0x000fea0003800000 */
.L_x_348:
[----:B------:R-:W-:Y:S01]  /*2e00*/  ISETP.GE.AND P0, PT, R27, UR38, PT ;  /* 0x000000261b007c0c */ /* 0x000fe2000bf06270 */
[----:B------:R-:W-:-:S12]  /*2e10*/  BSSY B6, `(.L_x_382) ;  /* 0x00000ec000067945 */ /* 0x000fd80003800000 */
[----:B------:R-:W-:Y:S05]  /*2e20*/  @P0 BRA `(.L_x_383) ;  /* 0x00000ea000000947 */ /* 0x000fea0003800000 */
[----:B------:R-:W-:-:S04]  /*2e30*/  IMAD.U32 R0, RZ, RZ, UR39 ;  /* 0x00000027ff007e24 */ /* 0x000fc8000f8e00ff */
[----:B------:R-:W-:Y:S01]  /*2e40*/  IMAD R27, R0, 0x200, R27 ;  /* 0x00000200001b7824 */ /* 0x000fe200078e021b */
[----:B------:R-:W-:-:S03]  /*2e50*/  PRMT R0, R26, 0x9910, RZ ;  /* 0x000099101a007816 */ /* 0x000fc600000000ff */
[----:B------:R-:W-:Y:S01]  /*2e60*/  IMAD R27, R27, c[0x0][0x1b0], RZ ;  /* 0x00006c001b1b7a24 */ /* 0x000fe200078e02ff */
[----:B------:R-:W-:-:S04]  /*2e70*/  ISETP.GT.AND P1, PT, R0, 0x9, PT ;  /* 0x000000090000780c */ /* 0x000fc80003f24270 */
[----:B0-----:R-:W-:-:S05]  /*2e80*/  IADD3 R2, P0, R27, c[0x0][0x1a0], RZ ;  /* 0x000068001b027a10 */ /* 0x001fca0007f1e0ff */
        /* <DEDUP_REMOVED lines=10> */
[----:B------:R-:W4:Y:S02]  /*2f30*/  LDG.E.S8 R18, [R2.64] ;  /* 0x0000002402127981 */ /* 0x000f24000c1e1300 */
[----:B----4-:R-:W-:Y:S01]  /*2f40*/  SHF.R.S32.HI R19, RZ, 0x1f, R18 ;  /* 0x0000001fff137819 */ /* 0x010fe20000011412 */
[----:B------:R-:W-:Y:S05]  /*2f50*/  BRA `(.L_x_383) ;  /* 0x00000d7000007947 */ /* 0x000fea0003800000 */
.L_x_387:
[----:B------:R0:W5:Y:S01]  /*2f60*/  LDG.E.U8 R18, [R2.64] ;  /* 0x0000002402127981 */ /* 0x000162000c1e1100 */
[----:B------:R-:W-:Y:S01]  /*2f70*/  IMAD.MOV.U32 R19, RZ, RZ, RZ ;  /* 0x000000ffff137224 */ /* 0x000fe200078e00ff */
[----:B------:R-:W-:Y:S05]  /*2f80*/  BRA `(.L_x_383) ;  /* 0x00000d4000007947 */ /* 0x000fea0003800000 */
.L_x_386:
        /* <DEDUP_REMOVED lines=8> */
.L_x_390:
[----:B------:R-:W4:Y:S02]  /*3010*/  LDG.E R18, [R2.64] ;  /* 0x0000002402127981 */ /* 0x000f24000c1e1900 */
[----:B----4-:R-:W-:Y:S01]  /*3020*/  SHF.R.S32.HI R19, RZ, 0x1f, R18 ;  /* 0x0000001fff137819 */ /* 0x010fe20000011412 */
[----:B------:R-:W-:Y:S05]  /*3030*/  BRA `(.L_x_383) ;  /* 0x00000c9000007947 */ /* 0x000fea0003800000 */
.L_x_389:
[----:B------:R-:W4:Y:S02]  /*3040*/  LDG.E.S16 R18, [R2.64] ;  /* 0x0000002402127981 */ /* 0x000f24000c1e1700 */
[----:B----4-:R-:W-:Y:S01]  /*3050*/  SHF.R.S32.HI R19, RZ, 0x1f, R18 ;  /* 0x0000001fff137819 */ /* 0x010fe20000011412 */
[----:B------:R-:W-:Y:S05]  /*3060*/  BRA `(.L_x_383) ;  /* 0x00000c6000007947 */ /* 0x000fea0003800000 */
.L_x_385:
[----:B------:R-:W-:-:S13]  /*3070*/  ISETP.GT.AND P0, PT, R0, 0x6, PT ;  /* 0x000000060000780c */ /* 0x000fda0003f04270 */
[----:B------:R-:W-:Y:S05]  /*3080*/  @P0 BRA `(.L_x_391) ;  /* 0x000000b000000947 */ /* 0x000fea0003800000 */
[----:B------:R-:W-:-:S13]  /*3090*/  ISETP.NE.AND P0, PT, R0, 0x5, PT ;  /* 0x000000050000780c */ /* 0x000fda0003f05270 */
[----:B------:R-:W-:Y:S05]  /*30a0*/  @!P0 BRA `(.L_x_392) ;  /* 0x0000005000008947 */ /* 0x000fea0003800000 */
[----:B------:R-:W-:-:S13]  /*30b0*/  ISETP.NE.AND P0, PT, R0, 0x6, PT ;  /* 0x000000060000780c */ /* 0x000fda0003f05270 */
[----:B------:R-:W-:Y:S05]  /*30c0*/  @P0 BRA `(.L_x_388) ;  /* 0x00000a8000000947 */ /* 0x000fea0003800000 */
[----:B------:R-:W4:Y:S02]  /*30d0*/  LDG.E R2, [R2.64] ;  /* 0x0000002402027981 */ /* 0x000f24000c1e1900 */
[----:B----4-:R0:W4:Y:S01]  /*30e0*/  F2I.S64.TRUNC R18, R2 ;  /* 0x0000000200127311 */ /* 0x010122000020d900 */
[----:B------:R-:W-:Y:S05]  /*30f0*/  BRA `(.L_x_383) ;  /* 0x00000bd000007947 */ /* 0x000fea0003800000 */
.L_x_392:
[----:B------:R-:W4:Y:S02]  /*3100*/  LDG.E.U16 R2, [R2.64] ;  /* 0x0000002402027981 */ /* 0x000f24000c1e1500 */
[----:B----4-:R-:W-:-:S06]  /*3110*/  HADD2.F32 R18, -RZ, R2.H0_H0 ;  /* 0x20000002ff127230 */ /* 0x010fcc0000004100 */
[----:B------:R-:W0:Y:S01]  /*3120*/  F2I.S64.TRUNC R18, R18 ;  /* 0x0000001200127311 */ /* 0x000e22000020d900 */
[----:B------:R-:W-:Y:S05]  /*3130*/  BRA `(.L_x_383) ;  /* 0x00000b9000007947 */ /* 0x000fea0003800000 */
.L_x_391:
[----:B------:R-:W-:-:S13]  /*3140*/  ISETP.NE.AND P0, PT, R0, 0x7, PT ;  /* 0x000000070000780c */ /* 0x000fda0003f05270 */
[----:B------:R-:W-:Y:S05]  /*3150*/  @!P0 BRA `(.L_x_393) ;  /* 0x000000b000008947 */ /* 0x000fea0003800000 */
[----:B------:R-:W-:-:S13]  /*3160*/  ISETP.NE.AND P0, PT, R0, 0x8, PT ;  /* 0x000000080000780c */ /* 0x000fda0003f05270 */
[----:B------:R-:W-:Y:S05]  /*3170*/  @!P0 BRA `(.L_x_394) ;  /* 0x0000005000008947 */ /* 0x000fea0003800000 */
[----:B------:R-:W-:-:S13]  /*3180*/  ISETP.NE.AND P0, PT, R0, 0x9, PT ;  /* 0x000000090000780c */ /* 0x000fda0003f05270 */
[----:B------:R-:W-:Y:S05]  /*3190*/  @P0 BRA `(.L_x_388) ;  /* 0x000009b000000947 */ /* 0x000fea0003800000 */
[----:B------:R-:W4:Y:S02]  /*31a0*/  LDG.E R2, [R2.64] ;  /* 0x0000002402027981 */ /* 0x000f24000c1e1900 */
[----:B----4-:R0:W4:Y:S01]  /*31b0*/  F2I.S64.TRUNC R18, R2 ;  /* 0x0000000200127311 */ /* 0x010122000020d900 */
[----:B------:R-:W-:Y:S05]  /*31c0*/  BRA `(.L_x_383) ;  /* 0x00000b0000007947 */ /* 0x000fea0003800000 */
.L_x_394:
[----:B------:R-:W4:Y:S02]  /*31d0*/  LDG.E.U16 R2, [R2.64] ;  /* 0x0000002402027981 */ /* 0x000f24000c1e1500 */
[----:B----4-:R-:W-:-:S06]  /*31e0*/  HADD2.F32 R18, -RZ, R2.H0_H0 ;  /* 0x20000002ff127230 */ /* 0x010fcc0000004100 */
[----:B------:R-:W0:Y:S01]  /*31f0*/  F2I.S64.TRUNC R18, R18 ;  /* 0x0000001200127311 */ /* 0x000e22000020d900 */
[----:B------:R-:W-:Y:S05]  /*3200*/  BRA `(.L_x_383) ;  /* 0x00000ac000007947 */ /* 0x000fea0003800000 */
.L_x_393:
[----:B------:R-:W4:Y:S02]  /*3210*/  LDG.E.64 R2, [R2.64] ;  /* 0x0000002402027981 */ /* 0x000f24000c1e1b00 */
[----:B----4-:R0:W4:Y:S01]  /*3220*/  F2I.S64.F64.TRUNC R18, R2 ;  /* 0x0000000200127311 */ /* 0x010122000030d900 */
[----:B------:R-:W-:Y:S05]  /*3230*/  BRA `(.L_x_383) ;  /* 0x00000a9000007947 */ /* 0x000fea0003800000 */
.L_x_384:
        /* <DEDUP_REMOVED lines=8> */
[----:B------:R-:W4:Y:S01]  /*32c0*/  LDG.E.U8 R2, [R2.64] ;  /* 0x0000002402027981 */ /* 0x000f22000c1e1100 */
[----:B------:R-:W-:Y:S01]  /*32d0*/  IMAD.MOV.U32 R19, RZ, RZ, RZ ;  /* 0x000000ffff137224 */ /* 0x000fe200078e00ff */
[----:B----4-:R-:W-:-:S04]  /*32e0*/  ISETP.NE.AND P0, PT, R2, RZ, PT ;  /* 0x000000ff0200720c */ /* 0x010fc80003f05270 */
[----:B------:R-:W-:Y:S01]  /*32f0*/  SEL R18, RZ, 0x1, !P0 ;  /* 0x00000001ff127807 */ /* 0x000fe20004000000 */
[----:B------:R-:W-:Y:S05]  /*3300*/  BRA `(.L_x_383) ;  /* 0x000009c000007947 */ /* 0x000fea0003800000 */
.L_x_397:
[----:B------:R-:W4:Y:S02]  /*3310*/  LDG.E.64 R2, [R2.64] ;  /* 0x0000002402027981 */ /* 0x000f24000c1e1b00 */
[----:B----4-:R0:W4:Y:S01]  /*3320*/  F2I.S64.F64.TRUNC R18, R2 ;  /* 0x0000000200127311 */ /* 0x010122000030d900 */
[----:B------:R-:W-:Y:S05]  /*3330*/  BRA `(.L_x_383) ;  /* 0x0000099000007947 */ /* 0x000fea0003800000 */
.L_x_396:
[----:B------:R-:W-:-:S13]  /*3340*/  ISETP.NE.AND P0, PT, R0, 0xf, PT ;  /* 0x0000000f0000780c */ /* 0x000fda0003f05270 */
[----:B------:R-:W-:Y:S05]  /*3350*/  @!P0 BRA `(.L_x_398) ;  /* 0x0000027000008947 */ /* 0x000fea0003800000 */
[----:B------:R-:W-:-:S13]  /*3360*/  ISETP.NE.AND P0, PT, R0, 0x17, PT ;  /* 0x000000170000780c */ /* 0x000fda0003f05270 */
[----:B------:R-:W-:Y:S05]  /*3370*/  @!P0 BRA `(.L_x_399) ;  /* 0x0000017000008947 */ /* 0x000fea0003800000 */
[----:B------:R-:W-:-:S13]  /*3380*/  ISETP.NE.AND P0, PT, R0, 0x18, PT ;  /* 0x000000180000780c */ /* 0x000fda0003f05270 */
[----:B------:R-:W-:Y:S05]  /*3390*/  @P0 BRA `(.L_x_388) ;  /* 0x000007b000000947 */ /* 0x000fea0003800000 */
[----:B------:R-:W4:Y:S01]  /*33a0*/  LDG.E.U8 R0, [R2.64] ;  /* 0x0000002402007981 */ /* 0x000f22000c1e1100 */
[----:B------:R-:W-:Y:S02]  /*33b0*/  IMAD.MOV.U32 R8, RZ, RZ, -0x800000 ;  /* 0xff800000ff087424 */ /* 0x000fe400078e00ff */
[----:B----4-:R-:W-:-:S05]  /*33c0*/  IMAD.SHL.U32 R0, R0, 0x1000000, RZ ;  /* 0x0100000000007824 */ /* 0x010fca00078e00ff */
        /* <DEDUP_REMOVED lines=16> */
[----:B------:R0:W4:Y:S01]  /*34d0*/  F2I.S64.TRUNC R18, R5 ;  /* 0x0000000500127311 */ /* 0x000122000020d900 */
[----:B------:R-:W-:Y:S05]  /*34e0*/  BRA `(.L_x_383) ;  /* 0x000007e000007947 */ /* 0x000fea0003800000 */
.L_x_399:
[----:B------:R-:W4:Y:S02]  /*34f0*/  LDG.E.U8 R2, [R2.64] ;  /* 0x0000002402027981 */ /* 0x000f24000c1e1100 */
[C---:B----4-:R-:W-:Y:S02]  /*3500*/  IMAD.SHL.U32 R0, R2.reuse, 0x2000000, RZ ;  /* 0x0200000002007824 */ /* 0x050fe400078e00ff */
        /* <DEDUP_REMOVED lines=10> */
[----:B------:R0:W4:Y:S01]  /*35b0*/  F2I.S64.TRUNC R18, R4 ;  /* 0x0000000400127311 */ /* 0x000122000020d900 */
[----:B------:R-:W-:Y:S05]  /*35c0*/  BRA `(.L_x_383) ;  /* 0x0000070000007947 */ /* 0x000fea0003800000 */
.L_x_398:
[----:B------:R-:W4:Y:S02]  /*35d0*/  LDG.E.U16 R18, [R2.64] ;  /* 0x0000002402127981 */ /* 0x000f24000c1e1500 */
[----:B----4-:R-:W-:-:S06]  /*35e0*/  PRMT R18, RZ, 0x5410, R18 ;  /* 0x00005410ff127816 */ /* 0x010fcc0000000012 */
[----:B------:R-:W0:Y:S01]  /*35f0*/  F2I.S64.TRUNC R18, R18 ;  /* 0x0000001200127311 */ /* 0x000e22000020d900 */
[----:B------:R-:W-:Y:S05]  /*3600*/  BRA `(.L_x_383) ;  /* 0x000006c000007947 */ /* 0x000fea0003800000 */
.L_x_395:
        /* <DEDUP_REMOVED lines=11> */
.L_x_402:
[----:B------:R-:W4:Y:S01]  /*36c0*/  LDG.E.U8 R2, [R2.64] ;  /* 0x0000002402027981 */ /* 0x000f22000c1e1100 */
[----:B------:R-:W-:Y:S01]  /*36d0*/  BSSY B0, `(.L_x_403) ;  /* 0x0000018000007945 */ /* 0x000fe20003800000 */
[----:B------:R-:W-:Y:S01]  /*36e0*/  IMAD.MOV.U32 R18, RZ, RZ, RZ ;  /* 0x000000ffff127224 */ /* 0x000fe200078e00ff */
[----:B----4-:R-:W-:-:S13]  /*36f0*/  ISETP.NE.AND P0, PT, R2, RZ, PT ;  /* 0x000000ff0200720c */ /* 0x010fda0003f05270 */
        /* <DEDUP_REMOVED lines=17> */
.L_x_406:
[----:B------:R-:W-:Y:S05]  /*3810*/  BSYNC B1 ;  /* 0x0000000000017941 */ /* 0x000fea0003800000 */
.L_x_405:
[----:B------:R-:W-:Y:S01]  /*3820*/  IMAD.SHL.U32 R2, R2, 0x100000, RZ ;  /* 0x0010000002027824 */ /* 0x000fe200078e00ff */
[----:B------:R-:W-:-:S04]  /*3830*/  LEA R3, R0, 0x3b800000, 0x17 ;  /* 0x3b80000000037811 */ /* 0x000fc800078eb8ff */
[----:B------:R-:W-:Y:S02]  /*3840*/  LOP3.LUT R18, R3, R2, R18, 0xfe, !PT ;  /* 0x0000000203127212 */ /* 0x000fe400078efe12 */
.L_x_404:
[----:B------:R-:W-:Y:S05]  /*3850*/  BSYNC B0 ;  /* 0x0000000000007941 */ /* 0x000fea0003800000 */
.L_x_403:
[----:B------:R-:W0:Y:S01]  /*3860*/  F2I.S64.TRUNC R18, R18 ;  /* 0x0000001200127311 */ /* 0x000e22000020d900 */
[----:B------:R-:W-:Y:S05]  /*3870*/  BRA `(.L_x_383) ;  /* 0x0000045000007947 */ /* 0x000fea0003800000 */
.L_x_401:
        /* <DEDUP_REMOVED lines=21> */
.L_x_410:
[----:B------:R-:W-:Y:S05]  /*39d0*/  BSYNC B1 ;  /* 0x0000000000017941 */ /* 0x000fea0003800000 */
.L_x_409:
[----:B------:R-:W-:Y:S01]  /*39e0*/  IMAD.SHL.U32 R2, R2, 0x200000, RZ ;  /* 0x0020000002027824 */ /* 0x000fe200078e00ff */
[----:B------:R-:W-:-:S04]  /*39f0*/  LEA R3, R0, 0x37800000, 0x17 ;  /* 0x3780000000037811 */ /* 0x000fc800078eb8ff */
[----:B------:R-:W-:Y:S02]  /*3a00*/  LOP3.LUT R18, R3, R2, R18, 0xfe, !PT ;  /* 0x0000000203127212 */ /* 0x000fe400078efe12 */
.L_x_408:
[----:B------:R-:W-:Y:S05]  /*3a10*/  BSYNC B0 ;  /* 0x0000000000007941 */ /* 0x000fea0003800000 */
.L_x_407:
[----:B------:R-:W0:Y:S01]  /*3a20*/  F2I.S64.TRUNC R18, R18 ;  /* 0x0000001200127311 */ /* 0x000e22000020d900 */
[----:B------:R-:W-:Y:S05]  /*3a30*/  BRA `(.L_x_383) ;  /* 0x0000029000007947 */ /* 0x000fea0003800000 */
.L_x_400:
[----:B------:R-:W-:-:S13]  /*3a40*/  ISETP.NE.AND P0, PT, R0, 0x1c, PT ;  /* 0x0000001c0000780c */ /* 0x000fda0003f05270 */
[----:B------:R-:W-:Y:S05]  /*3a50*/  @!P0 BRA `(.L_x_411) ;  /* 0x0000025000008947 */ /* 0x000fea0003800000 */
[----:B------:R-:W-:-:S13]  /*3a60*/  ISETP.NE.AND P0, PT, R0, 0x1d, PT ;  /* 0x0000001d0000780c */ /* 0x000fda0003f05270 */
[----:B------:R-:W-:Y:S05]  /*3a70*/  @!P0 BRA `(.L_x_412) ;  /* 0x0000021000008947 */ /* 0x000fea0003800000 */
[----:B------:R-:W-:-:S13]  /*3a80*/  ISETP.NE.AND P0, PT, R0, 0x2c, PT ;  /* 0x0000002c0000780c */ /* 0x000fda0003f05270 */
[----:B------:R-:W-:Y:S05]  /*3a90*/  @P0 BRA `(.L_x_388) ;  /* 0x000000b000000947 */ /* 0x000fea0003800000 */
[----:B------:R-:W4:Y:S01]  /*3aa0*/  LDG.E.U8 R2, [R2.64] ;  /* 0x0000002402027981 */ /* 0x000f22000c1e1100 */
[----:B------:R-:W-:Y:S01]  /*3ab0*/  BSSY B0, `(.L_x_413) ;  /* 0x0000007000007945 */ /* 0x000fe20003800000 */
[----:B------:R-:W-:Y:S01]  /*3ac0*/  IMAD.MOV.U32 R18, RZ, RZ, 0x400000 ;  /* 0x00400000ff127424 */ /* 0x000fe200078e00ff */
[----:B----4-:R-:W-:-:S13]  /*3ad0*/  ISETP.NE.AND P0, PT, R2, RZ, PT ;  /* 0x000000ff0200720c */ /* 0x010fda0003f05270 */
[----:B------:R-:W-:Y:S05]  /*3ae0*/  @!P0 BRA `(.L_x_414) ;  /* 0x0000003000008947 */ /* 0x000fea0003800000 */
[----:B------:R-:W-:-:S13]  /*3af0*/  ISETP.NE.AND P0, PT, R2, 0xff, PT ;  /* 0x000000ff0200780c */ /* 0x000fda0003f05270 */
[----:B------:R-:W-:Y:S02]  /*3b00*/  @!P0 IMAD.MOV.U32 R18, RZ, RZ, 0x7f800001 ;  /* 0x7f800001ff128424 */ /* 0x000fe400078e00ff */
[----:B------:R-:W-:Y:S02]  /*3b10*/  @P0 IMAD.SHL.U32 R18, R2, 0x800000, RZ ;  /* 0x0080000002120824 */ /* 0x000fe400078e00ff */
.L_x_414:
[----:B------:R-:W-:Y:S05]  /*3b20*/  BSYNC B0 ;  /* 0x0000000000007941 */ /* 0x000fea0003800000 */
.L_x_413:
[----:B------:R-:W0:Y:S01]  /*3b30*/  F2I.S64.TRUNC R18, R18 ;  /* 0x0000001200127311 */ /* 0x000e22000020d900 */
[----:B------:R-:W-:Y:S05]  /*3b40*/  BRA `(.L_x_383) ;  /* 0x0000018000007947 */ /* 0x000fea0003800000 */
.L_x_388:
[----:B------:R-:W-:Y:S01]  /*3b50*/  MOV R0, 0x0 ;  /* 0x0000000000007802 */ /* 0x000fe20000000f00 */
[----:B------:R-:W-:Y:S02]  /*3b60*/  IMAD.MOV.U32 R4, RZ, RZ, c[0x4][0xf8] ;  /* 0x01003e00ff047624 */ /* 0x000fe400078e00ff */
[----:B------:R-:W-:Y:S01]  /*3b70*/  IMAD.MOV.U32 R5, RZ, RZ, c[0x4][0xfc] ;  /* 0x01003f00ff057624 */ /* 0x000fe200078e00ff */
[----:B------:R0:W4:Y:S01]  /*3b80*/  LDC.64 R2, c[0x4][R0] ;  /* 0x0100000000027b82 */ /* 0x0001220000000a00 */
        /* <DEDUP_REMOVED lines=14> */
[----:B-12345:R-:W-:Y:S05]  /*3c70*/  CALL.ABS.NOINC R2 ;  /* 0x0000000002007343 */ /* 0x03efea0003c00000 */
[----:B------:R-:W-:Y:S05]  /*3c80*/  BRA `(.L_x_383) ;  /* 0x0000004000007947 */ /* 0x000fea0003800000 */
.L_x_412:
[----:B------:R0:W5:Y:S01]  /*3c90*/  LDG.E.64 R18, [R2.64] ;  /* 0x0000002402127981 */ /* 0x000162000c1e1b00 */
[----:B------:R-:W-:Y:S05]  /*3ca0*/  BRA `(.L_x_383) ;  /* 0x0000002000007947 */ /* 0x000fea0003800000 */
.L_x_411:
[----:B------:R0:W5:Y:S01]  /*3cb0*/  LDG.E R18, [R2.64] ;  /* 0x0000002402127981 */ /* 0x000162000c1e1900 */
[----:B------:R-:W-:-:S03]  /*3cc0*/  IMAD.MOV.U32 R19, RZ, RZ, RZ ;  /* 0x000000ffff137224 */ /* 0x000fc600078e00ff */
.L_x_383:
[----:B------:R-:W-:Y:S05]  /*3cd0*/  BSYNC B6 ;  /* 0x0000000000067941 */ /* 0x000fea0003800000 */
.L_x_382:
[----:B------:R-:W-:Y:S01]  /*3ce0*/  IMAD.MOV.U32 R0, RZ, RZ, 0x1 ;  /* 0x00000001ff007424 */ /* 0x000fe200078e00ff */
[----:B------:R-:W-:Y:S01]  /*3cf0*/  CS2R R8, SRZ ;  /* 0x0000000000087805 */ /* 0x000fe2000001ff00 */
[----:B------:R-:W-:Y:S01]  /*3d00*/  IMAD.MOV.U32 R10, RZ, RZ, c[0x0][0x17c] ;  /* 0x00005f00ff0a7624 */ /* 0x000fe200078e00ff */
[----:B------:R-:W-:Y:S01]  /*3d10*/  CS2R R6, SRZ ;  /* 0x0000000000067805 */ /* 0x000fe2000001ff00 */
[----:B------:R-:W-:Y:S01]  /*3d20*/  IMAD.MOV.U32 R34, RZ, RZ, RZ ;  /* 0x000000ffff227224 */ /* 0x000fe200078e00ff */
[----:B------:R-:W-:Y:S01]  /*3d30*/  ISETP.LE.U32.AND P0, PT, R0, c[0x0][0x178], PT ;  /* 0x00005e0000007a0c */ /* 0x000fe20003f03070 */
[----:B------:R-:W-:Y:S01]  /*3d40*/  IMAD.MOV.U32 R11, RZ, RZ, RZ ;  /* 0x000000ffff0b7224 */ /* 0x000fe200078e00ff */
[----:B0-----:R-:W-:Y:S02]  /*3d50*/  CS2R R4, SRZ ;  /* 0x0000000000047805 */ /* 0x001fe4000001ff00 */
[----:B------:R-:W-:-:S13]  /*3d60*/  ISETP.GE.AND.EX P0, PT, R10, RZ, PT, P0 ;  /* 0x000000ff0a00720c */ /* 0x000fda0003f06300 */
[----:B------:R-:W-:Y:S05]  /*3d70*/  @!P0 BRA `(.L_x_415) ;  /* 0x0000573000008947 */ /* 0x000fea0003800000 */
[----:B------:R-:W0:Y:S01]  /*3d80*/  S2R R3, SR_TID.X ;  /* 0x0000000000037919 */ /* 0x000e220000002100 */
[----:B------:R-:W-:Y:S01]  /*3d90*/  IMAD.MOV.U32 R2, RZ, RZ, 0x1 ;  /* 0x00000001ff027424 */ /* 0x000fe200078e00ff */
[----:B------:R-:W-:Y:S04]  /*3da0*/  BSSY B1, `(.L_x_416) ;  /* 0x0000159000017945 */ /* 0x000fe80003800000 */
[----:B------:R-:W-:-:S04]  /*3db0*/  IADD3 R2, P0, -R2, c[0x0][0x178], RZ ;  /* 0x00005e0002027a10 */ /* 0x000fc80007f1e1ff */
[----:B------:R-:W-:Y:S02]  /*3dc0*/  IADD3.X R0, R10, -0x1, RZ, P0, !PT ;  /* 0xffffffff0a007810 */ /* 0x000fe400007fe4ff */
[----:B0-----:R-:W-:-:S13]  /*3dd0*/  ISETP.GE.AND P1, PT, R3, UR38, PT ;  /* 0x0000002603007c0c */ /* 0x001fda000bf26270 */
[----:B------:R-:W-:Y:S05]  /*3de0*/  @P1 BRA `(.L_x_417) ;  /* 0x0000154000001947 */ /* 0x000fea0003800000 */
[----:B------:R-:W-:Y:S01]  /*3df0*/  ISETP.GE.U32.AND P0, PT, R2, 0x3, PT ;  /* 0x000000030200780c */ /* 0x000fe20003f06070 */
[----:B-1---5:R-:W-:Y:S02]  /*3e00*/  IMAD R5, R23, c[0x0][0x170], RZ ;  /* 0x00005c0017057a24 */ /* 0x022fe400078e02ff */
[----:B------:R-:W-:Y:S01]  /*3e10*/  IMAD.MOV.U32 R40, RZ, RZ, 0x3 ;  /* 0x00000003ff287424 */ /* 0x000fe200078e00ff */
[----:B------:R-:W-:Y:S01]  /*3e20*/  ISETP.GE.U32.AND.EX P0, PT, R0, RZ, PT, P0 ;  /* 0x000000ff0000720c */ /* 0x000fe20003f06100 */
[----:B------:R-:W-:-:S03]  /*3e30*/  IMAD.WIDE.U32 R12, R22, c[0x0][0x170], RZ ;  /* 0x00005c00160c7a25 */ /* 0x000fc600078e00ff */
[----:B------:R-:W-:Y:S01]  /*3e40*/  LOP3.LUT R40, R40, c[0x0][0x178], RZ, 0xc0, !PT ;  /* 0x00005e0028287a12 */ /* 0x000fe200078ec0ff */
[----:B------:R-:W-:Y:S02]  /*3e50*/  IMAD R15, R22, c[0x0][0x174], R5 ;  /* 0x00005d00160f7a24 */ /* 0x000fe400078e0205 */
[----:B------:R-:W-:Y:S01]  /*3e60*/  IMAD.MOV.U32 R38, RZ, RZ, RZ ;  /* 0x000000ffff267224 */ /* 0x000fe200078e00ff */
[----:B------:R-:W-:Y:S01]  /*3e70*/  CS2R R4, SRZ ;  /* 0x0000000000047805 */ /* 0x000fe2000001ff00 */
[----:B------:R-:W-:Y:S02]  /*3e80*/  IMAD.MOV.U32 R35, RZ, RZ, RZ ;  /* 0x000000ffff237224 */ /* 0x000fe400078e00ff */
[----:B------:R-:W-:Y:S02]  /*3e90*/  IMAD.IADD R21, R13, 0x1, R15 ;  /* 0x000000010d157824 */ /* 0x000fe400078e020f */
[----:B------:R-:W-:Y:S05]  /*3ea0*/  @!P0 BRA `(.L_x_418) ;  /* 0x000011b000008947 */ /* 0x000fea0003800000 */
[----:B------:R-:W-:Y:S01]  /*3eb0*/  IADD3 R41, P1, -R40, c[0x0][0x178], RZ ;  /* 0x00005e0028297a10 */ /* 0x000fe20007f3e1ff */
[----:B------:R-:W-:Y:S01]  /*3ec0*/  IMAD.MOV.U32 R26, RZ, RZ, 0x8 ;  /* 0x00000008ff1a7424 */ /* 0x000fe200078e00ff */
[----:B------:R-:W-:Y:S01]  /*3ed0*/  BSSY B0, `(.L_x_418) ;  /* 0x0000118000007945 */ /* 0x000fe20003800000 */
[----:B------:R-:W-:Y:S01]  /*3ee0*/  IMAD.IADD R15, R15, 0x1, R13 ;  /* 0x000000010f0f7824 */ /* 0x000fe200078e020d */
[----:B------:R-:W-:Y:S01]  /*3ef0*/  ISETP.GT.U32.AND P0, PT, R41, RZ, PT ;  /* 0x000000ff2900720c */ /* 0x000fe20003f04070 */
[----:B------:R-:W-:Y:S01]  /*3f00*/  IMAD R39, R26, c[0x0][0x18c], RZ ;  /* 0x000063001a277a24 */ /* 0x000fe200078e02ff */
[----:B------:R-:W-:Y:S01]  /*3f10*/  IADD3.X R42, R10, -0x1, RZ, P1, !PT ;  /* 0xffffffff0a2a7810 */ /* 0x000fe20000ffe4ff */
[----:B------:R-:W-:Y:S01]  /*3f20*/  IMAD.WIDE.U32 R26, R26, c[0x0][0x188], RZ ;  /* 0x000062001a1a7a25 */ /* 0x000fe200078e00ff */
[----:B------:R-:W-:-:S02]  /*3f30*/  LEA R30, P1, R12, c[0x0][0x168], 0x3 ;  /* 0x00005a000c1e7a11 */ /* 0x000fc400078218ff */
[----:B------:R-:W-:Y:S01]  /*3f40*/  ISETP.GT.AND.EX P0, PT, R42, RZ, PT, P0 ;  /* 0x000000ff2a00720c */ /* 0x000fe20003f04300 */
[----:B------:R-:W-:Y:S01]  /*3f50*/  IMAD.MOV.U32 R38, RZ, RZ, RZ ;  /* 0x000000ffff267224 */ /* 0x000fe200078e00ff */
[----:B------:R-:W-:Y:S01]  /*3f60*/  LEA.HI.X R15, R12, c[0x0][0x16c], R15, 0x3, P1 ;  /* 0x00005b000c0f7a11 */ /* 0x000fe200008f1c0f */
[----:B------:R-:W-:Y:S02]  /*3f70*/  IMAD.MOV.U32 R35, RZ, RZ, RZ ;  /* 0x000000ffff237224 */ /* 0x000fe400078e00ff */
[----:B------:R-:W-:-:S08]  /*3f80*/  IMAD.IADD R39, R27, 0x1, R39 ;  /* 0x000000011b277824 */ /* 0x000fd000078e0227 */
[----:B------:R-:W-:Y:S05]  /*3f90*/  @!P0 BRA `(.L_x_419) ;  /* 0x00000e1000008947 */ /* 0x000fea0003800000 */
[----:B------:R-:W-:Y:S02]  /*3fa0*/  ISETP.GT.U32.AND P1, PT, R41, 0xc, PT ;  /* 0x0000000c2900780c */ /* 0x000fe40003f24070 */
[----:B------:R-:W-:Y:S02]  /*3fb0*/  PLOP3.LUT P0, PT, PT, PT, PT, 0x80, 0x0 ;  /* 0x000000000000781c */ /* 0x000fe40003f0f070 */
[----:B------:R-:W-:-:S13]  /*3fc0*/  ISETP.GT.AND.EX P1, PT, R42, RZ, PT, P1 ;  /* 0x000000ff2a00720c */ /* 0x000fda0003f24310 */
[----:B------:R-:W-:Y:S05]  /*3fd0*/  @!P1 BRA `(.L_x_420) ;  /* 0x000008d000009947 */ /* 0x000fea0003800000 */
[----:B------:R-:W-:Y:S01]  /*3fe0*/  BSSY B2, `(.L_x_420) ;  /* 0x000008c000027945 */ /* 0x000fe20003800000 */
[----:B------:R-:W-:Y:S02]  /*3ff0*/  PLOP3.LUT P0, PT, PT, PT, PT, 0x8, 0x0 ;  /* 0x000000000000781c */ /* 0x000fe40003f0e170 */
.L_x_421:
[----:B------:R-:W-:Y:S01]  /*4000*/  LEA R28, P1, R38, c[0x0][0x180], 0x3 ;  /* 0x00006000261c7a11 */ /* 0x000fe200078218ff */
[----:B------:R-:W-:-:S03]  /*4010*/  IMAD.MOV.U32 R31, RZ, RZ, R15 ;  /* 0x000000ffff1f7224 */ /* 0x000fc600078e000f */
[----:B------:R-:W-:Y:S02]  /*4020*/  LEA.HI.X R29, R38, c[0x0][0x184], R35, 0x3, P1 ;  /* 0x00006100261d7a11 */ /* 0x000fe400008f1c23 */
[----:B------:R-:W-:Y:S02]  /*4030*/  IADD3 R14, P1, R30, R26, RZ ;  /* 0x0000001a1e0e7210 */ /* 0x000fe40007f3e0ff */
[----:B------:R-:W5:Y:S04]  /*4040*/  LDG.E.64 R30, [R30.64] ;  /* 0x000000241e1e7981 */ /* 0x000f68000c1e1b00 */
[----:B------:R-:W5:Y:S01]  /*4050*/  LDG.E.64 R22, [R28.64] ;  /* 0x000000241c167981 */ /* 0x000f62000c1e1b00 */
[----:B------:R-:W-:-:S03]  /*4060*/  IMAD.X R15, R15, 0x1, R39, P1 ;  /* 0x000000010f0f7824 */ /* 0x000fc600008e0627 */
[----:B----4-:R-:W4:Y:S04]  /*4070*/  LDG.E.64 R32, [R28.64+0x8] ;  /* 0x000008241c207981 */ /* 0x010f28000c1e1b00 */
[----:B------:R-:W4:Y:S04]  /*4080*/  LDG.E.64 R36, [R14.64] ;  /* 0x000000240e247981 */ /* 0x000f28000c1e1b00 */
[----:B---3--:R-:W3:Y:S01]  /*4090*/  LDG.E.64 R44, [R28.64+0x18] ;  /* 0x000018241c2c7981 */ /* 0x008ee2000c1e1b00 */
[-C--:B-----5:R-:W-:Y:S02]  /*40a0*/  IMAD R31, R31, R22.reuse, RZ ;  /* 0x000000161f1f7224 */ /* 0x0a0fe400078e02ff */
[----:B------:R-:W-:Y:S01]  /*40b0*/  IMAD.WIDE.U32 R4, R30, R22, R4 ;  /* 0x000000161e047225 */ /* 0x000fe200078e0004 */
[----:B------:R-:W-:-:S03]  /*40c0*/  IADD3 R22, P1, R14, R26, RZ ;  /* 0x0000001a0e167210 */ /* 0x000fc60007f3e0ff */
[----:B------:R-:W-:Y:S02]  /*40d0*/  IMAD R23, R30, R23, R31 ;  /* 0x000000171e177224 */ /* 0x000fe400078e021f */
[-C--:B----4-:R-:W-:Y:S02]  /*40e0*/  IMAD R37, R37, R32.reuse, RZ ;  /* 0x0000002025257224 */ /* 0x090fe400078e02ff */
[----:B------:R-:W-:Y:S02]  /*40f0*/  IMAD.IADD R5, R5, 0x1, R23 ;  /* 0x0000000105057824 */ /* 0x000fe400078e0217 */
[----:B------:R-:W-:Y:S02]  /*4100*/  IMAD.X R23, R15, 0x1, R39, P1 ;  /* 0x000000010f177824 */ /* 0x000fe400008e0627 */
[C---:B------:R-:W-:Y:S01]  /*4110*/  IMAD R31, R36.reuse, R33, R37 ;  /* 0x00000021241f7224 */ /* 0x040fe200078e0225 */
[----:B------:R-:W4:Y:S01]  /*4120*/  LDG.E.64 R14, [R28.64+0x10] ;  /* 0x000010241c0e7981 */ /* 0x000f22000c1e1b00 */
[----:B------:R-:W-:Y:S01]  /*4130*/  IMAD.WIDE.U32 R32, R36, R32, R4 ;  /* 0x0000002024207225 */ /* 0x000fe200078e0004 */
[----:B------:R-:W-:-:S02]  /*4140*/  IADD3 R4, P1, R22, R26, RZ ;  /* 0x0000001a16047210 */ /* 0x000fc40007f3e0ff */
[----:B------:R0:W4:Y:S03]  /*4150*/  LDG.E.64 R36, [R22.64] ;  /* 0x0000002416247981 */ /* 0x000126000c1e1b00 */
[----:B------:R-:W-:-:S05]  /*4160*/  IMAD.X R5, R23, 0x1, R39, P1 ;  /* 0x0000000117057824 */ /* 0x000fca00008e0627 */
[----:B0-----:R-:W3:Y:S01]  /*4170*/  LDG.E.64 R22, [R4.64] ;  /* 0x0000002404167981 */ /* 0x001ee2000c1e1b00 */
[----:B------:R-:W-:Y:S01]  /*4180*/  IMAD.IADD R33, R33, 0x1, R31 ;  /* 0x0000000121217824 */ /* 0x000fe200078e021f */
[----:B------:R-:W-:Y:S01]  /*4190*/  IADD3 R30, P1, R4, R26, RZ ;  /* 0x0000001a041e7210 */ /* 0x000fe20007f3e0ff */
[----:B----4-:R-:W-:-:S04]  /*41a0*/  IMAD R31, R37, R14, RZ ;  /* 0x0000000e251f7224 */ /* 0x010fc800078e02ff */
[C---:B------:R-:W-:Y:S02]  /*41b0*/  IMAD R31, R36.reuse, R15, R31 ;  /* 0x0000000f241f7224 */ /* 0x040fe400078e021f */
[----:B------:R-:W-:-:S04]  /*41c0*/  IMAD.WIDE.U32 R14, R36, R14, R32 ;  /* 0x0000000e240e7225 */ /* 0x000fc800078e0020 */
[----:B---3--:R-:W-:Y:S02]  /*41d0*/  IMAD R33, R23, R44, RZ ;  /* 0x0000002c17217224 */ /* 0x008fe400078e02ff */
[----:B------:R-:W-:Y:S02]  /*41e0*/  IMAD.IADD R15, R15, 0x1, R31 ;  /* 0x000000010f0f7824 */ /* 0x000fe400078e021f */
[----:B------:R-:W-:Y:S02]  /*41f0*/  IMAD.X R31, R5, 0x1, R39, P1 ;  /* 0x00000001051f7824 */ /* 0x000fe400008e0627 */
[----:B------:R-:W-:Y:S01]  /*4200*/  IMAD R33, R22, R45, R33 ;  /* 0x0000002d16217224 */ /* 0x000fe200078e0221 */
[----:B------:R-:W-:Y:S01]  /*4210*/  IADD3 R4, P1, R30, R26, RZ ;  /* 0x0000001a1e047210 */ /* 0x000fe20007f3e0ff */
[----:B------:R-:W-:Y:S01]  /*4220*/  IMAD.WIDE.U32 R22, R22, R44, R14 ;  /* 0x0000002c16167225 */ /* 0x000fe200078e000e */
[----:B------:R0:W3:Y:S04]  /*4230*/  LDG.E.64 R36, [R30.64] ;  /* 0x000000241e247981 */ /* 0x0000e8000c1e1b00 */
[----:B------:R-:W3:Y:S01]  /*4240*/  LDG.E.64 R14, [R28.64+0x20] ;  /* 0x000020241c0e7981 */ /* 0x000ee2000c1e1b00 */
[----:B------:R-:W-:-:S03]  /*4250*/  IMAD.X R5, R31, 0x1, R39, P1 ;  /* 0x000000011f057824 */ /* 0x000fc600008e0627 */
[----:B------:R-:W4:Y:S04]  /*4260*/  LDG.E.64 R44, [R28.64+0x28] ;  /* 0x000028241c2c7981 */ /* 0x000f28000c1e1b00 */
[----:B0-----:R-:W4:Y:S01]  /*4270*/  LDG.E.64 R30, [R4.64] ;  /* 0x00000024041e7981 */ /* 0x001f22000c1e1b00 */
[----:B------:R-:W-:Y:S02]  /*4280*/  IMAD.IADD R23, R23, 0x1, R33 ;  /* 0x0000000117177824 */ /* 0x000fe400078e0221 */
[----:B---3--:R-:W-:-:S04]  /*4290*/  IMAD R33, R37, R14, RZ ;  /* 0x0000000e25217224 */ /* 0x008fc800078e02ff */
[C---:B------:R-:W-:Y:S02]  /*42a0*/  IMAD R33, R36.reuse, R15, R33 ;  /* 0x0000000f24217224 */ /* 0x040fe400078e0221 */
[----:B------:R-:W-:Y:S01]  /*42b0*/  IMAD.WIDE.U32 R14, R36, R14, R22 ;  /* 0x0000000e240e7225 */ /* 0x000fe200078e0016 */
[----:B------:R-:W-:-:S03]  /*42c0*/  IADD3 R22, P1, R4, R26, RZ ;  /* 0x0000001a04167210 */ /* 0x000fc60007f3e0ff */
[----:B----4-:R-:W-:Y:S02]  /*42d0*/  IMAD R37, R31, R44, RZ ;  /* 0x0000002c1f257224 */ /* 0x010fe400078e02ff */
        /* <DEDUP_REMOVED lines=49> */
[----:B------:R-:W-:Y:S01]  /*45f0*/  IMAD.X R31, R5, 0x1, R39, P1 ;  /* 0x00000001051f7824 */ /* 0x000fe200008e0627 */
[----:B------:R-:W-:Y:S01]  /*4600*/  IADD3 R4, P1, R30, R26, RZ ;  /* 0x0000001a1e047210 */ /* 0x000fe20007f3e0ff */
[C---:B------:R-:W-:Y:S02]  /*4610*/  IMAD R33, R22.reuse, R45, R37 ;  /* 0x0000002d16217224 */ /* 0x040fe400078e0225 */
        /* <DEDUP_REMOVED lines=11> */
[-C--:B----4-:R-:W-:Y:S02]  /*46d0*/  IMAD R37, R31, R44.reuse, RZ ;  /* 0x0000002c1f257224 */ /* 0x090fe400078e02ff */
[----:B------:R-:W-:Y:S02]  /*46e0*/  IMAD.IADD R15, R15, 0x1, R33 ;  /* 0x000000010f0f7824 */ /* 0x000fe400078e0221 */
[----:B------:R-:W-:Y:S01]  /*46f0*/  IMAD.X R23, R5, 0x1, R39, P1 ;  /* 0x0000000105177824 */ /* 0x000fe200008e0627 */
[----:B------:R-:W3:Y:S01]  /*4700*/  LDG.E.64 R32, [R28.64+0x70] ;  /* 0x000070241c207981 */ /* 0x000ee2000c1e1b00 */
[C---:B------:R-:W-:Y:S02]  /*4710*/  IMAD R5, R30.reuse, R45, R37 ;  /* 0x0000002d1e057224 */ /* 0x040fe400078e0225 */
[----:B------:R-:W-:Y:S01]  /*4720*/  IMAD.WIDE.U32 R30, R30, R44, R14 ;  /* 0x0000002c1e1e7225 */ /* 0x000fe200078e000e */
[----:B------:R-:W-:Y:S01]  /*4730*/  IADD3 R14, P1, R22, R26, RZ ;  /* 0x0000001a160e7210 */ /* 0x000fe20007f3e0ff */
[----:B------:R0:W3:Y:S04]  /*4740*/  LDG.E.64 R36, [R22.64] ;  /* 0x0000002416247981 */ /* 0x0000e8000c1e1b00 */
[----:B------:R-:W-:Y:S01]  /*4750*/  IMAD.X R15, R23, 0x1, R39, P1 ;  /* 0x00000001170f7824 */ /* 0x000fe200008e0627 */
[----:B------:R-:W4:Y:S04]  /*4760*/  LDG.E.64 R44, [R28.64+0x78] ;  /* 0x000078241c2c7981 */ /* 0x000f28000c1e1b00 */
[----:B0-----:R-:W4:Y:S01]  /*4770*/  LDG.E.64 R22, [R14.64] ;  /* 0x000000240e167981 */ /* 0x001f22000c1e1b00 */
[----:B------:R-:W-:Y:S01]  /*4780*/  IADD3 R41, P1, R41, -0x10, RZ ;  /* 0xfffffff029297810 */ /* 0x000fe20007f3e0ff */
[----:B------:R-:W-:-:S03]  /*4790*/  IMAD.IADD R31, R31, 0x1, R5 ;  /* 0x000000011f1f7824 */ /* 0x000fc600078e0205 */
[----:B------:R-:W-:Y:S02]  /*47a0*/  IADD3.X R42, R42, -0x1, RZ, P1, !PT ;  /* 0xffffffff2a2a7810 */ /* 0x000fe40000ffe4ff */
[----:B------:R-:W-:-:S04]  /*47b0*/  ISETP.GT.U32.AND P1, PT, R41, 0xc, PT ;  /* 0x0000000c2900780c */ /* 0x000fc80003f24070 */
[----:B------:R-:W-:Y:S02]  /*47c0*/  ISETP.GT.AND.EX P1, PT, R42, RZ, PT, P1 ;  /* 0x000000ff2a00720c */ /* 0x000fe40003f24310 */
[----:B------:R-:W-:-:S05]  /*47d0*/  IADD3 R38, P2, R38, 0x10, RZ ;  /* 0x0000001026267810 */ /* 0x000fca0007f5e0ff */
[----:B------:R-:W-:Y:S02]  /*47e0*/  IMAD.X R35, RZ, RZ, R35, P2 ;  /* 0x000000ffff237224 */ /* 0x000fe400010e0623 */
[----:B---3--:R-:W-:-:S04]  /*47f0*/  IMAD R5, R37, R32, RZ ;  /* 0x0000002025057224 */ /* 0x008fc800078e02ff */
[C---:B------:R-:W-:Y:S02]  /*4800*/  IMAD R33, R36.reuse, R33, R5 ;  /* 0x0000002124217224 */ /* 0x040fe400078e0205 */
[----:B------:R-:W-:Y:S01]  /*4810*/  IMAD.WIDE.U32 R4, R36, R32, R30 ;  /* 0x0000002024047225 */ /* 0x000fe200078e001e */
[----:B------:R-:W-:-:S03]  /*4820*/  IADD3 R30, P3, R14, R26, RZ ;  /* 0x0000001a0e1e7210 */ /* 0x000fc60007f7e0ff */
[----:B------:R-:W-:Y:S02]  /*4830*/  IMAD.IADD R5, R5, 0x1, R33 ;  /* 0x0000000105057824 */ /* 0x000fe400078e0221 */
[-C--:B----4-:R-:W-:Y:S02]  /*4840*/  IMAD R23, R23, R44.reuse, RZ ;  /* 0x0000002c17177224 */ /* 0x090fe400078e02ff */
[----:B------:R-:W-:-:S04]  /*4850*/  IMAD.WIDE.U32 R4, R22, R44, R4 ;  /* 0x0000002c16047225 */ /* 0x000fc800078e0004 */
[----:B------:R-:W-:Y:S02]  /*4860*/  IMAD R23, R22, R45, R23 ;  /* 0x0000002d16177224 */ /* 0x000fe400078e0217 */
[----:B------:R-:W-:Y:S02]  /*4870*/  IMAD.X R15, R15, 0x1, R39, P3 ;  /* 0x000000010f0f7824 */ /* 0x000fe400018e0627 */
[----:B------:R-:W-:Y:S01]  /*4880*/  IMAD.IADD R5, R5, 0x1, R23 ;  /* 0x0000000105057824 */ /* 0x000fe200078e0217 */
[----:B------:R-:W-:Y:S05]  /*4890*/  @P1 BRA `(.L_x_421) ;  /* 0xfffff76000001947 */ /* 0x000fea000383ffff */
[----:B------:R-:W-:Y:S05]  /*48a0*/  BSYNC B2 ;  /* 0x0000000000027941 */ /* 0x000fea0003800000 */
.L_x_420:
[----:B------:R-:W-:Y:S01]  /*48b0*/  ISETP.GT.U32.AND P1, PT, R41, 0x4, PT ;  /* 0x000000042900780c */ /* 0x000fe20003f24070 */
[----:B------:R-:W-:Y:S03]  /*48c0*/  BSSY B2, `(.L_x_422) ;  /* 0x000004b000027945 */ /* 0x000fe60003800000 */
[----:B------:R-:W-:-:S13]  /*48d0*/  ISETP.GT.AND.EX P1, PT, R42, RZ, PT, P1 ;  /* 0x000000ff2a00720c */ /* 0x000fda0003f24310 */
[----:B------:R-:W-:Y:S05]  /*48e0*/  @!P1 BRA `(.L_x_423) ;  /* 0x0000048000009947 */ /* 0x000fea0003800000 */
        /* <DEDUP_REMOVED lines=56> */
[----:B------:R-:W-:Y:S01]  /*4c70*/  IMAD.IADD R31, R31, 0x1, R5 ;  /* 0x000000011f1f7824 */ /* 0x000fe200078e0205 */
[----:B------:R-:W-:-:S02]  /*4c80*/  IADD3 R38, P2, R38, 0x8, RZ ;  /* 0x0000000826267810 */ /* 0x000fc40007f5e0ff */
[----:B------:R-:W-:Y:S02]  /*4c90*/  IADD3 R41, P3, R41, -0x8, RZ ;  /* 0xfffffff829297810 */ /* 0x000fe40007f7e0ff */
[----:B------:R-:W-:Y:S01]  /*4ca0*/  PLOP3.LUT P0, PT, PT, PT, PT, 0x8, 0x0 ;  /* 0x000000000000781c */ /* 0x000fe20003f0e170 */
[----:B------:R-:W-:Y:S01]  /*4cb0*/  IMAD.X R35, RZ, RZ, R35, P2 ;  /* 0x000000ffff237224 */ /* 0x000fe200010e0623 */
[----:B------:R-:W-:Y:S01]  /*4cc0*/  IADD3.X R42, R42, -0x1, RZ, P3, !PT ;  /* 0xffffffff2a2a7810 */ /* 0x000fe20001ffe4ff */
[----:B---3--:R-:W-:-:S04]  /*4cd0*/  IMAD R5, R37, R32, RZ ;  /* 0x0000002025057224 */ /* 0x008fc800078e02ff */
[C---:B------:R-:W-:Y:S02]  /*4ce0*/  IMAD R33, R36.reuse, R33, R5 ;  /* 0x0000002124217224 */ /* 0x040fe400078e0205 */
[----:B------:R-:W-:Y:S01]  /*4cf0*/  IMAD.WIDE.U32 R4, R36, R32, R30 ;  /* 0x0000002024047225 */ /* 0x000fe200078e001e */
[----:B------:R-:W-:-:S03]  /*4d00*/  IADD3 R30, P1, R14, R26, RZ ;  /* 0x0000001a0e1e7210 */ /* 0x000fc60007f3e0ff */
[-C--:B----4-:R-:W-:Y:S02]  /*4d10*/  IMAD R31, R23, R44.reuse, RZ ;  /* 0x0000002c171f7224 */ /* 0x090fe400078e02ff */
[----:B------:R-:W-:Y:S02]  /*4d20*/  IMAD.IADD R5, R5, 0x1, R33 ;  /* 0x0000000105057824 */ /* 0x000fe400078e0221 */
[C---:B------:R-:W-:Y:S02]  /*4d30*/  IMAD R31, R22.reuse, R45, R31 ;  /* 0x0000002d161f7224 */ /* 0x040fe400078e021f */
[----:B------:R-:W-:-:S04]  /*4d40*/  IMAD.WIDE.U32 R4, R22, R44, R4 ;  /* 0x0000002c16047225 */ /* 0x000fc800078e0004 */
[----:B------:R-:W-:Y:S02]  /*4d50*/  IMAD.IADD R5, R5, 0x1, R31 ;  /* 0x0000000105057824 */ /* 0x000fe400078e021f */
[----:B------:R-:W-:Y:S02]  /*4d60*/  IMAD.X R15, R15, 0x1, R39, P1 ;  /* 0x000000010f0f7824 */ /* 0x000fe400008e0627 */
.L_x_423:
[----:B------:R-:W-:Y:S05]  /*4d70*/  BSYNC B2 ;  /* 0x0000000000027941 */ /* 0x000fea0003800000 */
.L_x_422:
[----:B------:R-:W-:-:S04]  /*4d80*/  ISETP.NE.U32.AND P1, PT, R41, RZ, PT ;  /* 0x000000ff2900720c */ /* 0x000fc80003f25070 */
[----:B------:R-:W-:-:S13]  /*4d90*/  ISETP.NE.OR.EX P0, PT, R42, RZ, P0, P1 ;  /* 0x000000ff2a00720c */ /* 0x000fda0000705710 */
[----:B------:R-:W-:Y:S05]  /*4da0*/  @!P0 BRA `(.L_x_424) ;  /* 0x000002a000008947 */ /* 0x000fea0003800000 */
.L_x_419:
[----:B------:R-:W-:Y:S01]  /*4db0*/  LEA R22, P0, R38, c[0x0][0x180], 0x3 ;  /* 0x0000600026167a11 */ /* 0x000fe200078018ff */
[----:B------:R-:W-:-:S03]  /*4dc0*/  IMAD.MOV.U32 R31, RZ, RZ, R15 ;  /* 0x000000ffff1f7224 */ /* 0x000fc600078e000f */
[----:B------:R-:W-:Y:S02]  /*4dd0*/  LEA.HI.X R23, R38, c[0x0][0x184], R35, 0x3, P0 ;  /* 0x0000610026177a11 */ /* 0x000fe400000f1c23 */
[----:B------:R-:W-:Y:S01]  /*4de0*/  IADD3 R14, P0, R30, R26, RZ ;  /* 0x0000001a1e0e7210 */ /* 0x000fe20007f1e0ff */
[----:B------:R0:W5:Y:S04]  /*4df0*/  LDG.E.64 R36, [R30.64] ;  /* 0x000000241e247981 */ /* 0x000168000c1e1b00 */
[----:B------:R-:W5:Y:S01]  /*4e00*/  LDG.E.64 R32, [R22.64] ;  /* 0x0000002416207981 */ /* 0x000f62000c1e1b00 */
[----:B------:R-:W-:-:S03]  /*4e10*/  IMAD.X R15, R15, 0x1, R39, P0 ;  /* 0x000000010f0f7824 */ /* 0x000fc600000e0627 */
[----:B----4-:R-:W4:Y:S04]  /*4e20*/  LDG.E.64 R44, [R22.64+0x18] ;  /* 0x00001824162c7981 */ /* 0x010f28000c1e1b00 */
[----:B---3--:R-:W3:Y:S04]  /*4e30*/  LDG.E.64 R28, [R14.64] ;  /* 0x000000240e1c7981 */ /* 0x008ee8000c1e1b00 */
[----:B0-----:R-:W3:Y:S01]  /*4e40*/  LDG.E.64 R30, [R22.64+0x8] ;  /* 0x00000824161e7981 */ /* 0x001ee2000c1e1b00 */
[-C--:B-----5:R-:W-:Y:S02]  /*4e50*/  IMAD R37, R37, R32.reuse, RZ ;  /* 0x0000002025257224 */ /* 0x0a0fe400078e02ff */
[----:B------:R-:W-:Y:S01]  /*4e60*/  IMAD.WIDE.U32 R4, R36, R32, R4 ;  /* 0x0000002024047225 */ /* 0x000fe200078e0004 */
[----:B------:R-:W-:-:S03]  /*4e70*/  IADD3 R32, P0, R14, R26, RZ ;  /* 0x0000001a0e207210 */ /* 0x000fc60007f1e0ff */
[----:B------:R-:W-:Y:S02]  /*4e80*/  IMAD R37, R36, R33, R37 ;  /* 0x0000002124257224 */ /* 0x000fe400078e0225 */
[----:B------:R-:W-:Y:S02]  /*4e90*/  IMAD.X R33, R15, 0x1, R39, P0 ;  /* 0x000000010f217824 */ /* 0x000fe400000e0627 */
[----:B------:R-:W-:Y:S02]  /*4ea0*/  IMAD.IADD R5, R5, 0x1, R37 ;  /* 0x0000000105057824 */ /* 0x000fe400078e0225 */
[----:B---3--:R-:W-:Y:S01]  /*4eb0*/  IMAD R29, R29, R30, RZ ;  /* 0x0000001e1d1d7224 */ /* 0x008fe200078e02ff */
[----:B------:R-:W-:Y:S01]  /*4ec0*/  IADD3 R14, P0, R32, R26, RZ ;  /* 0x0000001a200e7210 */ /* 0x000fe20007f1e0ff */
[C---:B------:R-:W-:Y:S01]  /*4ed0*/  IMAD.WIDE.U32 R4, R28.reuse, R30, R4 ;  /* 0x0000001e1c047225 */ /* 0x040fe200078e0004 */
[----:B------:R0:W3:Y:S03]  /*4ee0*/  LDG.E.64 R36, [R32.64] ;  /* 0x0000002420247981 */ /* 0x0000e6000c1e1b00 */
[----:B------:R-:W-:-:S02]  /*4ef0*/  IMAD R29, R28, R31, R29 ;  /* 0x0000001f1c1d7224 */ /* 0x000fc400078e021d */
[----:B------:R-:W3:Y:S01]  /*4f00*/  LDG.E.64 R30, [R22.64+0x10] ;  /* 0x00001024161e7981 */ /* 0x000ee2000c1e1b00 */
[----:B------:R-:W-:-:S05]  /*4f10*/  IMAD.X R15, R33, 0x1, R39, P0 ;  /* 0x00000001210f7824 */ /* 0x000fca00000e0627 */
[----:B0-----:R-:W4:Y:S01]  /*4f20*/  LDG.E.64 R32, [R14.64] ;  /* 0x000000240e207981 */ /* 0x001f22000c1e1b00 */
[----:B------:R-:W-:Y:S01]  /*4f30*/  IADD3 R41, P0, R41, -0x4, RZ ;  /* 0xfffffffc29297810 */ /* 0x000fe20007f1e0ff */
[----:B------:R-:W-:-:S03]  /*4f40*/  IMAD.IADD R5, R5, 0x1, R29 ;  /* 0x0000000105057824 */ /* 0x000fc600078e021d */
[----:B------:R-:W-:Y:S02]  /*4f50*/  IADD3.X R42, R42, -0x1, RZ, P0, !PT ;  /* 0xffffffff2a2a7810 */ /* 0x000fe400007fe4ff */
[----:B------:R-:W-:-:S04]  /*4f60*/  ISETP.NE.U32.AND P0, PT, R41, RZ, PT ;  /* 0x000000ff2900720c */ /* 0x000fc80003f05070 */
[----:B------:R-:W-:Y:S02]  /*4f70*/  ISETP.NE.AND.EX P0, PT, R42, RZ, PT, P0 ;  /* 0x000000ff2a00720c */ /* 0x000fe40003f05300 */
[----:B------:R-:W-:-:S05]  /*4f80*/  IADD3 R38, P1, R38, 0x4, RZ ;  /* 0x0000000426267810 */ /* 0x000fca0007f3e0ff */
[----:B------:R-:W-:Y:S02]  /*4f90*/  IMAD.X R35, RZ, RZ, R35, P1 ;  /* 0x000000ffff237224 */ /* 0x000fe400008e0623 */
[-C--:B---3--:R-:W-:Y:S02]  /*4fa0*/  IMAD R29, R37, R30.reuse, RZ ;  /* 0x0000001e251d7224 */ /* 0x088fe400078e02ff */
[----:B------:R-:W-:-:S04]  /*4fb0*/  IMAD.WIDE.U32 R4, R36, R30, R4 ;  /* 0x0000001e24047225 */ /* 0x000fc800078e0004 */
[----:B------:R-:W-:-:S04]  /*4fc0*/  IMAD R29, R36, R31, R29 ;  /* 0x0000001f241d7224 */ /* 0x000fc800078e021d */
[----:B------:R-:W-:Y:S02]  /*4fd0*/  IMAD.IADD R5, R5, 0x1, R29 ;  /* 0x0000000105057824 */ /* 0x000fe400078e021d */
[----:B----4-:R-:W-:Y:S01]  /*4fe0*/  IMAD R29, R33, R44, RZ ;  /* 0x0000002c211d7224 */ /* 0x010fe200078e02ff */
[----:B------:R-:W-:Y:S01]  /*4ff0*/  IADD3 R30, P2, R14, R26, RZ ;  /* 0x0000001a0e1e7210 */ /* 0x000fe20007f5e0ff */
[----:B------:R-:W-:-:S04]  /*5000*/  IMAD.WIDE.U32 R4, R32, R44, R4 ;  /* 0x0000002c20047225 */ /* 0x000fc800078e0004 */
[----:B------:R-:W-:Y:S02]  /*5010*/  IMAD R29, R32, R45, R29 ;  /* 0x0000002d201d7224 */ /* 0x000fe400078e021d */
[----:B------:R-:W-:Y:S02]  /*5020*/  IMAD.X R15, R15, 0x1, R39, P2 ;  /* 0x000000010f0f7824 */ /* 0x000fe400010e0627 */
[----:B------:R-:W-:Y:S01]  /*5030*/  IMAD.IADD R5, R5, 0x1, R29 ;  /* 0x0000000105057824 */ /* 0x000fe200078e021d */
[----:B--2---:R-:W-:Y:S05]  /*5040*/  @P0 BRA `(.L_x_419) ;  /* 0xfffffd6000000947 */ /* 0x004fea000383ffff */
.L_x_424:
[----:B------:R-:W-:Y:S05]  /*5050*/  BSYNC B0 ;  /* 0x0000000000007941 */ /* 0x000fea0003800000 */
.L_x_418:
[----:B------:R-:W-:-:S04]  /*5060*/  ISETP.NE.U32.AND P0, PT, R40, RZ, PT ;  /* 0x000000ff2800720c */ /* 0x000fc80003f05070 */
[----:B------:R-:W-:-:S13]  /*5070*/  ISETP.NE.AND.EX P0, PT, RZ, RZ, PT, P0 ;  /* 0x000000ffff00720c */ /* 0x000fda0003f05300 */
        /* <DEDUP_REMOVED lines=8> */
[----:B------:R-:W-:-:S04]  /*5100*/  LEA R22, P1, R26, c[0x0][0x168], 0x3 ;  /* 0x00005a001a167a11 */ /* 0x000fc800078218ff */
[----:B------:R-:W-:Y:S02]  /*5110*/  LEA.HI.X R23, R26, c[0x0][0x16c], R23, 0x3, P1 ;  /* 0x00005b001a177a11 */ /* 0x000fe400008f1c17 */
[----:B------:R-:W5:Y:S04]  /*5120*/  LDG.E.64 R26, [R14.64] ;  /* 0x000000240e1a7981 */ /* 0x000f68000c1e1b00 */
[----:B------:R-:W5:Y:S01]  /*5130*/  LDG.E.64 R22, [R22.64] ;  /* 0x0000002416167981 */ /* 0x000f62000c1e1b00 */
[----:B------:R-:W-:-:S04]  /*5140*/  ISETP.NE.U32.AND P0, PT, R40, 0x1, PT ;  /* 0x000000012800780c */ /* 0x000fc80003f05070 */
[----:B------:R-:W-:Y:S01]  /*5150*/  ISETP.NE.AND.EX P0, PT, RZ, RZ, PT, P0 ;  /* 0x000000ffff00720c */ /* 0x000fe20003f05300 */
[-C--:B-----5:R-:W-:Y:S02]  /*5160*/  IMAD R31, R23, R26.reuse, RZ ;  /* 0x0000001a171f7224 */ /* 0x0a0fe400078e02ff */
[----:B------:R-:W-:-:S04]  /*5170*/  IMAD.WIDE.U32 R4, R22, R26, R4 ;  /* 0x0000001a16047225 */ /* 0x000fc800078e0004 */
[----:B------:R-:W-:-:S04]  /*5180*/  IMAD R31, R22, R27, R31 ;  /* 0x0000001b161f7224 */ /* 0x000fc800078e021f */
[----:B------:R-:W-:Y:S02]  /*5190*/  IMAD.IADD R5, R5, 0x1, R31 ;  /* 0x0000000105057824 */ /* 0x000fe400078e021f */
[----:B------:R-:W-:Y:S05]  /*51a0*/  @!P0 BRA `(.L_x_417) ;  /* 0x0000018000008947 */ /* 0x000fea0003800000 */
[----:B------:R-:W-:Y:S01]  /*51b0*/  IMAD.MOV.U32 R23, RZ, RZ, c[0x0][0x188] ;  /* 0x00006200ff177624 */ /* 0x000fe200078e00ff */
[----:B------:R-:W-:-:S03]  /*51c0*/  ISETP.NE.U32.AND P0, PT, R40, 0x2, PT ;  /* 0x000000022800780c */ /* 0x000fc60003f05070 */
[----:B------:R-:W-:Y:S01]  /*51d0*/  IMAD.WIDE.U32 R38, R38, R23, c[0x0][0x188] ;  /* 0x0000620026267625 */ /* 0x000fe200078e0017 */
[----:B------:R-:W-:-:S04]  /*51e0*/  ISETP.NE.AND.EX P0, PT, RZ, RZ, PT, P0 ;  /* 0x000000ffff00720c */ /* 0x000fc80003f05300 */
[----:B------:R-:W-:-:S04]  /*51f0*/  IADD3 R12, P1, R12, R38, RZ ;  /* 0x000000260c0c7210 */ /* 0x000fc80007f3e0ff */
[----:B------:R-:W-:Y:S02]  /*5200*/  IADD3.X R21, R21, R29, R39, P1, !PT ;  /* 0x0000001d15157210 */ /* 0x000fe40000ffe427 */
[----:B------:R-:W-:-:S03]  /*5210*/  LEA R28, P1, R12, c[0x0][0x168], 0x3 ;  /* 0x00005a000c1c7a11 */ /* 0x000fc600078218ff */
[----:B------:R-:W-:Y:S01]  /*5220*/  @P0 IMAD.MOV.U32 R22, RZ, RZ, c[0x0][0x18c] ;  /* 0x00006300ff160624 */ /* 0x000fe200078e00ff */
[----:B------:R-:W-:Y:S02]  /*5230*/  LEA.HI.X R29, R12, c[0x0][0x16c], R21, 0x3, P1 ;  /* 0x00005b000c1d7a11 */ /* 0x000fe400008f1c15 */
[C---:B------:R-:W-:Y:S01]  /*5240*/  @P0 LEA R26, P1, R23.reuse, R28, 0x3 ;  /* 0x0000001c171a0211 */ /* 0x040fe200078218ff */
[----:B------:R-:W5:Y:S03]  /*5250*/  LDG.E.64 R20, [R14.64+0x8] ;  /* 0x000008240e147981 */ /* 0x000f66000c1e1b00 */
[----:B------:R-:W-:Y:S01]  /*5260*/  @P0 LEA.HI.X R27, R23, R29, R22, 0x3, P1 ;  /* 0x0000001d171b0211 */ /* 0x000fe200008f1c16 */
[----:B------:R-:W5:Y:S04]  /*5270*/  LDG.E.64 R12, [R28.64] ;  /* 0x000000241c0c7981 */ /* 0x000f68000c1e1b00 */
[----:B----4-:R-:W4:Y:S04]  /*5280*/  @P0 LDG.E.64 R22, [R14.64+0x10] ;  /* 0x000010240e160981 */ /* 0x010f28000c1e1b00 */
[----:B------:R-:W4:Y:S01]  /*5290*/  @P0 LDG.E.64 R26, [R26.64] ;  /* 0x000000241a1a0981 */ /* 0x000f22000c1e1b00 */
[----:B-----5:R-:W-:-:S02]  /*52a0*/  IMAD R13, R13, R20, RZ ;  /* 0x000000140d0d7224 */ /* 0x020fc400078e02ff */
[----:B------:R-:W-:-:S04]  /*52b0*/  IMAD.WIDE.U32 R4, R12, R20, R4 ;  /* 0x000000140c047225 */ /* 0x000fc800078e0004 */
[----:B------:R-:W-:Y:S02]  /*52c0*/  IMAD R13, R12, R21, R13 ;  /* 0x000000150c0d7224 */ /* 0x000fe400078e020d */
[-C--:B----4-:R-:W-:Y:S02]  /*52d0*/  @P0 IMAD R21, R27, R22.reuse, RZ ;  /* 0x000000161b150224 */ /* 0x090fe400078e02ff */
[----:B------:R-:W-:Y:S02]  /*52e0*/  IMAD.IADD R5, R5, 0x1, R13 ;  /* 0x0000000105057824 */ /* 0x000fe400078e020d */
[C---:B------:R-:W-:Y:S02]  /*52f0*/  @P0 IMAD R21, R26.reuse, R23, R21 ;  /* 0x000000171a150224 */ /* 0x040fe400078e0215 */
[----:B------:R-:W-:-:S04]  /*5300*/  @P0 IMAD.WIDE.U32 R22, R26, R22, R4 ;  /* 0x000000161a160225 */ /* 0x000fc800078e0004 */
[----:B------:R-:W-:Y:S02]  /*5310*/  @P0 IMAD.IADD R5, R23, 0x1, R21 ;  /* 0x0000000117050824 */ /* 0x000fe400078e0215 */
[----:B------:R-:W-:Y:S02]  /*5320*/  @P0 IMAD.MOV.U32 R4, RZ, RZ, R22 ;  /* 0x000000ffff040224 */ /* 0x000fe400078e0016 */
.L_x_417:
[----:B------:R-:W-:Y:S05]  /*5330*/  BSYNC B1 ;  /* 0x0000000000017941 */ /* 0x000fea0003800000 */
.L_x_416:
[----:B------:R-:W-:Y:S01]  /*5340*/  IADD3 R12, R3, 0x80, RZ ;  /* 0x00000080030c7810 */ /* 0x000fe20007ffe0ff */
[----:B------:R-:W-:Y:S03]  /*5350*/  BSSY B1, `(.L_x_425) ;  /* 0x000015e000017945 */ /* 0x000fe60003800000 */
[----:B------:R-:W-:-:S13]  /*5360*/  ISETP.GE.AND P0, PT, R12, UR38, PT ;  /* 0x000000260c007c0c */ /* 0x000fda000bf06270 */
[----:B------:R-:W-:Y:S05]  /*5370*/  @P0 BRA `(.L_x_426) ;  /* 0x000015b000000947 */ /* 0x000fea0003800000 */
[----:B------:R-:W-:Y:S01]  /*5380*/  ISETP.GE.U32.AND P0, PT, R2, 0x3, PT ;  /* 0x000000030200780c */ /* 0x000fe20003f06070 */
[----:B--2--5:R-:W-:Y:S01]  /*5390*/  IMAD R11, R25, c[0x0][0x170], RZ ;  /* 0x00005c00190b7a24 */ /* 0x024fe200078e02ff */
[----:B------:R-:W-:Y:S01]  /*53a0*/  CS2R R36, SRZ ;  /* 0x0000000000247805 */ /* 0x000fe2000001ff00 */
[----:B------:R-:W-:Y:S01]  /*53b0*/  IMAD.MOV.U32 R40, RZ, RZ, 0x3 ;  /* 0x00000003ff287424 */ /* 0x000fe200078e00ff */
[----:B------:R-:W-:Y:S01]  /*53c0*/  ISETP.GE.U32.AND.EX P0, PT, R0, RZ, PT, P0 ;  /* 0x000000ff0000720c */ /* 0x000fe20003f06100 */
[----:B------:R-:W-:-:S03]  /*53d0*/  IMAD.WIDE.U32 R12, R24, c[0x0][0x170], RZ ;  /* 0x00005c00180c7a25 */ /* 0x000fc600078e00ff */
[----:B------:R-:W-:Y:S01]  /*53e0*/  LOP3.LUT R40, R40, c[0x0][0x178], RZ, 0xc0, !PT ;  /* 0x00005e0028287a12 */ /* 0x000fe200078ec0ff */
[----:B-1----:R-:W-:Y:S02]  /*53f0*/  IMAD R23, R24, c[0x0][0x174], R11 ;  /* 0x00005d0018177a24 */ /* 0x002fe400078e020b */
[----:B------:R-:W-:Y:S02]  /*5400*/  IMAD.MOV.U32 R34, RZ, RZ, RZ ;  /* 0x000000ffff227224 */ /* 0x000fe400078e00ff */
[----:B------:R-:W-:Y:S02]  /*5410*/  IMAD.MOV.U32 R11, RZ, RZ, RZ ;  /* 0x000000ffff0b7224 */ /* 0x000fe400078e00ff */
[----:B------:R-:W-:Y:S02]  /*5420*/  IMAD.MOV.U32 R38, RZ, RZ, c[0x0][0x188] ;  /* 0x00006200ff267624 */ /* 0x000fe400078e00ff */
[----:B------:R-:W-:Y:S02]  /*5430*/  IMAD.MOV.U32 R41, RZ, RZ, c[0x0][0x18c] ;  /* 0x00006300ff297624 */ /* 0x000fe400078e00ff */
[----:B------:R-:W-:Y:S01]  /*5440*/  IMAD.IADD R15, R13, 0x1, R23 ;  /* 0x000000010d0f7824 */ /* 0x000fe200078e0217 */
[----:B------:R-:W-:Y:S05]  /*5450*/  @!P0 BRA `(.L_x_427) ;  /* 0x000011f000008947 */ /* 0x000fea0003800000 */
[----:B------:R-:W-:Y:S01]  /*5460*/  IADD3 R42, P1, -R40, c[0x0][0x178], RZ ;  /* 0x00005e00282a7a10 */ /* 0x000fe20007f3e1ff */
[----:B------:R-:W-:Y:S01]  /*5470*/  IMAD.IADD R23, R23, 0x1, R13 ;  /* 0x0000000117177824 */ /* 0x000fe200078e020d */
[----:B------:R-:W-:Y:S01]  /*5480*/  BSSY B0, `(.L_x_427) ;  /* 0x000011c000007945 */ /* 0x000fe20003800000 */
[----:B------:R-:W-:Y:S01]  /*5490*/  IMAD.WIDE.U32 R20, R38, 0x8, RZ ;  /* 0x0000000826147825 */ /* 0x000fe200078e00ff */
[----:B------:R-:W-:Y:S01]  /*54a0*/  ISETP.GT.U32.AND P0, PT, R42, RZ, PT ;  /* 0x000000ff2a00720c */ /* 0x000fe20003f04070 */
[----:B------:R-:W-:Y:S01]  /*54b0*/  CS2R R36, SRZ ;  /* 0x0000000000247805 */ /* 0x000fe2000001ff00 */
[----:B------:R-:W-:Y:S01]  /*54c0*/  IADD3.X R43, R10, -0x1, RZ, P1, !PT ;  /* 0xffffffff0a2b7810 */ /* 0x000fe20000ffe4ff */
[----:B------:R-:W-:Y:S01]  /*54d0*/  IMAD.SHL.U32 R39, R41, 0x8, RZ ;  /* 0x0000000829277824 */ /* 0x000fe200078e00ff */
[----:B------:R-:W-:-:S02]  /*54e0*/  LEA R25, P1, R12, c[0x0][0x168], 0x3 ;  /* 0x00005a000c197a11 */ /* 0x000fc400078218ff */
[----:B------:R-:W-:Y:S01]  /*54f0*/  ISETP.GT.AND.EX P0, PT, R43, RZ, PT, P0 ;  /* 0x000000ff2b00720c */ /* 0x000fe20003f04300 */
[----:B------:R-:W-:Y:S01]  /*5500*/  IMAD.IADD R39, R21, 0x1, R39 ;  /* 0x0000000115277824 */ /* 0x000fe200078e0227 */
[----:B------:R-:W-:-:S11]  /*5510*/  LEA.HI.X R30, R12, c[0x0][0x16c], R23, 0x3, P1 ;  /* 0x00005b000c1e7a11 */ /* 0x000fd600008f1c17 */
[----:B------:R-:W-:Y:S05]  /*5520*/  @!P0 BRA `(.L_x_428) ;  /* 0x00000e5000008947 */ /* 0x000fea0003800000 */
[----:B------:R-:W-:Y:S02]  /*5530*/  ISETP.GT.U32.AND P1, PT, R42, 0xc, PT ;  /* 0x0000000c2a00780c */ /* 0x000fe40003f24070 */
[----:B------:R-:W-:Y:S02]  /*5540*/  PLOP3.LUT P0, PT, PT, PT, PT, 0x80, 0x0 ;  /* 0x000000000000781c */ /* 0x000fe40003f0f070 */
[----:B------:R-:W-:-:S13]  /*5550*/  ISETP.GT.AND.EX P1, PT, R43, RZ, PT, P1 ;  /* 0x000000ff2b00720c */ /* 0x000fda0003f24310 */
[----:B------:R-:W-:Y:S05]  /*5560*/  @!P1 BRA `(.L_x_429) ;  /* 0x000008f000009947 */ /* 0x000fea0003800000 */
[----:B------:R-:W-:Y:S01]  /*5570*/  BSSY B2, `(.L_x_429) ;  /* 0x000008e000027945 */ /* 0x000fe20003800000 */
[----:B------:R-:W-:Y:S02]  /*5580*/  PLOP3.LUT P0, PT, PT, PT, PT, 0x8, 0x0 ;  /* 0x000000000000781c */ /* 0x000fe40003f0e170 */
.L_x_430:
[C---:B------:R-:W-:Y:S01]  /*5590*/  LEA R26, P1, R37.reuse, c[0x0][0x180], 0x3 ;  /* 0x00006000251a7a11 */ /* 0x040fe200078218ff */
[----:B------:R-:W-:Y:S02]  /*55a0*/  IMAD.MOV.U32 R44, RZ, RZ, R25 ;  /* 0x000000ffff2c7224 */ /* 0x000fe400078e0019 */
[----:B------:R-:W-:Y:S01]  /*55b0*/  IMAD.MOV.U32 R45, RZ, RZ, R30 ;  /* 0x000000ffff2d7224 */ /* 0x000fe200078e001e */
[----:B------:R-:W-:Y:S02]  /*55c0*/  LEA.HI.X R27, R37, c[0x0][0x184], R36, 0x3, P1 ;  /* 0x00006100251b7a11 */ /* 0x000fe400008f1c24 */
[----:B------:R-:W-:Y:S02]  /*55d0*/  IADD3 R22, P1, R25, R20, RZ ;  /* 0x0000001419167210 */ /* 0x000fe40007f3e0ff */
[----:B------:R-:W2:Y:S04]  /*55e0*/  LDG.E.64 R28, [R44.64] ;  /* 0x000000242c1c7981 */ /* 0x000ea8000c1e1b00 */
[----:B------:R-:W2:Y:S01]  /*55f0*/  LDG.E.64 R24, [R26.64] ;  /* 0x000000241a187981 */ /* 0x000ea2000c1e1b00 */
[----:B------:R-:W-:-:S03]  /*5600*/  IMAD.X R23, R30, 0x1, R39, P1 ;  /* 0x000000011e177824 */ /* 0x000fc600008e0627 */
[----:B------:R-:W5:Y:S04]  /*5610*/  LDG.E.64 R30, [R26.64+0x8] ;  /* 0x000008241a1e7981 */ /* 0x000f68000c1e1b00 */
[----:B------:R-:W5:Y:S01]  /*5620*/  LDG.E.64 R32, [R22.64] ;  /* 0x0000002416207981 */ /* 0x000f62000c1e1b00 */
[----:B------:R-:W-:Y:S02]  /*5630*/  IMAD.MOV.U32 R35, RZ, RZ, R11 ;  /* 0x000000ffff237224 */ /* 0x000fe400078e000b */
[-C--:B--2---:R-:W-:Y:S02]  /*5640*/  IMAD R29, R29, R24.reuse, RZ ;  /* 0x000000181d1d7224 */ /* 0x084fe400078e02ff */
[----:B------:R-:W-:Y:S01]  /*5650*/  IMAD.WIDE.U32 R34, R28, R24, R34 ;  /* 0x000000181c227225 */ /* 0x000fe200078e0022 */
[----:B------:R-:W-:-:S03]  /*5660*/  IADD3 R24, P1, R22, R20, RZ ;  /* 0x0000001416187210 */ /* 0x000fc60007f3e0ff */
[----:B------:R-:W-:Y:S02]  /*5670*/  IMAD R29, R28, R25, R29 ;  /* 0x000000191c1d7224 */ /* 0x000fe400078e021d */
[----:B-----5:R-:W-:Y:S02]  /*5680*/  IMAD R11, R33, R30, RZ ;  /* 0x0000001e210b7224 */ /* 0x020fe400078e02ff */
[----:B------:R-:W-:Y:S02]  /*5690*/  IMAD.IADD R35, R35, 0x1, R29 ;  /* 0x0000000123237824 */ /* 0x000fe400078e021d */
[----:B------:R-:W-:Y:S02]  /*56a0*/  IMAD.X R25, R23, 0x1, R39, P1 ;  /* 0x0000000117197824 */ /* 0x000fe400008e0627 */
[----:B------:R-:W-:Y:S01]  /*56b0*/  IMAD R11, R32, R31, R11 ;  /* 0x0000001f200b7224 */ /* 0x000fe200078e020b */
[----:B------:R-:W-:Y:S01]  /*56c0*/  IADD3 R22, P1, R24, R20, RZ ;  /* 0x0000001418167210 */ /* 0x000fe20007f3e0ff */
[----:B------:R-:W-:Y:S01]  /*56d0*/  IMAD.WIDE.U32 R30, R32, R30, R34 ;  /* 0x0000001e201e7225 */ /* 0x000fe200078e0022 */
[----:B------:R-:W2:Y:S04]  /*56e0*/  LDG.E.64 R28, [R26.64+0x10] ;  /* 0x000010241a1c7981 */ /* 0x000ea8000c1e1b00 */
[----:B------:R0:W2:Y:S01]  /*56f0*/  LDG.E.64 R32, [R24.64] ;  /* 0x0000002418207981 */ /* 0x0000a2000c1e1b00 */
[----:B------:R-:W-:-:S03]  /*5700*/  IMAD.X R23, R25, 0x1, R39, P1 ;  /* 0x0000000119177824 */ /* 0x000fc600008e0627 */
[----:B------:R-:W5:Y:S04]  /*5710*/  LDG.E.64 R34, [R26.64+0x18] ;  /* 0x000018241a227981 */ /* 0x000f68000c1e1b00 */
[----:B------:R-:W5:Y:S01]  /*5720*/  LDG.E.64 R44, [R22.64] ;  /* 0x00000024162c7981 */ /* 0x000f62000c1e1b00 */
[----:B------:R-:W-:-:S03]  /*5730*/  IMAD.IADD R31, R31, 0x1, R11 ;  /* 0x000000011f1f7824 */ /* 0x000fc600078e020b */
[----:B0---4-:R-:W4:Y:S01]  /*5740*/  LDG.E.64 R24, [R26.64+0x20] ;  /* 0x000020241a187981 */ /* 0x011f22000c1e1b00 */
[----:B--2---:R-:W-:-:S04]  /*5750*/  IMAD R11, R33, R28, RZ ;  /* 0x0000001c210b7224 */ /* 0x004fc800078e02ff */
[C---:B------:R-:W-:Y:S02]  /*5760*/  IMAD R11, R32.reuse, R29, R11 ;  /* 0x0000001d200b7224 */ /* 0x040fe400078e020b */
[----:B------:R-:W-:Y:S01]  /*5770*/  IMAD.WIDE.U32 R28, R32, R28, R30 ;  /* 0x0000001c201c7225 */ /* 0x000fe200078e001e */
[----:B------:R-:W-:-:S03]  /*5780*/  IADD3 R30, P1, R22, R20, RZ ;  /* 0x00000014161e7210 */ /* 0x000fc60007f3e0ff */
[----:B-----5:R-:W-:Y:S02]  /*5790*/  IMAD R33, R45, R34, RZ ;  /* 0x000000222d217224 */ /* 0x020fe400078e02ff */
[----:B------:R-:W-:Y:S02]  /*57a0*/  IMAD.IADD R29, R29, 0x1, R11 ;  /* 0x000000011d1d7824 */ /* 0x000fe400078e020b */
[----:B------:R-:W-:Y:S02]  /*57b0*/  IMAD.X R31, R23, 0x1, R39, P1 ;  /* 0x00000001171f7824 */ /* 0x000fe400008e0627 */
[----:B------:R-:W-:Y:S01]  /*57c0*/  IMAD R11, R44, R35, R33 ;  /* 0x000000232c0b7224 */ /* 0x000fe200078e0221 */
[----:B------:R-:W-:Y:S01]  /*57d0*/  IADD3 R22, P1, R30, R20, RZ ;  /* 0x000000141e167210 */ /* 0x000fe20007f3e0ff */
[----:B------:R-:W-:Y:S01]  /*57e0*/  IMAD.WIDE.U32 R34, R44, R34, R28 ;  /* 0x000000222c227225 */ /* 0x000fe200078e001c */
[----:B------:R-:W2:Y:S04]  /*57f0*/  LDG.E.64 R32, [R26.64+0x28] ;  /* 0x000028241a207981 */ /* 0x000ea8000c1e1b00 */
[----:B------:R-:W4:Y:S01]  /*5800*/  LDG.E.64 R28, [R30.64] ;  /* 0x000000241e1c7981 */ /* 0x000f22000c1e1b00 */
[----:B------:R-:W-:-:S05]  /*5810*/  IMAD.X R23, R31, 0x1, R39, P1 ;  /* 0x000000011f177824 */ /* 0x000fca00008e0627 */
[----:B------:R-:W2:Y:S01]  /*5820*/  LDG.E.64 R44, [R22.64] ;  /* 0x00000024162c7981 */ /* 0x000ea2000c1e1b00 */
[----:B------:R-:W-:Y:S02]  /*5830*/  IMAD.IADD R35, R35, 0x1, R11 ;  /* 0x0000000123237824 */ /* 0x000fe400078e020b */
[----:B----4-:R-:W-:-:S04]  /*5840*/  IMAD R11, R29, R24, RZ ;  /* 0x000000181d0b7224 */ /* 0x010fc800078e02ff */
[C---:B------:R-:W-:Y:S02]  /*5850*/  IMAD R11, R28.reuse, R25, R11 ;  /* 0x000000191c0b7224 */ /* 0x040fe400078e020b */
[----:B------:R-:W-:Y:S01]  /*5860*/  IMAD.WIDE.U32 R24, R28, R24, R34 ;  /* 0x000000181c187225 */ /* 0x000fe200078e0022 */
[----:B------:R-:W-:-:S03]  /*5870*/  IADD3 R28, P1, R22, R20, RZ ;  /* 0x00000014161c7210 */ /* 0x000fc60007f3e0ff */
[----:B--2---:R-:W-:Y:S02]  /*5880*/  IMAD R35, R45, R32, RZ ;  /* 0x000000202d237224 */ /* 0x004fe400078e02ff */
[----:B------:R-:W-:Y:S02]  /*5890*/  IMAD.IADD R25, R25, 0x1, R11 ;  /* 0x0000000119197824 */ /* 0x000fe400078e020b */
[----:B------:R-:W-:Y:S02]  /*58a0*/  IMAD.X R29, R23, 0x1, R39, P1 ;  /* 0x00000001171d7824 */ /* 0x000fe400008e0627 */
[----:B------:R-:W-:Y:S01]  /*58b0*/  IMAD R11, R44, R33, R35 ;  /* 0x000000212c0b7224 */ /* 0x000fe200078e0223 */
[----:B------:R-:W-:Y:S01]  /*58c0*/  IADD3 R22, P1, R28, R20, RZ ;  /* 0x000000141c167210 */ /* 0x000fe20007f3e0ff */
[----:B------:R-:W-:Y:S01]  /*58d0*/  IMAD.WIDE.U32 R32, R44, R32, R24 ;  /* 0x000000202c207225 */ /* 0x000fe200078e0018 */
[----:B------:R-:W2:Y:S04]  /*58e0*/  LDG.E.64 R30, [R28.64] ;  /* 0x000000241c1e7981 */ /* 0x000ea8000c1e1b00 */
[----:B------:R-:W2:Y:S01]  /*58f0*/  LDG.E.64 R24, [R26.64+0x30] ;  /* 0x000030241a187981 */ /* 0x000ea2000c1e1b00 */
[----:B------:R-:W-:-:S03]  /*5900*/  IMAD.X R23, R29, 0x1, R39, P1 ;  /* 0x000000011d177824 */ /* 0x000fc600008e0627 */
[----:B------:R-:W4:Y:S04]  /*5910*/  LDG.E.64 R34, [R26.64+0x38] ;  /* 0x000038241a227981 */ /* 0x000f28000c1e1b00 */
[----:B------:R-:W4:Y:S01]  /*5920*/  LDG.E.64 R44, [R22.64] ;  /* 0x00000024162c7981 */ /* 0x000f22000c1e1b00 */
[----:B------:R-:W-:Y:S02]  /*5930*/  IMAD.IADD R33, R33, 0x1, R11 ;  /* 0x0000000121217824 */ /* 0x000fe400078e020b */
[----:B--2---:R-:W-:-:S04]  /*5940*/  IMAD R11, R31, R24, RZ ;  /* 0x000000181f0b7224 */ /* 0x004fc800078e02ff */
        /* <DEDUP_REMOVED lines=35> */
[-C--:B----4-:R-:W-:Y:S02]  /*5b80*/  IMAD R33, R45, R34.reuse, RZ ;  /* 0x000000222d217224 */ /* 0x090fe400078e02ff */
[----:B------:R-:W-:Y:S02]  /*5b90*/  IMAD.IADD R25, R25, 0x1, R11 ;  /* 0x0000000119197824 */ /* 0x000fe400078e020b */
[----:B------:R-:W-:Y:S02]  /*5ba0*/  IMAD.X R31, R23, 0x1, R39, P1 ;  /* 0x00000001171f7824 */ /* 0x000fe400008e0627 */
[C---:B------:R-:W-:Y:S02]  /*5bb0*/  IMAD R11, R44.reuse, R35, R33 ;  /* 0x000000232c0b7224 */ /* 0x040fe400078e0221 */
[----:B------:R-:W-:Y:S01]  /*5bc0*/  IMAD.WIDE.U32 R34, R44, R34, R24 ;  /* 0x000000222c227225 */ /* 0x000fe200078e0018 */
[----:B------:R-:W2:Y:S01]  /*5bd0*/  LDG.E.64 R28, [R30.64] ;  /* 0x000000241e1c7981 */ /* 0x000ea2000c1e1b00 */
[----:B------:R-:W-:-:S03]  /*5be0*/  IADD3 R22, P1, R30, R20, RZ ;  /* 0x000000141e167210 */ /* 0x000fc60007f3e0ff */
[----:B------:R-:W2:Y:S02]  /*5bf0*/  LDG.E.64 R24, [R26.64+0x60] ;  /* 0x000060241a187981 */ /* 0x000ea4000c1e1b00 */
[----:B------:R-:W-:Y:S02]  /*5c00*/  IMAD.X R23, R31, 0x1, R39, P1 ;  /* 0x000000011f177824 */ /* 0x000fe400008e0627 */
        /* <DEDUP_REMOVED lines=9> */
[----:B------:R-:W-:Y:S01]  /*5ca0*/  IMAD.X R29, R23, 0x1, R39, P1 ;  /* 0x00000001171d7824 */ /* 0x000fe200008e0627 */
[----:B------:R-:W-:Y:S01]  /*5cb0*/  IADD3 R30, P1, R28, R20, RZ ;  /* 0x000000141c1e7210 */ /* 0x000fe20007f3e0ff */
[C---:B------:R-:W-:Y:S01]  /*5cc0*/  IMAD R11, R44.reuse, R33, R35 ;  /* 0x000000212c0b7224 */ /* 0x040fe200078e0223 */
[----:B------:R-:W2:Y:S01]  /*5cd0*/  LDG.E.64 R22, [R26.64+0x70] ;  /* 0x000070241a167981 */ /* 0x000ea2000c1e1b00 */
[----:B------:R-:W-:-:S03]  /*5ce0*/  IMAD.WIDE.U32 R24, R44, R32, R24 ;  /* 0x000000202c187225 */ /* 0x000fc600078e0018 */
[----:B------:R-:W2:Y:S01]  /*5cf0*/  LDG.E.64 R32, [R28.64] ;  /* 0x000000241c207981 */ /* 0x000ea2000c1e1b00 */
[----:B------:R-:W-:-:S03]  /*5d00*/  IMAD.X R31, R29, 0x1, R39, P1 ;  /* 0x000000011d1f7824 */ /* 0x000fc600008e0627 */
[----:B------:R-:W4:Y:S04]  /*5d10*/  LDG.E.64 R34, [R26.64+0x78] ;  /* 0x000078241a227981 */ /* 0x000f28000c1e1b00 */
[----:B------:R-:W4:Y:S01]  /*5d20*/  LDG.E.64 R44, [R30.64] ;  /* 0x000000241e2c7981 */ /* 0x000f22000c1e1b00 */
[----:B------:R-:W-:Y:S01]  /*5d30*/  IADD3 R42, P1, R42, -0x10, RZ ;  /* 0xfffffff02a2a7810 */ /* 0x000fe20007f3e0ff */
[----:B------:R-:W-:-:S03]  /*5d40*/  IMAD.IADD R25, R25, 0x1, R11 ;  /* 0x0000000119197824 */ /* 0x000fc600078e020b */
[----:B------:R-:W-:Y:S02]  /*5d50*/  IADD3.X R43, R43, -0x1, RZ, P1, !PT ;  /* 0xffffffff2b2b7810 */ /* 0x000fe40000ffe4ff */
[----:B------:R-:W-:-:S04]  /*5d60*/  ISETP.GT.U32.AND P1, PT, R42, 0xc, PT ;  /* 0x0000000c2a00780c */ /* 0x000fc80003f24070 */
[----:B------:R-:W-:Y:S02]  /*5d70*/  ISETP.GT.AND.EX P1, PT, R43, RZ, PT, P1 ;  /* 0x000000ff2b00720c */ /* 0x000fe40003f24310 */
[----:B------:R-:W-:-:S05]  /*5d80*/  IADD3 R37, P2, R37, 0x10, RZ ;  /* 0x0000001025257810 */ /* 0x000fca0007f5e0ff */
[----:B------:R-:W-:Y:S02]  /*5d90*/  IMAD.X R36, RZ, RZ, R36, P2 ;  /* 0x000000ffff247224 */ /* 0x000fe400010e0624 */
[----:B--2---:R-:W-:-:S04]  /*5da0*/  IMAD R11, R33, R22, RZ ;  /* 0x00000016210b7224 */ /* 0x004fc800078e02ff */
[C---:B------:R-:W-:Y:S02]  /*5db0*/  IMAD R11, R32.reuse, R23, R11 ;  /* 0x00000017200b7224 */ /* 0x040fe400078e020b */
[----:B------:R-:W-:-:S04]  /*5dc0*/  IMAD.WIDE.U32 R22, R32, R22, R24 ;  /* 0x0000001620167225 */ /* 0x000fc800078e0018 */
[----:B------:R-:W-:Y:S02]  /*5dd0*/  IMAD.IADD R23, R23, 0x1, R11 ;  /* 0x0000000117177824 */ /* 0x000fe400078e020b */
[----:B----4-:R-:W-:Y:S01]  /*5de0*/  IMAD R11, R45, R34, RZ ;  /* 0x000000222d0b7224 */ /* 0x010fe200078e02ff */
[----:B------:R-:W-:-:S03]  /*5df0*/  IADD3 R25, P3, R30, R20, RZ ;  /* 0x000000141e197210 */ /* 0x000fc60007f7e0ff */
[C---:B------:R-:W-:Y:S02]  /*5e00*/  IMAD R11, R44.reuse, R35, R11 ;  /* 0x000000232c0b7224 */ /* 0x040fe400078e020b */
[----:B------:R-:W-:-:S04]  /*5e10*/  IMAD.WIDE.U32 R34, R44, R34, R22 ;  /* 0x000000222c227225 */ /* 0x000fc800078e0016 */
[----:B------:R-:W-:Y:S02]  /*5e20*/  IMAD.IADD R11, R35, 0x1, R11 ;  /* 0x00000001230b7824 */ /* 0x000fe400078e020b */
[----:B------:R-:W-:Y:S01]  /*5e30*/  IMAD.X R30, R31, 0x1, R39, P3 ;  /* 0x000000011f1e7824 */ /* 0x000fe200018e0627 */
[----:B------:R-:W-:Y:S05]  /*5e40*/  @P1 BRA `(.L_x_430) ;  /* 0xfffff74000001947 */ /* 0x000fea000383ffff */
[----:B------:R-:W-:Y:S05]  /*5e50*/  BSYNC B2 ;  /* 0x0000000000027941 */ /* 0x000fea0003800000 */
.L_x_429:
[----:B------:R-:W-:Y:S01]  /*5e60*/  ISETP.GT.U32.AND P1, PT, R42, 0x4, PT ;  /* 0x000000042a00780c */ /* 0x000fe20003f24070 */
[----:B------:R-:W-:Y:S03]  /*5e70*/  BSSY B2, `(.L_x_431) ;  /* 0x000004d000027945 */ /* 0x000fe60003800000 */
[----:B------:R-:W-:-:S13]  /*5e80*/  ISETP.GT.AND.EX P1, PT, R43, RZ, PT, P1 ;  /* 0x000000ff2b00720c */ /* 0x000fda0003f24310 */
[----:B------:R-:W-:Y:S05]  /*5e90*/  @!P1 BRA `(.L_x_432) ;  /* 0x000004a000009947 */ /* 0x000fea0003800000 */
        /* <DEDUP_REMOVED lines=32> */
[-C--:B-----5:R-:W-:Y:S02]  /*60a0*/  IMAD R33, R45, R34.reuse, RZ ;  /* 0x000000222d217224 */ /* 0x0a0fe400078e02ff */
[----:B------:R-:W-:Y:S02]  /*60b0*/  IMAD.IADD R29, R29, 0x1, R11 ;  /* 0x000000011d1d7824 */ /* 0x000fe400078e020b */
[----:B------:R-:W-:Y:S02]  /*60c0*/  IMAD.X R31, R23, 0x1, R39, P0 ;  /* 0x00000001171f7824 */ /* 0x000fe400000e0627 */
[C---:B------:R-:W-:Y:S02]  /*60d0*/  IMAD R11, R44.reuse, R35, R33 ;  /* 0x000000232c0b7224 */ /* 0x040fe400078e0221 */
[----:B------:R-:W-:Y:S01]  /*60e0*/  IMAD.WIDE.U32 R34, R44, R34, R28 ;  /* 0x000000222c227225 */ /* 0x000fe200078e001c */
[----:B------:R-:W-:Y:S01]  /*60f0*/  IADD3 R22, P0, R30, R20, RZ ;  /* 0x000000141e167210 */ /* 0x000fe20007f1e0ff */
[----:B------:R-:W4:Y:S04]  /*6100*/  LDG.E.64 R28, [R30.64] ;  /* 0x000000241e1c7981 */ /* 0x000f28000c1e1b00 */
[----:B------:R-:W-:Y:S01]  /*6110*/  IMAD.X R23, R31, 0x1, R39, P0 ;  /* 0x000000011f177824 */ /* 0x000fe200000e0627 */
[----:B------:R-:W2:Y:S04]  /*6120*/  LDG.E.64 R32, [R26.64+0x28] ;  /* 0x000028241a207981 */ /* 0x000ea8000c1e1b00 */
[----:B------:R-:W2:Y:S01]  /*6130*/  LDG.E.64 R44, [R22.64] ;  /* 0x00000024162c7981 */ /* 0x000ea2000c1e1b00 */
[----:B------:R-:W-:-:S02]  /*6140*/  IMAD.IADD R35, R35, 0x1, R11 ;  /* 0x0000000123237824 */ /* 0x000fc400078e020b */
[----:B----4-:R-:W-:-:S04]  /*6150*/  IMAD R11, R29, R24, RZ ;  /* 0x000000181d0b7224 */ /* 0x010fc800078e02ff */
[C---:B------:R-:W-:Y:S02]  /*6160*/  IMAD R11, R28.reuse, R25, R11 ;  /* 0x000000191c0b7224 */ /* 0x040fe400078e020b */
[----:B------:R-:W-:Y:S01]  /*6170*/  IMAD.WIDE.U32 R24, R28, R24, R34 ;  /* 0x000000181c187225 */ /* 0x000fe200078e0022 */
[----:B------:R-:W-:-:S03]  /*6180*/  IADD3 R28, P0, R22, R20, RZ ;  /* 0x00000014161c7210 */ /* 0x000fc60007f1e0ff */
[----:B--2---:R-:W-:Y:S02]  /*6190*/  IMAD R35, R45, R32, RZ ;  /* 0x000000202d237224 */ /* 0x004fe400078e02ff */
        /* <DEDUP_REMOVED lines=10> */
[----:B------:R-:W-:Y:S01]  /*6240*/  IMAD.IADD R25, R25, 0x1, R11 ;  /* 0x0000000119197824 */ /* 0x000fe200078e020b */
[----:B------:R-:W-:Y:S02]  /*6250*/  IADD3 R37, P2, R37, 0x8, RZ ;  /* 0x0000000825257810 */ /* 0x000fe40007f5e0ff */
[----:B------:R-:W-:Y:S02]  /*6260*/  IADD3 R42, P3, R42, -0x8, RZ ;  /* 0xfffffff82a2a7810 */ /* 0x000fe40007f7e0ff */
[----:B------:R-:W-:Y:S01]  /*6270*/  PLOP3.LUT P0, PT, PT, PT, PT, 0x8, 0x0 ;  /* 0x000000000000781c */ /* 0x000fe20003f0e170 */
[----:B------:R-:W-:Y:S01]  /*6280*/  IMAD.X R36, RZ, RZ, R36, P2 ;  /* 0x000000ffff247224 */ /* 0x000fe200010e0624 */
[----:B------:R-:W-:Y:S01]  /*6290*/  IADD3.X R43, R43, -0x1, RZ, P3, !PT ;  /* 0xffffffff2b2b7810 */ /* 0x000fe20001ffe4ff */
[----:B--2---:R-:W-:-:S04]  /*62a0*/  IMAD R11, R33, R22, RZ ;  /* 0x00000016210b7224 */ /* 0x004fc800078e02ff */
[C---:B------:R-:W-:Y:S02]  /*62b0*/  IMAD R11, R32.reuse, R23, R11 ;  /* 0x00000017200b7224 */ /* 0x040fe400078e020b */
[----:B------:R-:W-:-:S04]  /*62c0*/  IMAD.WIDE.U32 R22, R32, R22, R24 ;  /* 0x0000001620167225 */ /* 0x000fc800078e0018 */
[----:B----4-:R-:W-:Y:S02]  /*62d0*/  IMAD R25, R45, R34, RZ ;  /* 0x000000222d197224 */ /* 0x010fe400078e02ff */
[----:B------:R-:W-:Y:S02]  /*62e0*/  IMAD.IADD R23, R23, 0x1, R11 ;  /* 0x0000000117177824 */ /* 0x000fe400078e020b */
[----:B------:R-:W-:Y:S01]  /*62f0*/  IMAD R11, R44, R35, R25 ;  /* 0x000000232c0b7224 */ /* 0x000fe200078e0219 */
[----:B------:R-:W-:Y:S01]  /*6300*/  IADD3 R25, P1, R30, R20, RZ ;  /* 0x000000141e197210 */ /* 0x000fe20007f3e0ff */
[----:B------:R-:W-:-:S04]  /*6310*/  IMAD.WIDE.U32 R34, R44, R34, R22 ;  /* 0x000000222c227225 */ /* 0x000fc800078e0016 */
[----:B------:R-:W-:Y:S02]  /*6320*/  IMAD.IADD R11, R35, 0x1, R11 ;  /* 0x00000001230b7824 */ /* 0x000fe400078e020b */
[----:B------:R-:W-:Y:S02]  /*6330*/  IMAD.X R30, R31, 0x1, R39, P1 ;  /* 0x000000011f1e7824 */ /* 0x000fe400008e0627 */
.L_x_432:
[----:B------:R-:W-:Y:S05]  /*6340*/  BSYNC B2 ;  /* 0x0000000000027941 */ /* 0x000fea0003800000 */
.L_x_431:
[----:B------:R-:W-:-:S04]  /*6350*/  ISETP.NE.U32.AND P1, PT, R42, RZ, PT ;  /* 0x000000ff2a00720c */ /* 0x000fc80003f25070 */
[----:B------:R-:W-:-:S13]  /*6360*/  ISETP.NE.OR.EX P0, PT, R43, RZ, P0, P1 ;  /* 0x000000ff2b00720c */ /* 0x000fda0000705710 */
[----:B------:R-:W-:Y:S05]  /*6370*/  @!P0 BRA `(.L_x_433) ;  /* 0x000002c000008947 */ /* 0x000fea0003800000 */
.L_x_428:
        /* <DEDUP_REMOVED lines=12> */
[----:B------:R-:W-:-:S04]  /*6440*/  IMAD.WIDE.U32 R34, R26, R28, R34 ;  /* 0x0000001c1a227225 */ /* 0x000fc800078e0022 */
[----:B------:R-:W-:Y:S01]  /*6450*/  IMAD R27, R26, R29, R27 ;  /* 0x0000001d1a1b7224 */ /* 0x000fe200078e021b */
[----:B------:R-:W-:Y:S01]  /*6460*/  IADD3 R26, P0, R24, R20, RZ ;  /* 0x00000014181a7210 */ /* 0x000fe20007f1e0ff */
[-C--:B-----5:R-:W-:Y:S02]  /*6470*/  IMAD R11, R31, R32.reuse, RZ ;  /* 0x000000201f0b7224 */ /* 0x0a0fe400078e02ff */
[----:B------:R-:W-:Y:S02]  /*6480*/  IMAD.IADD R35, R35, 0x1, R27 ;  /* 0x0000000123237824 */ /* 0x000fe400078e021b */
[----:B------:R-:W-:Y:S02]  /*6490*/  IMAD.X R27, R25, 0x1, R39, P0 ;  /* 0x00000001191b7824 */ /* 0x000fe400000e0627 */
[C---:B------:R-:W-:Y:S01]  /*64a0*/  IMAD R11, R30.reuse, R33, R11 ;  /* 0x000000211e0b7224 */ /* 0x040fe200078e020b */
[----:B------:R-:W2:Y:S01]  /*64b0*/  LDG.E.64 R24, [R22.64+0x10] ;  /* 0x0000102416187981 */ /* 0x000ea2000c1e1b00 */
[----:B------:R-:W-:Y:S01]  /*64c0*/  IMAD.WIDE.U32 R32, R30, R32, R34 ;  /* 0x000000201e207225 */ /* 0x000fe200078e0022 */
[----:B------:R-:W-:-:S02]  /*64d0*/  IADD3 R30, P0, R26, R20, RZ ;  /* 0x000000141a1e7210 */ /* 0x000fc40007f1e0ff */
[----:B------:R-:W2:Y:S03]  /*64e0*/  LDG.E.64 R28, [R26.64] ;  /* 0x000000241a1c7981 */ /* 0x000ea6000c1e1b00 */
[----:B------:R-:W-:Y:S01]  /*64f0*/  IMAD.X R31, R27, 0x1, R39, P0 ;  /* 0x000000011b1f7824 */ /* 0x000fe200000e0627 */
[----:B------:R-:W5:Y:S04]  /*6500*/  LDG.E.64 R34, [R22.64+0x18] ;  /* 0x0000182416227981 */ /* 0x000f68000c1e1b00 */
[----:B------:R-:W5:Y:S01]  /*6510*/  LDG.E.64 R44, [R30.64] ;  /* 0x000000241e2c7981 */ /* 0x000f62000c1e1b00 */
[----:B------:R-:W-:Y:S01]  /*6520*/  IADD3 R42, P0, R42, -0x4, RZ ;  /* 0xfffffffc2a2a7810 */ /* 0x000fe20007f1e0ff */
[----:B------:R-:W-:-:S03]  /*6530*/  IMAD.IADD R33, R33, 0x1, R11 ;  /* 0x0000000121217824 */ /* 0x000fc600078e020b */
[----:B------:R-:W-:Y:S02]  /*6540*/  IADD3.X R43, R43, -0x1, RZ, P0, !PT ;  /* 0xffffffff2b2b7810 */ /* 0x000fe400007fe4ff */
[----:B------:R-:W-:-:S04]  /*6550*/  ISETP.NE.U32.AND P0, PT, R42, RZ, PT ;  /* 0x000000ff2a00720c */ /* 0x000fc80003f05070 */
[----:B------:R-:W-:Y:S02]  /*6560*/  ISETP.NE.AND.EX P0, PT, R43, RZ, PT, P0 ;  /* 0x000000ff2b00720c */ /* 0x000fe40003f05300 */
[----:B------:R-:W-:-:S05]  /*6570*/  IADD3 R37, P1, R37, 0x4, RZ ;  /* 0x0000000425257810 */ /* 0x000fca0007f3e0ff */
[----:B------:R-:W-:Y:S02]  /*6580*/  IMAD.X R36, RZ, RZ, R36, P1 ;  /* 0x000000ffff247224 */ /* 0x000fe400008e0624 */
[----:B--2---:R-:W-:-:S04]  /*6590*/  IMAD R11, R29, R24, RZ ;  /* 0x000000181d0b7224 */ /* 0x004fc800078e02ff */
[C---:B------:R-:W-:Y:S02]  /*65a0*/  IMAD R11, R28.reuse, R25, R11 ;  /* 0x000000191c0b7224 */ /* 0x040fe400078e020b */
[----:B------:R-:W-:-:S04]  /*65b0*/  IMAD.WIDE.U32 R24, R28, R24, R32 ;  /* 0x000000181c187225 */ /* 0x000fc800078e0020 */
[----:B------:R-:W-:Y:S02]  /*65c0*/  IMAD.IADD R25, R25, 0x1, R11 ;  /* 0x0000000119197824 */ /* 0x000fe400078e020b */
[----:B-----5:R-:W-:-:S04]  /*65d0*/  IMAD R11, R45, R34, RZ ;  /* 0x000000222d0b7224 */ /* 0x020fc800078e02ff */
[C---:B------:R-:W-:Y:S02]  /*65e0*/  IMAD R11, R44.reuse, R35, R11 ;  /* 0x000000232c0b7224 */ /* 0x040fe400078e020b */
[----:B------:R-:W-:Y:S01]  /*65f0*/  IMAD.WIDE.U32 R34, R44, R34, R24 ;  /* 0x000000222c227225 */ /* 0x000fe200078e0018 */
[----:B------:R-:W-:-:S03]  /*6600*/  IADD3 R25, P2, R30, R20, RZ ;  /* 0x000000141e197210 */ /* 0x000fc60007f5e0ff */
[----:B------:R-:W-:Y:S02]  /*6610*/  IMAD.IADD R11, R35, 0x1, R11 ;  /* 0x00000001230b7824 */ /* 0x000fe400078e020b */
[----:B------:R-:W-:Y:S01]  /*6620*/  IMAD.X R30, R31, 0x1, R39, P2 ;  /* 0x000000011f1e7824 */ /* 0x000fe200010e0627 */
[----:B---34-:R-:W-:Y:S05]  /*6630*/  @P0 BRA `(.L_x_428) ;  /* 0xfffffd4000000947 */ /* 0x018fea000383ffff */
.L_x_433:
[----:B------:R-:W-:Y:S05]  /*6640*/  BSYNC B0 ;  /* 0x0000000000007941 */ /* 0x000fea0003800000 */
.L_x_427:
[----:B------:R-:W-:-:S04]  /*6650*/  ISETP.NE.U32.AND P0, PT, R40, RZ, PT ;  /* 0x000000ff2800720c */ /* 0x000fc80003f05070 */
[----:B------:R-:W-:-:S13]  /*6660*/  ISETP.NE.AND.EX P0, PT, RZ, RZ, PT, P0 ;  /* 0x000000ffff00720c */ /* 0x000fda0003f05300 */
[----:B------:R-:W-:Y:S05]  /*6670*/  @!P0 BRA `(.L_x_426) ;  /* 0x000002b000008947 */ /* 0x000fea0003800000 */
[----:B------:R-:W-:Y:S02]  /*6680*/  IMAD R20, R36, c[0x0][0x188], RZ ;  /* 0x0000620024147a24 */ /* 0x000fe400078e02ff */
[----:B------:R-:W-:Y:S02]  /*6690*/  IMAD.MOV.U32 R14, RZ, RZ, R12 ;  /* 0x000000ffff0e7224 */ /* 0x000fe400078e000c */
[C---:B------:R-:W-:Y:S01]  /*66a0*/  IMAD R27, R37.reuse, c[0x0][0x18c], R20 ;  /* 0x00006300251b7a24 */ /* 0x040fe200078e0214 */
[C---:B------:R-:W-:Y:S01]  /*66b0*/  LEA R20, P0, R37.reuse, c[0x0][0x180], 0x3 ;  /* 0x0000600025147a11 */ /* 0x040fe200078018ff */
[----:B------:R-:W-:-:S03]  /*66c0*/  IMAD.WIDE.U32 R24, R37, c[0x0][0x188], R14 ;  /* 0x0000620025187a25 */ /* 0x000fc600078e000e */
[----:B------:R-:W-:Y:S01]  /*66d0*/  LEA.HI.X R21, R37, c[0x0][0x184], R36, 0x3, P0 ;  /* 0x0000610025157a11 */ /* 0x000fe200000f1c24 */
[----:B------:R-:W-:Y:S01]  /*66e0*/  IMAD.IADD R23, R25, 0x1, R27 ;  /* 0x0000000119177824 */ /* 0x000fe200078e021b */
[----:B------:R-:W-:-:S04]  /*66f0*/  LEA R22, P1, R24, c[0x0][0x168], 0x3 ;  /* 0x00005a0018167a11 */ /* 0x000fc800078218ff */
[----:B------:R-:W-:Y:S02]  /*6700*/  LEA.HI.X R23, R24, c[0x0][0x16c], R23, 0x3, P1 ;  /* 0x00005b0018177a11 */ /* 0x000fe400008f1c17 */
[----:B------:R-:W2:Y:S04]  /*6710*/  LDG.E.64 R24, [R20.64] ;  /* 0x0000002414187981 */ /* 0x000ea8000c1e1b00 */
[----:B------:R-:W2:Y:S01]  /*6720*/  LDG.E.64 R22, [R22.64] ;  /* 0x0000002416167981 */ /* 0x000ea2000c1e1b00 */
[----:B------:R-:W-:Y:S01]  /*6730*/  ISETP.NE.U32.AND P0, PT, R40, 0x1, PT ;  /* 0x000000012800780c */ /* 0x000fe20003f05070 */
[----:B------:R-:W-:-:S03]  /*6740*/  IMAD.MOV.U32 R35, RZ, RZ, R11 ;  /* 0x000000ffff237224 */ /* 0x000fc600078e000b */
[----:B------:R-:W-:Y:S01]  /*6750*/  ISETP.NE.AND.EX P0, PT, RZ, RZ, PT, P0 ;  /* 0x000000ffff00720c */ /* 0x000fe20003f05300 */
[-C--:B--2---:R-:W-:Y:S02]  /*6760*/  IMAD R29, R23, R24.reuse, RZ ;  /* 0x00000018171d7224 */ /* 0x084fe400078e02ff */
[----:B------:R-:W-:-:S04]  /*6770*/  IMAD.WIDE.U32 R34, R22, R24, R34 ;  /* 0x0000001816227225 */ /* 0x000fc800078e0022 */
[----:B------:R-:W-:-:S04]  /*6780*/  IMAD R29, R22, R25, R29 ;  /* 0x00000019161d7224 */ /* 0x000fc800078e021d */
[----:B------:R-:W-:Y:S02]  /*6790*/  IMAD.IADD R11, R35, 0x1, R29 ;  /* 0x00000001230b7824 */ /* 0x000fe400078e021d */
[----:B------:R-:W-:Y:S05]  /*67a0*/  @!P0 BRA `(.L_x_426) ;  /* 0x0000018000008947 */ /* 0x000fea0003800000 */
[----:B------:R-:W-:Y:S01]  /*67b0*/  IMAD.WIDE.U32 R22, R37, R38, c[0x0][0x188] ;  /* 0x0000620025167625 */ /* 0x000fe200078e0026 */
[----:B------:R-:W-:-:S04]  /*67c0*/  ISETP.NE.U32.AND P0, PT, R40, 0x2, PT ;  /* 0x000000022800780c */ /* 0x000fc80003f05070 */
[----:B------:R-:W-:Y:S02]  /*67d0*/  IADD3 R12, P1, R12, R22, RZ ;  /* 0x000000160c0c7210 */ /* 0x000fe40007f3e0ff */
[----:B------:R-:W-:Y:S02]  /*67e0*/  ISETP.NE.AND.EX P0, PT, RZ, RZ, PT, P0 ;  /* 0x000000ffff00720c */ /* 0x000fe40003f05300 */
[----:B------:R-:W-:Y:S02]  /*67f0*/  IADD3.X R15, R15, R27, R23, P1, !PT ;  /* 0x0000001b0f0f7210 */ /* 0x000fe40000ffe417 */
[----:B------:R-:W-:-:S04]  /*6800*/  LEA R22, P1, R12, c[0x0][0x168], 0x3 ;  /* 0x00005a000c167a11 */ /* 0x000fc800078218ff */
[----:B------:R-:W-:Y:S02]  /*6810*/  LEA.HI.X R23, R12, c[0x0][0x16c], R15, 0x3, P1 ;  /* 0x00005b000c177a11 */ /* 0x000fe400008f1c0f */
[----:B------:R-:W2:Y:S03]  /*6820*/  LDG.E.64 R14, [R20.64+0x8] ;  /* 0x00000824140e7981 */ /* 0x000ea6000c1e1b00 */
[C---:B------:R-:W-:Y:S01]  /*6830*/  @P0 LEA R26, P1, R38.reuse, R22, 0x3 ;  /* 0x00000016261a0211 */ /* 0x040fe200078218ff */
[----:B------:R-:W2:Y:S03]  /*6840*/  LDG.E.64 R12, [R22.64] ;  /* 0x00000024160c7981 */ /* 0x000ea6000c1e1b00 */
[----:B------:R-:W-:Y:S01]  /*6850*/  @P0 LEA.HI.X R27, R38, R23, R41, 0x3, P1 ;  /* 0x00000017261b0211 */ /* 0x000fe200008f1c29 */
[----:B------:R-:W5:Y:S05]  /*6860*/  @P0 LDG.E.64 R24, [R20.64+0x10] ;  /* 0x0000102414180981 */ /* 0x000f6a000c1e1b00 */
[----:B------:R-:W5:Y:S01]  /*6870*/  @P0 LDG.E.64 R26, [R26.64] ;  /* 0x000000241a1a0981 */ /* 0x000f62000c1e1b00 */
[----:B------:R-:W-:-:S02]  /*6880*/  IMAD.MOV.U32 R35, RZ, RZ, R11 ;  /* 0x000000ffff237224 */ /* 0x000fc400078e000b */
[-C--:B--2---:R-:W-:Y:S02]  /*6890*/  IMAD R13, R13, R14.reuse, RZ ;  /* 0x0000000e0d0d7224 */ /* 0x084fe400078e02ff */
[----:B------:R-:W-:-:S04]  /*68a0*/  IMAD.WIDE.U32 R34, R12, R14, R34 ;  /* 0x0000000e0c227225 */ /* 0x000fc800078e0022 */
[----:B------:R-:W-:Y:S02]  /*68b0*/  IMAD R13, R12, R15, R13 ;  /* 0x0000000f0c0d7224 */ /* 0x000fe400078e020d */
[----:B-----5:R-:W-:Y:S02]  /*68c0*/  @P0 IMAD R15, R27, R24, RZ ;  /* 0x000000181b0f0224 */ /* 0x020fe400078e02ff */
[----:B------:R-:W-:Y:S02]  /*68d0*/  IMAD.IADD R11, R35, 0x1, R13 ;  /* 0x00000001230b7824 */ /* 0x000fe400078e020d */
[----:B------:R-:W-:Y:S02]  /*68e0*/  @P0 IMAD R15, R26, R25, R15 ;  /* 0x000000191a0f0224 */ /* 0x000fe400078e020f */
[----:B------:R-:W-:-:S04]  /*68f0*/  @P0 IMAD.MOV.U32 R35, RZ, RZ, R11 ;  /* 0x000000ffff230224 */ /* 0x000fc800078e000b */
[----:B------:R-:W-:-:S04]  /*6900*/  @P0 IMAD.WIDE.U32 R24, R26, R24, R34 ;  /* 0x000000181a180225 */ /* 0x000fc800078e0022 */
[----:B------:R-:W-:Y:S02]  /*6910*/  @P0 IMAD.IADD R11, R25, 0x1, R15 ;  /* 0x00000001190b0824 */ /* 0x000fe400078e020f */
[----:B------:R-:W-:Y:S02]  /*6920*/  @P0 IMAD.MOV.U32 R34, RZ, RZ, R24 ;  /* 0x000000ffff220224 */ /* 0x000fe400078e0018 */
.L_x_426:
[----:B------:R-:W-:Y:S05]  /*6930*/  BSYNC B1 ;  /* 0x0000000000017941 */ /* 0x000fea0003800000 */
.L_x_425:
[----:B------:R-:W-:Y:S01]  /*6940*/  IADD3 R12, R3, 0x100, RZ ;  /* 0x00000100030c7810 */ /* 0x000fe20007ffe0ff */
[----:B------:R-:W-:Y:S03]  /*6950*/  BSSY B1, `(.L_x_434) ;  /* 0x000015a000017945 */ /* 0x000fe60003800000 */
[----:B------:R-:W-:-:S13]  /*6960*/  ISETP.GE.AND P0, PT, R12, UR38, PT ;  /* 0x000000260c007c0c */ /* 0x000fda000bf06270 */
[----:B------:R-:W-:Y:S05]  /*6970*/  @P0 BRA `(.L_x_435) ;  /* 0x0000157000000947 */ /* 0x000fea0003800000 */
[----:B------:R-:W-:Y:S01]  /*6980*/  ISETP.GE.U32.AND P0, PT, R2, 0x3, PT ;  /* 0x000000030200780c */ /* 0x000fe20003f06070 */
[----:B---3-5:R-:W-:Y:S02]  /*6990*/  IMAD R7, R17, c[0x0][0x170], RZ ;  /* 0x00005c0011077a24 */ /* 0x028fe400078e02ff */
[----:B------:R-:W-:Y:S01]  /*69a0*/  IMAD.MOV.U32 R40, RZ, RZ, 0x3 ;  /* 0x00000003ff287424 */ /* 0x000fe200078e00ff */
[----:B------:R-:W-:Y:S01]  /*69b0*/  ISETP.GE.U32.AND.EX P0, PT, R0, RZ, PT, P0 ;  /* 0x000000ff0000720c */ /* 0x000fe20003f06100 */
[----:B------:R-:W-:-:S03]  /*69c0*/  IMAD.WIDE.U32 R14, R16, c[0x0][0x170], RZ ;  /* 0x00005c00100e7a25 */ /* 0x000fc600078e00ff */
[----:B------:R-:W-:Y:S01]  /*69d0*/  LOP3.LUT R40, R40, c[0x0][0x178], RZ, 0xc0, !PT ;  /* 0x00005e0028287a12 */ /* 0x000fe200078ec0ff */
[----:B-1----:R-:W-:Y:S02]  /*69e0*/  IMAD R23, R16, c[0x0][0x174], R7 ;  /* 0x00005d0010177a24 */ /* 0x002fe400078e0207 */
[----:B------:R-:W-:Y:S01]  /*69f0*/  IMAD.MOV.U32 R13, RZ, RZ, RZ ;  /* 0x000000ffff0d7224 */ /* 0x000fe200078e00ff */
[----:B------:R-:W-:Y:S01]  /*6a00*/  CS2R R6, SRZ ;  /* 0x0000000000067805 */ /* 0x000fe2000001ff00 */
        /* <DEDUP_REMOVED lines=9> */
[----:B------:R-:W-:-:S02]  /*6aa0*/  ISETP.GT.U32.AND P0, PT, R41, RZ, PT ;  /* 0x000000ff2900720c */ /* 0x000fc40003f04070 */
[----:B------:R-:W-:Y:S01]  /*6ab0*/  IADD3.X R12, R10, -0x1, RZ, P1, !PT ;  /* 0xffffffff0a0c7810 */ /* 0x000fe20000ffe4ff */
[----:B------:R-:W-:Y:S01]  /*6ac0*/  IMAD.SHL.U32 R35, R39, 0x8, RZ ;  /* 0x0000000827237824 */ /* 0x000fe200078e00ff */
[----:B------:R-:W-:Y:S01]  /*6ad0*/  LEA R45, P1, R14, c[0x0][0x168], 0x3 ;  /* 0x00005a000e2d7a11 */ /* 0x000fe200078218ff */
[----:B------:R-:W-:Y:S01]  /*6ae0*/  IMAD.MOV.U32 R13, RZ, RZ, RZ ;  /* 0x000000ffff0d7224 */ /* 0x000fe200078e00ff */
[----:B------:R-:W-:Y:S01]  /*6af0*/  ISETP.GT.AND.EX P0, PT, R12, RZ, PT, P0 ;  /* 0x000000ff0c00720c */ /* 0x000fe20003f04300 */
[----:B------:R-:W-:Y:S01]  /*6b00*/  IMAD.MOV.U32 R42, RZ, RZ, RZ ;  /* 0x000000ffff2a7224 */ /* 0x000fe200078e00ff */
[----:B--2---:R-:W-:Y:S01]  /*6b10*/  LEA.HI.X R24, R14, c[0x0][0x16c], R23, 0x3, P1 ;  /* 0x00005b000e187a11 */ /* 0x004fe200008f1c17 */
[----:B------:R-:W-:-:S10]  /*6b20*/  IMAD.IADD R35, R21, 0x1, R35 ;  /* 0x0000000115237824 */ /* 0x000fd400078e0223 */
[----:B------:R-:W-:Y:S05]  /*6b30*/  @!P0 BRA `(.L_x_437) ;  /* 0x00000e4000008947 */ /* 0x000fea0003800000 */
[----:B------:R-:W-:Y:S02]  /*6b40*/  ISETP.GT.U32.AND P1, PT, R41, 0xc, PT ;  /* 0x0000000c2900780c */ /* 0x000fe40003f24070 */
[----:B------:R-:W-:Y:S02]  /*6b50*/  PLOP3.LUT P0, PT, PT, PT, PT, 0x80, 0x0 ;  /* 0x000000000000781c */ /* 0x000fe40003f0f070 */
[----:B------:R-:W-:-:S13]  /*6b60*/  ISETP.GT.AND.EX P1, PT, R12, RZ, PT, P1 ;  /* 0x000000ff0c00720c */ /* 0x000fda0003f24310 */
[----:B------:R-:W-:Y:S05]  /*6b70*/  @!P1 BRA `(.L_x_438) ;  /* 0x000008f000009947 */ /* 0x000fea0003800000 */
[----:B------:R-:W-:Y:S01]  /*6b80*/  BSSY B2, `(.L_x_438) ;  /* 0x000008e000027945 */ /* 0x000fe20003800000 */
[----:B------:R-:W-:Y:S02]  /*6b90*/  PLOP3.LUT P0, PT, PT, PT, PT, 0x8, 0x0 ;  /* 0x000000000000781c */ /* 0x000fe40003f0e170 */
.L_x_439:
[C---:B------:R-:W-:Y:S01]  /*6ba0*/  LEA R30, P1, R13.reuse, c[0x0][0x180], 0x3 ;  /* 0x000060000d1e7a11 */ /* 0x040fe200078218ff */
[----:B------:R-:W-:Y:S02]  /*6bb0*/  IMAD.MOV.U32 R32, RZ, RZ, R45 ;  /* 0x000000ffff207224 */ /* 0x000fe400078e002d */
[----:B------:R-:W-:Y:S01]  /*6bc0*/  IMAD.MOV.U32 R33, RZ, RZ, R24 ;  /* 0x000000ffff217224 */ /* 0x000fe200078e0018 */
[----:B------:R-:W-:-:S05]  /*6bd0*/  LEA.HI.X R31, R13, c[0x0][0x184], R42, 0x3, P1 ;  /* 0x000061000d1f7a11 */ /* 0x000fca00008f1c2a */
[----:B------:R-:W2:Y:S04]  /*6be0*/  LDG.E.64 R32, [R32.64] ;  /* 0x0000002420207981 */ /* 0x000ea8000c1e1b00 */
[----:B------:R-:W2:Y:S01]  /*6bf0*/  LDG.E.64 R28, [R30.64] ;  /* 0x000000241e1c7981 */ /* 0x000ea2000c1e1b00 */
[----:B------:R-:W-:-:S05]  /*6c00*/  IADD3 R36, P1, R45, R20, RZ ;  /* 0x000000142d247210 */ /* 0x000fca0007f3e0ff */
[--C-:B------:R-:W-:Y:S01]  /*6c10*/  IMAD.X R37, R24, 0x1, R35.reuse, P1 ;  /* 0x0000000118257824 */ /* 0x100fe200008e0623 */
[----:B------:R-:W-:Y:S01]  /*6c20*/  IADD3 R22, P1, R36, R20, RZ ;  /* 0x0000001424167210 */ /* 0x000fe20007f3e0ff */
[----:B------:R-:W3:Y:S04]  /*6c30*/  LDG.E.64 R24, [R30.64+0x8] ;  /* 0x000008241e187981 */ /* 0x000ee8000c1e1b00 */
[----:B------:R0:W3:Y:S01]  /*6c40*/  LDG.E.64 R26, [R36.64] ;  /* 0x00000024241a7981 */ /* 0x0000e2000c1e1b00 */
[----:B------:R-:W-:Y:S02]  /*6c50*/  IMAD.X R23, R37, 0x1, R35, P1 ;  /* 0x0000000125177824 */ /* 0x000fe400008e0623 */
[-C--:B--2---:R-:W-:Y:S02]  /*6c60*/  IMAD R43, R33, R28.reuse, RZ ;  /* 0x0000001c212b7224 */ /* 0x084fe400078e02ff */
[----:B------:R-:W-:-:S04]  /*6c70*/  IMAD.WIDE.U32 R6, R32, R28, R6 ;  /* 0x0000001c20067225 */ /* 0x000fc800078e0006 */
[----:B------:R-:W-:Y:S02]  /*6c80*/  IMAD R43, R32, R29, R43 ;  /* 0x0000001d202b7224 */ /* 0x000fe400078e022b */
[----:B------:R1:W2:Y:S04]  /*6c90*/  LDG.E.64 R32, [R22.64] ;  /* 0x0000002416207981 */ /* 0x0002a8000c1e1b00 */
[----:B------:R-:W2:Y:S01]  /*6ca0*/  LDG.E.64 R28, [R30.64+0x10] ;  /* 0x000010241e1c7981 */ /* 0x000ea2000c1e1b00 */
[----:B0-----:R-:W-:Y:S01]  /*6cb0*/  IADD3 R36, P1, R22, R20, RZ ;  /* 0x0000001416247210 */ /* 0x001fe20007f3e0ff */
[----:B------:R-:W-:Y:S02]  /*6cc0*/  IMAD.IADD R7, R7, 0x1, R43 ;  /* 0x0000000107077824 */ /* 0x000fe400078e022b */
[----:B---3--:R-:W-:-:S02]  /*6cd0*/  IMAD R27, R27, R24, RZ ;  /* 0x000000181b1b7224 */ /* 0x008fc400078e02ff */
[----:B------:R-:W-:Y:S01]  /*6ce0*/  IMAD.X R37, R23, 0x1, R35, P1 ;  /* 0x0000000117257824 */ /* 0x000fe200008e0623 */
[----:B-1----:R-:W-:Y:S01]  /*6cf0*/  IADD3 R22, P1, R36, R20, RZ ;  /* 0x0000001424167210 */ /* 0x002fe20007f3e0ff */
[C---:B------:R-:W-:Y:S02]  /*6d00*/  IMAD R27, R26.reuse, R25, R27 ;  /* 0x000000191a1b7224 */ /* 0x040fe400078e021b */
[----:B------:R-:W-:Y:S01]  /*6d10*/  IMAD.WIDE.U32 R6, R26, R24, R6 ;  /* 0x000000181a067225 */ /* 0x000fe200078e0006 */
[----:B------:R-:W3:Y:S04]  /*6d20*/  LDG.E.64 R44, [R36.64] ;  /* 0x00000024242c7981 */ /* 0x000ee8000c1e1b00 */
[----:B------:R-:W3:Y:S01]  /*6d30*/  LDG.E.64 R24, [R30.64+0x18] ;  /* 0x000018241e187981 */ /* 0x000ee2000c1e1b00 */
[----:B------:R-:W-:-:S02]  /*6d40*/  IMAD.IADD R7, R7, 0x1, R27 ;  /* 0x0000000107077824 */ /* 0x000fc400078e021b */
[----:B------:R-:W-:Y:S02]  /*6d50*/  IMAD.X R23, R37, 0x1, R35, P1 ;  /* 0x0000000125177824 */ /* 0x000fe400008e0623 */
[-C--:B--2---:R-:W-:Y:S02]  /*6d60*/  IMAD R27, R33, R28.reuse, RZ ;  /* 0x0000001c211b7224 */ /* 0x084fe400078e02ff */
[----:B------:R-:W-:-:S04]  /*6d70*/  IMAD.WIDE.U32 R6, R32, R28, R6 ;  /* 0x0000001c20067225 */ /* 0x000fc800078e0006 */
[----:B------:R-:W-:Y:S02]  /*6d80*/  IMAD R29, R32, R29, R27 ;  /* 0x0000001d201d7224 */ /* 0x000fe400078e021b */
[----:B------:R0:W2:Y:S04]  /*6d90*/  LDG.E.64 R32, [R22.64] ;  /* 0x0000002416207981 */ /* 0x0000a8000c1e1b00 */
[----:B------:R-:W2:Y:S01]  /*6da0*/  LDG.E.64 R26, [R30.64+0x20] ;  /* 0x000020241e1a7981 */ /* 0x000ea2000c1e1b00 */
[----:B------:R-:W-:Y:S01]  /*6db0*/  IADD3 R28, P1, R22, R20, RZ ;  /* 0x00000014161c7210 */ /* 0x000fe20007f3e0ff */
[----:B------:R-:W-:Y:S02]  /*6dc0*/  IMAD.IADD R7, R7, 0x1, R29 ;  /* 0x0000000107077824 */ /* 0x000fe400078e021d */
[----:B---3--:R-:W-:-:S02]  /*6dd0*/  IMAD R37, R45, R24, RZ ;  /* 0x000000182d257224 */ /* 0x008fc400078e02ff */
[----:B------:R-:W-:Y:S01]  /*6de0*/  IMAD.X R29, R23, 0x1, R35, P1 ;  /* 0x00000001171d7824 */ /* 0x000fe200008e0623 */
[----:B0-----:R-:W-:Y:S01]  /*6df0*/  IADD3 R22, P1, R28, R20, RZ ;  /* 0x000000141c167210 */ /* 0x001fe20007f3e0ff */
[C---:B------:R-:W-:Y:S02]  /*6e00*/  IMAD R37, R44.reuse, R25, R37 ;  /* 0x000000192c257224 */ /* 0x040fe400078e0225 */
[----:B------:R-:W-:Y:S02]  /*6e10*/  IMAD.WIDE.U32 R6, R44, R24, R6 ;  /* 0x000000182c067225 */ /* 0x000fe400078e0006 */
[----:B------:R0:W3:Y:S04]  /*6e20*/  LDG.E.64 R44, [R28.64] ;  /* 0x000000241c2c7981 */ /* 0x0000e8000c1e1b00 */
[----:B------:R-:W3:Y:S01]  /*6e30*/  LDG.E.64 R24, [R30.64+0x28] ;  /* 0x000028241e187981 */ /* 0x000ee2000c1e1b00 */
[----:B------:R-:W-:-:S02]  /*6e40*/  IMAD.IADD R7, R7, 0x1, R37 ;  /* 0x0000000107077824 */ /* 0x000fc400078e0225 */
[----:B------:R-:W-:-:S05]  /*6e50*/  IMAD.X R23, R29, 0x1, R35, P1 ;  /* 0x000000011d177824 */ /* 0x000fca00008e0623 */
[----:B------:R1:W5:Y:S01]  /*6e60*/  LDG.E.64 R36, [R22.64] ;  /* 0x0000002416247981 */ /* 0x000362000c1e1b00 */
[-C--:B--2---:R-:W-:Y:S02]  /*6e70*/  IMAD R33, R33, R26.reuse, RZ ;  /* 0x0000001a21217224 */ /* 0x084fe400078e02ff */
[----:B------:R-:W-:-:S04]  /*6e80*/  IMAD.WIDE.U32 R6, R32, R26, R6 ;  /* 0x0000001a20067225 */ /* 0x000fc800078e0006 */
[----:B------:R-:W-:Y:S02]  /*6e90*/  IMAD R33, R32, R27, R33 ;  /* 0x0000001b20217224 */ /* 0x000fe400078e0221 */
[----:B------:R-:W5:Y:S01]  /*6ea0*/  LDG.E.64 R26, [R30.64+0x30] ;  /* 0x000030241e1a7981 */ /* 0x000f62000c1e1b00 */
[----:B0-----:R-:W-:Y:S01]  /*6eb0*/  IADD3 R28, P1, R22, R20, RZ ;  /* 0x00000014161c7210 */ /* 0x001fe20007f3e0ff */
[----:B------:R-:W-:-:S04]  /*6ec0*/  IMAD.IADD R7, R7, 0x1, R33 ;  /* 0x0000000107077824 */ /* 0x000fc800078e0221 */
[----:B------:R-:W-:Y:S02]  /*6ed0*/  IMAD.X R29, R23, 0x1, R35, P1 ;  /* 0x00000001171d7824 */ /* 0x000fe400008e0623 */
[----:B---3--:R-:W-:Y:S01]  /*6ee0*/  IMAD R33, R45, R24, RZ ;  /* 0x000000182d217224 */ /* 0x008fe200078e02ff */
[----:B-1----:R-:W-:Y:S01]  /*6ef0*/  IADD3 R22, P1, R28, R20, RZ ;  /* 0x000000141c167210 */ /* 0x002fe20007f3e0ff */
[----:B------:R-:W-:-:S04]  /*6f00*/  IMAD.WIDE.U32 R6, R44, R24, R6 ;  /* 0x000000182c067225 */ /* 0x000fc800078e0006 */
[----:B------:R-:W-:Y:S02]  /*6f10*/  IMAD R33, R44, R25, R33 ;  /* 0x000000192c217224 */ /* 0x000fe400078e0221 */
[----:B------:R0:W2:Y:S04]  /*6f20*/  LDG.E.64 R44, [R28.64] ;  /* 0x000000241c2c7981 */ /* 0x0000a8000c1e1b00 */
[----:B------:R-:W2:Y:S01]  /*6f30*/  LDG.E.64 R24, [R30.64+0x38] ;  /* 0x000038241e187981 */ /* 0x000ea2000c1e1b00 */
[----:B------:R-:W-:Y:S02]  /*6f40*/  IMAD.IADD R7, R7, 0x1, R33 ;  /* 0x0000000107077824 */ /* 0x000fe400078e0221 */
[----:B------:R-:W-:Y:S02]  /*6f50*/  IMAD.X R23, R29, 0x1, R35, P1 ;  /* 0x000000011d177824 */ /* 0x000fe400008e0623 */
[----:B-----5:R-:W-:-:S02]  /*6f60*/  IMAD R33, R37, R26, RZ ;  /* 0x0000001a25217224 */ /* 0x020fc400078e02ff */
[----:B------:R-:W-:-:S04]  /*6f70*/  IMAD.WIDE.U32 R6, R36, R26, R6 ;  /* 0x0000001a24067225 */ /* 0x000fc800078e0006 */
[----:B------:R-:W-:Y:S02]  /*6f80*/  IMAD R33, R36, R27, R33 ;  /* 0x0000001b24217224 */ /* 0x000fe400078e0221 */
[----:B------:R1:W3:Y:S04]  /*6f90*/  LDG.E.64 R36, [R22.64] ;  /* 0x0000002416247981 */ /* 0x0002e8000c1e1b00 */
[----:B------:R-:W3:Y:S01]  /*6fa0*/  LDG.E.64 R26, [R30.64+0x40] ;  /* 0x000040241e1a7981 */ /* 0x000ee2000c1e1b00 */
[----:B0-----:R-:W-:Y:S01]  /*6fb0*/  IADD3 R28, P1, R22, R20, RZ ;  /* 0x00000014161c7210 */ /* 0x001fe20007f3e0ff */
[----:B------:R-:W-:-:S04]  /*6fc0*/  IMAD.IADD R7, R7, 0x1, R33 ;  /* 0x0000000107077824 */ /* 0x000fc800078e0221 */
[----:B------:R-:W-:Y:S02]  /*6fd0*/  IMAD.X R29, R23, 0x1, R35, P1 ;  /* 0x00000001171d7824 */ /* 0x000fe400008e0623 */
[----:B--2---:R-:W-:Y:S01]  /*6fe0*/  IMAD R33, R45, R24, RZ ;  /* 0x000000182d217224 */ /* 0x004fe200078e02ff */
[----:B-1----:R-:W-:Y:S01]  /*6ff0*/  IADD3 R22, P1, R28, R20, RZ ;  /* 0x000000141c167210 */ /* 0x002fe20007f3e0ff */
[----:B------:R-:W-:-:S04]  /*7000*/  IMAD.WIDE.U32 R6, R44, R24, R6 ;  /* 0x000000182c067225 */ /* 0x000fc800078e0006 */
[----:B------:R-:W-:Y:S02]  /*7010*/  IMAD R33, R44, R25, R33 ;  /* 0x000000192c217224 */ /* 0x000fe400078e0221 */
[----:B------:R0:W2:Y:S04]  /*7020*/  LDG.E.64 R44, [R28.64] ;  /* 0x000000241c2c7981 */ /* 0x0000a8000c1e1b00 */
[----:B------:R-:W2:Y:S01]  /*7030*/  LDG.E.64 R24, [R30.64+0x48] ;  /* 0x000048241e187981 */ /* 0x000ea2000c1e1b00 */
[----:B------:R-:W-:Y:S02]  /*7040*/  IMAD.IADD R7, R7, 0x1, R33 ;  /* 0x0000000107077824 */ /* 0x000fe400078e0221 */
[----:B------:R-:W-:Y:S02]  /*7050*/  IMAD.X R23, R29, 0x1, R35, P1 ;  /* 0x000000011d177824 */ /* 0x000fe400008e0623 */
[----:B---3--:R-:W-:-:S02]  /*7060*/  IMAD R33, R37, R26, RZ ;  /* 0x0000001a25217224 */ /* 0x008fc400078e02ff */
[----:B------:R-:W-:-:S04]  /*7070*/  IMAD.WIDE.U32 R6, R36, R26, R6 ;  /* 0x0000001a24067225 */ /* 0x000fc800078e0006 */
[----:B------:R-:W-:Y:S02]  /*7080*/  IMAD R33, R36, R27, R33 ;  /* 0x0000001b24217224 */ /* 0x000fe400078e0221 */
[----:B------:R1:W3:Y:S04]  /*7090*/  LDG.E.64 R36, [R22.64] ;  /* 0x0000002416247981 */ /* 0x0002e8000c1e1b00 */
[----:B------:R-:W3:Y:S01]  /*70a0*/  LDG.E.64 R26, [R30.64+0x50] ;  /* 0x000050241e1a7981 */ /* 0x000ee2000c1e1b00 */
[----:B0-----:R-:W-:Y:S01]  /*70b0*/  IADD3 R28, P1, R22, R20, RZ ;  /* 0x00000014161c7210 */ /* 0x001fe20007f3e0ff */
[----:B------:R-:W-:-:S04]  /*70c0*/  IMAD.IADD R7, R7, 0x1, R33 ;  /* 0x0000000107077824 */ /* 0x000fc800078e0221 */
[----:B------:R-:W-:Y:S02]  /*70d0*/  IMAD.X R29, R23, 0x1, R35, P1 ;  /* 0x00000001171d7824 */ /* 0x000fe400008e0623 */
[-C--:B--2---:R-:W-:Y:S02]  /*70e0*/  IMAD R33, R45, R24.reuse, RZ ;  /* 0x000000182d217224 */ /* 0x084fe400078e02ff */
[----:B------:R-:W-:Y:S01]  /*70f0*/  IMAD.WIDE.U32 R6, R44, R24, R6 ;  /* 0x000000182c067225 */ /* 0x000fe200078e0006 */
[----:B-1----:R-:W-:-:S03]  /*7100*/  IADD3 R22, P1, R28, R20, RZ ;  /* 0x000000141c167210 */ /* 0x002fc60007f3e0ff */
[----:B------:R-:W-:Y:S02]  /*7110*/  IMAD R33, R44, R25, R33 ;  /* 0x000000192c217224 */ /* 0x000fe400078e0221 */
[----:B------:R0:W2:Y:S04]  /*7120*/  LDG.E.64 R44, [R28.64] ;  /* 0x000000241c2c7981 */ /* 0x0000a8000c1e1b00 */
[----:B------:R-:W2:Y:S01]  /*7130*/  LDG.E.64 R24, [R30.64+0x58] ;  /* 0x000058241e187981 */ /* 0x000ea2000c1e1b00 */
[----:B------:R-:W-:Y:S02]  /*7140*/  IMAD.IADD R7, R7, 0x1, R33 ;  /* 0x0000000107077824 */ /* 0x000fe400078e0221 */
[----:B------:R-:W-:Y:S02]  /*7150*/  IMAD.X R23, R29, 0x1, R35, P1 ;  /* 0x000000011d177824 */ /* 0x000fe400008e0623 */
[----:B---3--:R-:W-:-:S04]  /*7160*/  IMAD R33, R37, R26, RZ ;  /* 0x0000001a25217224 */ /* 0x008fc800078e02ff */
[C---:B------:R-:W-:Y:S02]  /*7170*/  IMAD R32, R36.reuse, R27, R33 ;  /* 0x0000001b24207224 */ /* 0x040fe400078e0221 */
[----:B------:R-:W-:Y:S02]  /*7180*/  IMAD.WIDE.U32 R36, R36, R26, R6 ;  /* 0x0000001a24247225 */ /* 0x000fe400078e0006 */
[----:B------:R1:W3:Y:S04]  /*7190*/  LDG.E.64 R26, [R22.64] ;  /* 0x00000024161a7981 */ /* 0x0002e8000c1e1b00 */
[----:B------:R5:W3:Y:S01]  /*71a0*/  LDG.E.64 R6, [R30.64+0x60] ;  /* 0x000060241e067981 */ /* 0x000ae2000c1e1b00 */
[----:B0-----:R-:W-:Y:S01]  /*71b0*/  IADD3 R28, P1, R22, R20, RZ ;  /* 0x00000014161c7210 */ /* 0x001fe20007f3e0ff */
[----:B------:R-:W-:-:S02]  /*71c0*/  IMAD.IADD R33, R37, 0x1, R32 ;  /* 0x0000000125217824 */ /* 0x000fc400078e0220 */
[----:B------:R-:W-:Y:S02]  /*71d0*/  IMAD.MOV.U32 R32, RZ, RZ, R36 ;  /* 0x000000ffff207224 */ /* 0x000fe400078e0024 */
[----:B--2---:R-:W-:-:S04]  /*71e0*/  IMAD R29, R45, R24, RZ ;  /* 0x000000182d1d7224 */ /* 0x004fc800078e02ff */
[----:B------:R-:W-:Y:S02]  /*71f0*/  IMAD R37, R44, R25, R29 ;  /* 0x000000192c257224 */ /* 0x000fe400078e021d */
[----:B------:R-:W-:Y:S01]  /*7200*/  IMAD.X R29, R23, 0x1, R35, P1 ;  /* 0x00000001171d7824 */ /* 0x000fe200008e0623 */
[----:B------:R-:W-:Y:S01]  /*7210*/  IADD3 R36, P1, R28, R20, RZ ;  /* 0x000000141c247210 */ /* 0x000fe20007f3e0ff */
[----:B------:R-:W-:Y:S01]  /*7220*/  IMAD.WIDE.U32 R24, R44, R24, R32 ;  /* 0x000000182c187225 */ /* 0x000fe200078e0020 */
[----:B-1----:R5:W2:Y:S04]  /*7230*/  LDG.E.64 R22, [R30.64+0x68] ;  /* 0x000068241e167981 */ /* 0x002aa8000c1e1b00 */
[----:B------:R0:W2:Y:S01]  /*7240*/  LDG.E.64 R32, [R28.64] ;  /* 0x000000241c207981 */ /* 0x0000a2000c1e1b00 */
[----:B------:R-:W-:-:S02]  /*7250*/  IMAD.IADD R25, R25, 0x1, R37 ;  /* 0x0000000119197824 */ /* 0x000fc400078e0225 */
[----:B------:R-:W-:Y:S01]  /*7260*/  IMAD.X R37, R29, 0x1, R35, P1 ;  /* 0x000000011d257824 */ /* 0x000fe200008e0623 */
[----:B----4-:R5:W4:Y:S04]  /*7270*/  LDG.E.64 R44, [R30.64+0x70] ;  /* 0x000070241e2c7981 */ /* 0x010b28000c1e1b00 */
[----:B0-----:R0:W4:Y:S04]  /*7280*/  LDG.E.64 R28, [R36.64] ;  /* 0x00000024241c7981 */ /* 0x001128000c1e1b00 */
[----:B-----5:R-:W5:Y:S01]  /*7290*/  LDG.E.64 R30, [R30.64+0x78] ;  /* 0x000078241e1e7981 */ /* 0x020f62000c1e1b00 */
[----:B---3--:R-:W-:-:S04]  /*72a0*/  IMAD R27, R27, R6, RZ ;  /* 0x000000061b1b7224 */ /* 0x008fc800078e02ff */
[C---:B------:R-:W-:Y:S02]  /*72b0*/  IMAD R27, R26.reuse, R7, R27 ;  /* 0x000000071a1b7224 */ /* 0x040fe400078e021b */
[----:B------:R-:W-:Y:S01]  /*72c0*/  IMAD.WIDE.U32 R6, R26, R6, R24 ;  /* 0x000000061a067225 */ /* 0x000fe200078e0018 */
[----:B------:R-:W-:-:S05]  /*72d0*/  IADD3 R24, P1, R36, R20, RZ ;  /* 0x0000001424187210 */ /* 0x000fca0007f3e0ff */
[----:B------:R-:W-:-:S05]  /*72e0*/  IMAD.X R25, R37, 0x1, R35, P1 ;  /* 0x0000000125197824 */ /* 0x000fca00008e0623 */
[----:B0-----:R0:W5:Y:S01]  /*72f0*/  LDG.E.64 R36, [R24.64] ;  /* 0x0000002418247981 */ /* 0x001162000c1e1b00 */
[----:B------:R-:W-:Y:S01]  /*7300*/  IMAD.IADD R7, R7, 0x1, R27 ;  /* 0x0000000107077824 */ /* 0x000fe200078e021b */
[----:B------:R-:W-:Y:S01]  /*7310*/  IADD3 R41, P1, R41, -0x10, RZ ;  /* 0xfffffff029297810 */ /* 0x000fe20007f3e0ff */
[-C--:B--2---:R-:W-:Y:S02]  /*7320*/  IMAD R27, R33, R22.reuse, RZ ;  /* 0x00000016211b7224 */ /* 0x084fe400078e02ff */
[----:B------:R-:W-:Y:S01]  /*7330*/  IMAD.WIDE.U32 R6, R32, R22, R6 ;  /* 0x0000001620067225 */ /* 0x000fe200078e0006 */
[----:B------:R-:W-:-:S03]  /*7340*/  IADD3.X R12, R12, -0x1, RZ, P1, !PT ;  /* 0xffffffff0c0c7810 */ /* 0x000fc60000ffe4ff */
[----:B------:R-:W-:Y:S01]  /*7350*/  IMAD R27, R32, R23, R27 ;  /* 0x00000017201b7224 */ /* 0x000fe200078e021b */
[----:B------:R-:W-:-:S03]  /*7360*/  ISETP.GT.U32.AND P1, PT, R41, 0xc, PT ;  /* 0x0000000c2900780c */ /* 0x000fc60003f24070 */
[----:B------:R-:W-:Y:S02]  /*7370*/  IMAD.IADD R7, R7, 0x1, R27 ;  /* 0x0000000107077824 */ /* 0x000fe400078e021b */
[-C--:B----4-:R-:W-:Y:S01]  /*7380*/  IMAD R23, R29, R44.reuse, RZ ;  /* 0x0000002c1d177224 */ /* 0x090fe200078e02ff */
[----:B------:R-:W-:Y:S01]  /*7390*/  ISETP.GT.AND.EX P1, PT, R12, RZ, PT, P1 ;  /* 0x000000ff0c00720c */ /* 0x000fe20003f24310 */
[----:B------:R-:W-:-:S04]  /*73a0*/  IMAD.WIDE.U32 R6, R28, R44, R6 ;  /* 0x0000002c1c067225 */ /* 0x000fc800078e0006 */
[----:B------:R-:W-:-:S04]  /*73b0*/  IMAD R23, R28, R45, R23 ;  /* 0x0000002d1c177224 */ /* 0x000fc800078e0217 */
[----:B------:R-:W-:Y:S01]  /*73c0*/  IMAD.IADD R7, R7, 0x1, R23 ;  /* 0x0000000107077824 */ /* 0x000fe200078e0217 */
[----:B------:R-:W-:Y:S02]  /*73d0*/  IADD3 R13, P2, R13, 0x10, RZ ;  /* 0x000000100d0d7810 */ /* 0x000fe40007f5e0ff */
[----:B------:R-:W-:-:S03]  /*73e0*/  IADD3 R45, P3, R24, R20, RZ ;  /* 0x00000014182d7210 */ /* 0x000fc60007f7e0ff */
[----:B------:R-:W-:Y:S02]  /*73f0*/  IMAD.X R42, RZ, RZ, R42, P2 ;  /* 0x000000ffff2a7224 */ /* 0x000fe400010e062a */
[----:B0-----:R-:W-:Y:S02]  /*7400*/  IMAD.X R24, R25, 0x1, R35, P3 ;  /* 0x0000000119187824 */ /* 0x001fe400018e0623 */
[-C--:B-----5:R-:W-:Y:S02]  /*7410*/  IMAD R23, R37, R30.reuse, RZ ;  /* 0x0000001e25177224 */ /* 0x0a0fe400078e02ff */
[----:B------:R-:W-:-:S04]  /*7420*/  IMAD.WIDE.U32 R6, R36, R30, R6 ;  /* 0x0000001e24067225 */ /* 0x000fc800078e0006 */
[----:B------:R-:W-:-:S04]  /*7430*/  IMAD R23, R36, R31, R23 ;  /* 0x0000001f24177224 */ /* 0x000fc800078e0217 */
[----:B------:R-:W-:Y:S01]  /*7440*/  IMAD.IADD R7, R7, 0x1, R23 ;  /* 0x0000000107077824 */ /* 0x000fe200078e0217 */
[----:B------:R-:W-:Y:S05]  /*7450*/  @P1 BRA `(.L_x_439) ;  /* 0xfffff74000001947 */ /* 0x000fea000383ffff */
[----:B------:R-:W-:Y:S05]  /*7460*/  BSYNC B2 ;  /* 0x0000000000027941 */ /* 0x000fea0003800000 */
.L_x_438:
[----:B------:R-:W-:Y:S01]  /*7470*/  ISETP.GT.U32.AND P1, PT, R41, 0x4, PT ;  /* 0x000000042900780c */ /* 0x000fe20003f24070 */
[----:B------:R-:W-:Y:S03]  /*7480*/  BSSY B2, `(.L_x_440) ;  /* 0x000004c000027945 */ /* 0x000fe60003800000 */
[----:B------:R-:W-:-:S13]  /*7490*/  ISETP.GT.AND.EX P1, PT, R12, RZ, PT, P1 ;  /* 0x000000ff0c00720c */ /* 0x000fda0003f24310 */
[----:B------:R-:W-:Y:S05]  /*74a0*/  @!P1 BRA `(.L_x_441) ;  /* 0x0000049000009947 */ /* 0x000fea0003800000 */
[C---:B------:R-:W-:Y:S01]  /*74b0*/  LEA R22, P0, R13.reuse, c[0x0][0x180], 0x3 ;  /* 0x000060000d167a11 */ /* 0x040fe200078018ff */
[----:B------:R-:W-:Y:S02]  /*74c0*/  IMAD.MOV.U32 R36, RZ, RZ, R45 ;  /* 0x000000ffff247224 */ /* 0x000fe400078e002d */
[----:B------:R-:W-:Y:S01]  /*74d0*/  IMAD.MOV.U32 R37, RZ, RZ, R24 ;  /* 0x000000ffff257224 */ /* 0x000fe200078e0018 */
[----:B------:R-:W-:-:S05]  /*74e0*/  LEA.HI.X R23, R13, c[0x0][0x184], R42, 0x3, P0 ;  /* 0x000061000d177a11 */ /* 0x000fca00000f1c2a */
[----:B------:R-:W2:Y:S04]  /*74f0*/  LDG.E.64 R36, [R36.64] ;  /* 0x0000002424247981 */ /* 0x000ea8000c1e1b00 */
[----:B------:R-:W2:Y:S01]  /*7500*/  LDG.E.64 R32, [R22.64] ;  /* 0x0000002416207981 */ /* 0x000ea2000c1e1b00 */
[----:B------:R-:W-:-:S03]  /*7510*/  IADD3 R44, P0, R45, R20, RZ ;  /* 0x000000142d2c7210 */ /* 0x000fc60007f1e0ff */
[----:B------:R-:W3:Y:S02]  /*7520*/  LDG.E.64 R26, [R22.64+0x8] ;  /* 0x00000824161a7981 */ /* 0x000ee4000c1e1b00 */
[----:B------:R-:W-:Y:S01]  /*7530*/  IMAD.X R45, R24, 0x1, R35, P0 ;  /* 0x00000001182d7824 */ /* 0x000fe200000e0623 */
[----:B------:R-:W-:-:S04]  /*7540*/  IADD3 R28, P0, R44, R20, RZ ;  /* 0x000000142c1c7210 */ /* 0x000fc80007f1e0ff */
[----:B------:R-:W3:Y:S01]  /*7550*/  LDG.E.64 R24, [R44.64] ;  /* 0x000000242c187981 */ /* 0x000ee2000c1e1b00 */
[----:B------:R-:W-:Y:S02]  /*7560*/  IMAD.X R29, R45, 0x1, R35, P0 ;  /* 0x000000012d1d7824 */ /* 0x000fe400000e0623 */
[-C--:B--2---:R-:W-:Y:S02]  /*7570*/  IMAD R43, R37, R32.reuse, RZ ;  /* 0x00000020252b7224 */ /* 0x084fe400078e02ff */
[C---:B------:R-:W-:Y:S02]  /*7580*/  IMAD.WIDE.U32 R30, R36.reuse, R32, R6 ;  /* 0x00000020241e7225 */ /* 0x040fe400078e0006 */
[----:B------:R-:W2:Y:S02]  /*7590*/  LDG.E.64 R6, [R22.64+0x10] ;  /* 0x0000102416067981 */ /* 0x000ea4000c1e1b00 */
[----:B------:R-:W-:Y:S02]  /*75a0*/  IMAD R43, R36, R33, R43 ;  /* 0x00000021242b7224 */ /* 0x000fe400078e022b */
[----:B------:R0:W2:Y:S01]  /*75b0*/  LDG.E.64 R32, [R28.64] ;  /* 0x000000241c207981 */ /* 0x0000a2000c1e1b00 */
[----:B------:R-:W-:Y:S01]  /*75c0*/  IADD3 R36, P0, R28, R20, RZ ;  /* 0x000000141c247210 */ /* 0x000fe20007f1e0ff */
[----:B------:R-:W-:-:S02]  /*75d0*/  IMAD.IADD R31, R31, 0x1, R43 ;  /* 0x000000011f1f7824 */ /* 0x000fc400078e022b */
[-C--:B---3--:R-:W-:Y:S02]  /*75e0*/  IMAD R43, R25, R26.reuse, RZ ;  /* 0x0000001a192b7224 */ /* 0x088fe400078e02ff */
[----:B------:R-:W-:Y:S02]  /*75f0*/  IMAD.X R37, R29, 0x1, R35, P0 ;  /* 0x000000011d257824 */ /* 0x000fe400000e0623 */
[C---:B------:R-:W-:Y:S02]  /*7600*/  IMAD R43, R24.reuse, R27, R43 ;  /* 0x0000001b182b7224 */ /* 0x040fe400078e022b */
[----:B------:R-:W-:Y:S01]  /*7610*/  IMAD.WIDE.U32 R24, R24, R26, R30 ;  /* 0x0000001a18187225 */ /* 0x000fe200078e001e */
[----:B0-----:R-:W-:Y:S01]  /*7620*/  IADD3 R28, P0, R36, R20, RZ ;  /* 0x00000014241c7210 */ /* 0x001fe20007f1e0ff */
[----:B------:R0:W3:Y:S04]  /*7630*/  LDG.E.64 R30, [R36.64] ;  /* 0x00000024241e7981 */ /* 0x0000e8000c1e1b00 */
[----:B------:R-:W3:Y:S01]  /*7640*/  LDG.E.64 R26, [R22.64+0x18] ;  /* 0x00001824161a7981 */ /* 0x000ee2000c1e1b00 */
[----:B------:R-:W-:-:S02]  /*7650*/  IMAD.IADD R25, R25, 0x1, R43 ;  /* 0x0000000119197824 */ /* 0x000fc400078e022b */
[----:B------:R-:W-:Y:S02]  /*7660*/  IMAD.X R29, R37, 0x1, R35, P0 ;  /* 0x00000001251d7824 */ /* 0x000fe400000e0623 */
[-C--:B--2---:R-:W-:Y:S02]  /*7670*/  IMAD R33, R33, R6.reuse, RZ ;  /* 0x0000000621217224 */ /* 0x084fe400078e02ff */
[C---:B------:R-:W-:Y:S02]  /*7680*/  IMAD.WIDE.U32 R44, R32.reuse, R6, R24 ;  /* 0x00000006202c7225 */ /* 0x040fe400078e0018 */
[----:B------:R1:W2:Y:S02]  /*7690*/  LDG.E.64 R24, [R28.64] ;  /* 0x000000241c187981 */ /* 0x0002a4000c1e1b00 */
[----:B------:R-:W-:Y:S02]  /*76a0*/  IMAD R33, R32, R7, R33 ;  /* 0x0000000720217224 */ /* 0x000fe400078e0221 */
[----:B------:R-:W2:Y:S01]  /*76b0*/  LDG.E.64 R6, [R22.64+0x20] ;  /* 0x0000202416067981 */ /* 0x000ea2000c1e1b00 */
[----:B0-----:R-:W-:Y:S01]  /*76c0*/  IADD3 R36, P0, R28, R20, RZ ;  /* 0x000000141c247210 */ /* 0x001fe20007f1e0ff */
[----:B------:R-:W-:-:S02]  /*76d0*/  IMAD.IADD R45, R45, 0x1, R33 ;  /* 0x000000012d2d7824 */ /* 0x000fc400078e0221 */
[-C--:B---3--:R-:W-:Y:S02]  /*76e0*/  IMAD R31, R31, R26.reuse, RZ ;  /* 0x0000001a1f1f7224 */ /* 0x088fe400078e02ff */
[----:B------:R-:W-:Y:S02]  /*76f0*/  IMAD.X R37, R29, 0x1, R35, P0 ;  /* 0x000000011d257824 */ /* 0x000fe400000e0623 */
[C---:B------:R-:W-:Y:S02]  /*7700*/  IMAD R31, R30.reuse, R27, R31 ;  /* 0x0000001b1e1f7224 */ /* 0x040fe400078e021f */
[----:B------:R-:W-:Y:S01]  /*7710*/  IMAD.WIDE.U32 R26, R30, R26, R44 ;  /* 0x0000001a1e1a7225 */ /* 0x000fe200078e002c */
[----:B-1----:R-:W-:Y:S01]  /*7720*/  IADD3 R28, P0, R36, R20, RZ ;  /* 0x00000014241c7210 */ /* 0x002fe20007f1e0ff */
[----:B------:R0:W3:Y:S02]  /*7730*/  LDG.E.64 R32, [R36.64] ;  /* 0x0000002424207981 */ /* 0x0000e4000c1e1b00 */
[----:B------:R-:W-:-:S02]  /*7740*/  IMAD.IADD R27, R27, 0x1, R31 ;  /* 0x000000011b1b7824 */ /* 0x000fc400078e021f */
[----:B------:R1:W3:Y:S01]  /*7750*/  LDG.E.64 R30, [R22.64+0x28] ;  /* 0x00002824161e7981 */ /* 0x0002e2000c1e1b00 */
[----:B------:R-:W-:-:S05]  /*7760*/  IMAD.X R29, R37, 0x1, R35, P0 ;  /* 0x00000001251d7824 */ /* 0x000fca00000e0623 */
[----:B----4-:R5:W4:Y:S01]  /*7770*/  LDG.E.64 R44, [R28.64] ;  /* 0x000000241c2c7981 */ /* 0x010b22000c1e1b00 */
[----:B--2---:R-:W-:-:S04]  /*7780*/  IMAD R25, R25, R6, RZ ;  /* 0x0000000619197224 */ /* 0x004fc800078e02ff */
[C---:B0-----:R-:W-:Y:S02]  /*7790*/  IMAD R37, R24.reuse, R7, R25 ;  /* 0x0000000718257224 */ /* 0x041fe400078e0219 */
[----:B------:R-:W-:Y:S01]  /*77a0*/  IMAD.WIDE.U32 R6, R24, R6, R26 ;  /* 0x0000000618067225 */ /* 0x000fe200078e001a */
[----:B------:R-:W-:Y:S01]  /*77b0*/  IADD3 R24, P0, R28, R20, RZ ;  /* 0x000000141c187210 */ /* 0x000fe20007f1e0ff */
[----:B------:R1:W4:Y:S04]  /*77c0*/  LDG.E.64 R26, [R22.64+0x30] ;  /* 0x00003024161a7981 */ /* 0x000328000c1e1b00 */
[----:B------:R-:W-:-:S05]  /*77d0*/  IMAD.X R25, R29, 0x1, R35, P0 ;  /* 0x000000011d197824 */ /* 0x000fca00000e0623 */
[----:B-----5:R-:W2:Y:S04]  /*77e0*/  LDG.E.64 R28, [R24.64] ;  /* 0x00000024181c7981 */ /* 0x020ea8000c1e1b00 */
[----:B-1----:R-:W2:Y:S01]  /*77f0*/  LDG.E.64 R22, [R22.64+0x38] ;  /* 0x0000382416167981 */ /* 0x002ea2000c1e1b00 */
[----:B------:R-:W-:Y:S02]  /*7800*/  IMAD.IADD R7, R7, 0x1, R37 ;  /* 0x0000000107077824 */ /* 0x000fe400078e0225 */
[-C--:B---3--:R-:W-:Y:S02]  /*7810*/  IMAD R33, R33, R30.reuse, RZ ;  /* 0x0000001e21217224 */ /* 0x088fe400078e02ff */
[----:B------:R-:W-:-:S04]  /*7820*/  IMAD.WIDE.U32 R6, R32, R30, R6 ;  /* 0x0000001e20067225 */ /* 0x000fc800078e0006 */
[----:B------:R-:W-:-:S04]  /*7830*/  IMAD R33, R32, R31, R33 ;  /* 0x0000001f20217224 */ /* 0x000fc800078e0221 */
[----:B------:R-:W-:Y:S01]  /*7840*/  IMAD.IADD R7, R7, 0x1, R33 ;  /* 0x0000000107077824 */ /* 0x000fe200078e0221 */
[----:B------:R-:W-:Y:S02]  /*7850*/  IADD3 R13, P2, R13, 0x8, RZ ;  /* 0x000000080d0d7810 */ /* 0x000fe40007f5e0ff */
[----:B------:R-:W-:Y:S02]  /*7860*/  IADD3 R41, P3, R41, -0x8, RZ ;  /* 0xfffffff829297810 */ /* 0x000fe40007f7e0ff */
[----:B------:R-:W-:Y:S01]  /*7870*/  PLOP3.LUT P0, PT, PT, PT, PT, 0x8, 0x0 ;  /* 0x000000000000781c */ /* 0x000fe20003f0e170 */
[----:B------:R-:W-:Y:S01]  /*7880*/  IMAD.X R42, RZ, RZ, R42, P2 ;  /* 0x000000ffff2a7224 */ /* 0x000fe200010e062a */
[----:B------:R-:W-:Y:S01]  /*7890*/  IADD3.X R12, R12, -0x1, RZ, P3, !PT ;  /* 0xffffffff0c0c7810 */ /* 0x000fe20001ffe4ff */
[-C--:B----4-:R-:W-:Y:S02]  /*78a0*/  IMAD R31, R45, R26.reuse, RZ ;  /* 0x0000001a2d1f7224 */ /* 0x090fe400078e02ff */
[----:B------:R-:W-:-:S04]  /*78b0*/  IMAD.WIDE.U32 R6, R44, R26, R6 ;  /* 0x0000001a2c067225 */ /* 0x000fc800078e0006 */
[----:B------:R-:W-:Y:S01]  /*78c0*/  IMAD R31, R44, R27, R31 ;  /* 0x0000001b2c1f7224 */ /* 0x000fe200078e021f */
[----:B------:R-:W-:-:S03]  /*78d0*/  IADD3 R45, P1, R24, R20, RZ ;  /* 0x00000014182d7210 */ /* 0x000fc60007f3e0ff */
[----:B------:R-:W-:Y:S02]  /*78e0*/  IMAD.IADD R7, R7, 0x1, R31 ;  /* 0x0000000107077824 */ /* 0x000fe400078e021f */
[-C--:B--2---:R-:W-:Y:S02]  /*78f0*/  IMAD R27, R29, R22.reuse, RZ ;  /* 0x000000161d1b7224 */ /* 0x084fe400078e02ff */
[----:B------:R-:W-:-:S04]  /*7900*/  IMAD.WIDE.U32 R6, R28, R22, R6 ;  /* 0x000000161c067225 */ /* 0x000fc800078e0006 */
[----:B------:R-:W-:Y:S02]  /*7910*/  IMAD R27, R28, R23, R27 ;  /* 0x000000171c1b7224 */ /* 0x000fe400078e021b */
[----:B------:R-:W-:Y:S02]  /*7920*/  IMAD.X R24, R25, 0x1, R35, P1 ;  /* 0x0000000119187824 */ /* 0x000fe400008e0623 */
[----:B------:R-:W-:Y:S02]  /*7930*/  IMAD.IADD R7, R7, 0x1, R27 ;  /* 0x0000000107077824 */ /* 0x000fe400078e021b */
.L_x_441:
[----:B------:R-:W-:Y:S05]  /*7940*/  BSYNC B2 ;  /* 0x0000000000027941 */ /* 0x000fea0003800000 */
.L_x_440:
[----:B------:R-:W-:-:S04]  /*7950*/  ISETP.NE.U32.AND P1, PT, R41, RZ, PT ;  /* 0x000000ff2900720c */ /* 0x000fc80003f25070 */
[----:B------:R-:W-:-:S13]  /*7960*/  ISETP.NE.OR.EX P0, PT, R12, RZ, P0, P1 ;  /* 0x000000ff0c00720c */ /* 0x000fda0000705710 */
[----:B------:R-:W-:Y:S05]  /*7970*/  @!P0 BRA `(.L_x_442) ;  /* 0x000002b000008947 */ /* 0x000fea0003800000 */
.L_x_437:
        /* <DEDUP_REMOVED lines=10> */
[----:B------:R0:W3:Y:S01]  /*7a20*/  LDG.E.64 R36, [R30.64] ;  /* 0x000000241e247981 */ /* 0x0000e2000c1e1b00 */
[----:B------:R-:W-:-:S05]  /*7a30*/  IMAD.X R25, R31, 0x1, R35, P0 ;  /* 0x000000011f197824 */ /* 0x000fca00000e0623 */
[----:B------:R1:W5:Y:S04]  /*7a40*/  LDG.E.64 R44, [R24.64] ;  /* 0x00000024182c7981 */ /* 0x000368000c1e1b00 */
[----:B0---4-:R-:W4:Y:S01]  /*7a50*/  LDG.E.64 R30, [R22.64+0x18] ;  /* 0x00001824161e7981 */ /* 0x011f22000c1e1b00 */
[-C--:B--2---:R-:W-:Y:S02]  /*7a60*/  IMAD R43, R29, R26.reuse, RZ ;  /* 0x0000001a1d2b7224 */ /* 0x084fe400078e02ff */
[----:B------:R-:W-:Y:S01]  /*7a70*/  IMAD.WIDE.U32 R6, R28, R26, R6 ;  /* 0x0000001a1c067225 */ /* 0x000fe200078e0006 */
[----:B------:R-:W-:-:S03]  /*7a80*/  IADD3 R26, P0, R24, R20, RZ ;  /* 0x00000014181a7210 */ /* 0x000fc60007f1e0ff */
[----:B------:R-:W-:Y:S02]  /*7a90*/  IMAD R43, R28, R27, R43 ;  /* 0x0000001b1c2b7224 */ /* 0x000fe400078e022b */
[----:B------:R-:W5:Y:S01]  /*7aa0*/  LDG.E.64 R28, [R22.64+0x10] ;  /* 0x00001024161c7981 */ /* 0x000f62000c1e1b00 */
[----:B------:R-:W-:-:S05]  /*7ab0*/  IMAD.X R27, R25, 0x1, R35, P0 ;  /* 0x00000001191b7824 */ /* 0x000fca00000e0623 */
[----:B-1----:R-:W4:Y:S01]  /*7ac0*/  LDG.E.64 R24, [R26.64] ;  /* 0x000000241a187981 */ /* 0x002f22000c1e1b00 */
[----:B------:R-:W-:Y:S01]  /*7ad0*/  IMAD.IADD R7, R7, 0x1, R43 ;  /* 0x0000000107077824 */ /* 0x000fe200078e022b */
[----:B------:R-:W-:Y:S01]  /*7ae0*/  IADD3 R41, P0, R41, -0x4, RZ ;  /* 0xfffffffc29297810 */ /* 0x000fe20007f1e0ff */
[-C--:B---3--:R-:W-:Y:S02]  /*7af0*/  IMAD R37, R37, R32.reuse, RZ ;  /* 0x0000002025257224 */ /* 0x088fe400078e02ff */
[----:B------:R-:W-:Y:S01]  /*7b00*/  IMAD.WIDE.U32 R6, R36, R32, R6 ;  /* 0x0000002024067225 */ /* 0x000fe200078e0006 */
[----:B------:R-:W-:Y:S02]  /*7b10*/  IADD3.X R12, R12, -0x1, RZ, P0, !PT ;  /* 0xffffffff0c0c7810 */ /* 0x000fe400007fe4ff */
[----:B------:R-:W-:Y:S01]  /*7b20*/  ISETP.NE.U32.AND P0, PT, R41, RZ, PT ;  /* 0x000000ff2900720c */ /* 0x000fe20003f05070 */
[----:B------:R-:W-:-:S03]  /*7b30*/  IMAD R37, R36, R33, R37 ;  /* 0x0000002124257224 */ /* 0x000fc600078e0225 */
[----:B------:R-:W-:Y:S01]  /*7b40*/  ISETP.NE.AND.EX P0, PT, R12, RZ, PT, P0 ;  /* 0x000000ff0c00720c */ /* 0x000fe20003f05300 */
[----:B------:R-:W-:Y:S01]  /*7b50*/  IMAD.IADD R7, R7, 0x1, R37 ;  /* 0x0000000107077824 */ /* 0x000fe200078e0225 */
[----:B------:R-:W-:-:S05]  /*7b60*/  IADD3 R13, P1, R13, 0x4, RZ ;  /* 0x000000040d0d7810 */ /* 0x000fca0007f3e0ff */
[----:B------:R-:W-:Y:S02]  /*7b70*/  IMAD.X R42, RZ, RZ, R42, P1 ;  /* 0x000000ffff2a7224 */ /* 0x000fe400008e062a */
[-C--:B-----5:R-:W-:Y:S02]  /*7b80*/  IMAD R33, R45, R28.reuse, RZ ;  /* 0x0000001c2d217224 */ /* 0x0a0fe400078e02ff */
[----:B------:R-:W-:-:S04]  /*7b90*/  IMAD.WIDE.U32 R6, R44, R28, R6 ;  /* 0x0000001c2c067225 */ /* 0x000fc800078e0006 */
[----:B------:R-:W-:Y:S02]  /*7ba0*/  IMAD R33, R44, R29, R33 ;  /* 0x0000001d2c217224 */ /* 0x000fe400078e0221 */
[----:B----4-:R-:W-:Y:S02]  /*7bb0*/  IMAD R23, R25, R30, RZ ;  /* 0x0000001e19177224 */ /* 0x010fe400078e02ff */
[----:B------:R-:W-:Y:S01]  /*7bc0*/  IMAD.IADD R7, R7, 0x1, R33 ;  /* 0x0000000107077824 */ /* 0x000fe200078e0221 */
[----:B------:R-:W-:Y:S01]  /*7bd0*/  IADD3 R45, P2, R26, R20, RZ ;  /* 0x000000141a2d7210 */ /* 0x000fe20007f5e0ff */
[C---:B------:R-:W-:Y:S02]  /*7be0*/  IMAD R23, R24.reuse, R31, R23 ;  /* 0x0000001f18177224 */ /* 0x040fe400078e0217 */
[----:B------:R-:W-:-:S04]  /*7bf0*/  IMAD.WIDE.U32 R6, R24, R30, R6 ;  /* 0x0000001e18067225 */ /* 0x000fc800078e0006 */
[----:B------:R-:W-:Y:S02]  /*7c00*/  IMAD.IADD R7, R7, 0x1, R23 ;  /* 0x0000000107077824 */ /* 0x000fe400078e0217 */
[----:B------:R-:W-:Y:S01]  /*7c10*/  IMAD.X R24, R27, 0x1, R35, P2 ;  /* 0x000000011b187824 */ /* 0x000fe200010e0623 */
[----:B------:R-:W-:Y:S05]  /*7c20*/  @P0 BRA `(.L_x_437) ;  /* 0xfffffd5000000947 */ /* 0x000fea000383ffff */
.L_x_442:
[----:B------:R-:W-:Y:S05]  /*7c30*/  BSYNC B0 ;  /* 0x0000000000007941 */ /* 0x000fea0003800000 */
.L_x_436:
        /* <DEDUP_REMOVED lines=8> */
[----:B--2---:R-:W-:-:S04]  /*7cc0*/  IMAD.WIDE.U32 R24, R13, c[0x0][0x188], R16 ;  /* 0x000062000d187a25 */ /* 0x004fc800078e0010 */
[----:B------:R-:W-:Y:S01]  /*7cd0*/  IMAD.IADD R23, R25, 0x1, R27 ;  /* 0x0000000119177824 */ /* 0x000fe200078e021b */
[----:B------:R-:W-:-:S04]  /*7ce0*/  LEA R22, P1, R24, c[0x0][0x168], 0x3 ;  /* 0x00005a0018167a11 */ /* 0x000fc800078218ff */
[----:B------:R-:W-:Y:S02]  /*7cf0*/  LEA.HI.X R23, R24, c[0x0][0x16c], R23, 0x3, P1 ;  /* 0x00005b0018177a11 */ /* 0x000fe400008f1c17 */
[----:B------:R-:W2:Y:S04]  /*7d00*/  LDG.E.64 R24, [R20.64] ;  /* 0x0000002414187981 */ /* 0x000ea8000c1e1b00 */
[----:B------:R-:W2:Y:S01]  /*7d10*/  LDG.E.64 R22, [R22.64] ;  /* 0x0000002416167981 */ /* 0x000ea2000c1e1b00 */
[----:B------:R-:W-:-:S04]  /*7d20*/  ISETP.NE.U32.AND P0, PT, R40, 0x1, PT ;  /* 0x000000012800780c */ /* 0x000fc80003f05070 */
[----:B------:R-:W-:Y:S01]  /*7d30*/  ISETP.NE.AND.EX P0, PT, RZ, RZ, PT, P0 ;  /* 0x000000ffff00720c */ /* 0x000fe20003f05300 */
[-C--:B--2---:R-:W-:Y:S02]  /*7d40*/  IMAD R29, R23, R24.reuse, RZ ;  /* 0x00000018171d7224 */ /* 0x084fe400078e02ff */
[----:B------:R-:W-:-:S04]  /*7d50*/  IMAD.WIDE.U32 R6, R22, R24, R6 ;  /* 0x0000001816067225 */ /* 0x000fc800078e0006 */
[----:B------:R-:W-:-:S04]  /*7d60*/  IMAD R29, R22, R25, R29 ;  /* 0x00000019161d7224 */ /* 0x000fc800078e021d */
[----:B------:R-:W-:Y:S02]  /*7d70*/  IMAD.IADD R7, R7, 0x1, R29 ;  /* 0x0000000107077824 */ /* 0x000fe400078e021d */
[----:B------:R-:W-:Y:S05]  /*7d80*/  @!P0 BRA `(.L_x_435) ;  /* 0x0000016000008947 */ /* 0x000fea0003800000 */
[----:B------:R-:W-:Y:S01]  /*7d90*/  ISETP.NE.U32.AND P0, PT, R40, 0x2, PT ;  /* 0x000000022800780c */ /* 0x000fe20003f05070 */
[----:B------:R-:W-:-:S03]  /*7da0*/  IMAD.WIDE.U32 R12, R13, R38, c[0x0][0x188] ;  /* 0x000062000d0c7625 */ /* 0x000fc600078e0026 */
[----:B------:R-:W-:Y:S02]  /*7db0*/  ISETP.NE.AND.EX P0, PT, RZ, RZ, PT, P0 ;  /* 0x000000ffff00720c */ /* 0x000fe40003f05300 */
[----:B------:R-:W-:-:S04]  /*7dc0*/  IADD3 R14, P1, R14, R12, RZ ;  /* 0x0000000c0e0e7210 */ /* 0x000fc80007f3e0ff */
[----:B------:R-:W-:Y:S02]  /*7dd0*/  IADD3.X R13, R17, R27, R13, P1, !PT ;  /* 0x0000001b110d7210 */ /* 0x000fe40000ffe40d */
[----:B------:R-:W-:-:S04]  /*7de0*/  LEA R24, P1, R14, c[0x0][0x168], 0x3 ;  /* 0x00005a000e187a11 */ /* 0x000fc800078218ff */
[----:B------:R-:W-:Y:S01]  /*7df0*/  LEA.HI.X R25, R14, c[0x0][0x16c], R13, 0x3, P1 ;  /* 0x00005b000e197a11 */ /* 0x000fe200008f1c0d */
[----:B------:R-:W2:Y:S01]  /*7e00*/  @P0 LDG.E.64 R16, [R20.64+0x10] ;  /* 0x0000102414100981 */ /* 0x000ea2000c1e1b00 */
[----:B------:R-:W-:-:S03]  /*7e10*/  @P0 LEA R22, P1, R38, R24, 0x3 ;  /* 0x0000001826160211 */ /* 0x000fc600078218ff */
[----:B------:R-:W3:Y:S01]  /*7e20*/  LDG.E.64 R12, [R20.64+0x8] ;  /* 0x00000824140c7981 */ /* 0x000ee2000c1e1b00 */
[----:B------:R-:W-:-:S03]  /*7e30*/  @P0 LEA.HI.X R23, R38, R25, R39, 0x3, P1 ;  /* 0x0000001926170211 */ /* 0x000fc600008f1c27 */
[----:B------:R-:W3:Y:S04]  /*7e40*/  LDG.E.64 R14, [R24.64] ;  /* 0x00000024180e7981 */ /* 0x000ee8000c1e1b00 */
[----:B------:R-:W2:Y:S01]  /*7e50*/  @P0 LDG.E.64 R22, [R22.64] ;  /* 0x0000002416160981 */ /* 0x000ea2000c1e1b00 */
[-C--:B---3--:R-:W-:Y:S02]  /*7e60*/  IMAD R15, R15, R12.reuse, RZ ;  /* 0x0000000c0f0f7224 */ /* 0x088fe400078e02ff */
[----:B------:R-:W-:-:S04]  /*7e70*/  IMAD.WIDE.U32 R6, R14, R12, R6 ;  /* 0x0000000c0e067225 */ /* 0x000fc800078e0006 */
[----:B------:R-:W-:Y:S02]  /*7e80*/  IMAD R15, R14, R13, R15 ;  /* 0x0000000d0e0f7224 */ /* 0x000fe400078e020f */
[-C--:B--2---:R-:W-:Y:S02]  /*7e90*/  @P0 IMAD R13, R23, R16.reuse, RZ ;  /* 0x00000010170d0224 */ /* 0x084fe400078e02ff */
[----:B------:R-:W-:Y:S02]  /*7ea0*/  IMAD.IADD R7, R7, 0x1, R15 ;  /* 0x0000000107077824 */ /* 0x000fe400078e020f */
[C---:B------:R-:W-:Y:S02]  /*7eb0*/  @P0 IMAD R13, R22.reuse, R17, R13 ;  /* 0x00000011160d0224 */ /* 0x040fe400078e020d */
[----:B------:R-:W-:-:S04]  /*7ec0*/  @P0 IMAD.WIDE.U32 R16, R22, R16, R6 ;  /* 0x0000001016100225 */ /* 0x000fc800078e0006 */
[----:B------:R-:W-:Y:S02]  /*7ed0*/  @P0 IMAD.IADD R7, R17, 0x1, R13 ;  /* 0x0000000111070824 */ /* 0x000fe400078e020d */
[----:B------:R-:W-:Y:S02]  /*7ee0*/  @P0 IMAD.MOV.U32 R6, RZ, RZ, R16 ;  /* 0x000000ffff060224 */ /* 0x000fe400078e0010 */
.L_x_435:
[----:B------:R-:W-:Y:S05]  /*7ef0*/  BSYNC B1 ;  /* 0x0000000000017941 */ /* 0x000fea0003800000 */
.L_x_434:
[----:B------:R-:W-:Y:S01]  /*7f00*/  IADD3 R3, R3, 0x180, RZ ;  /* 0x0000018003037810 */ /* 0x000fe20007ffe0ff */
[----:B------:R-:W-:Y:S03]  /*7f10*/  BSSY B1, `(.L_x_415) ;  /* 0x0000159000017945 */ /* 0x000fe60003800000 */
[----:B------:R-:W-:-:S13]  /*7f20*/  ISETP.GE.AND P0, PT, R3, UR38, PT ;  /* 0x0000002603007c0c */ /* 0x000fda000bf06270 */
[----:B------:R-:W-:Y:S05]  /*7f30*/  @P0 BRA `(.L_x_443) ;  /* 0x0000156000000947 */ /* 0x000fea0003800000 */
[----:B------:R-:W-:Y:S01]  /*7f40*/  ISETP.GE.U32.AND P0, PT, R2, 0x3, PT ;  /* 0x000000030200780c */ /* 0x000fe20003f06070 */
[----:B------:R-:W-:Y:S01]  /*7f50*/  IMAD.MOV.U32 R40, RZ, RZ, 0x3 ;  /* 0x00000003ff287424 */ /* 0x000fe200078e00ff */
[----:B------:R-:W-:Y:S01]  /*7f60*/  CS2R R2, SRZ ;  /* 0x0000000000027805 */ /* 0x000fe2000001ff00 */
[----:B------:R-:W-:Y:S01]  /*7f70*/  CS2R R8, SRZ ;  /* 0x0000000000087805 */ /* 0x000fe2000001ff00 */
[----:B------:R-:W-:Y:S01]  /*7f80*/  ISETP.GE.U32.AND.EX P0, PT, R0, RZ, PT, P0 ;  /* 0x000000ff0000720c */ /* 0x000fe20003f06100 */
[----:B------:R-:W-:Y:S01]  /*7f90*/  IMAD.MOV.U32 R0, RZ, RZ, c[0x0][0x188] ;  /* 0x00006200ff007624 */ /* 0x000fe200078e00ff */
[----:B------:R-:W-:Y:S01]  /*7fa0*/  LOP3.LUT R40, R40, c[0x0][0x178], RZ, 0xc0, !PT ;  /* 0x00005e0028287a12 */ /* 0x000fe200078ec0ff */
[----:B------:R-:W-:-:S10]  /*7fb0*/  IMAD.MOV.U32 R35, RZ, RZ, c[0x0][0x18c] ;  /* 0x00006300ff237624 */ /* 0x000fd400078e00ff */
[----:B------:R-:W-:Y:S05]  /*7fc0*/  @!P0 BRA `(.L_x_444) ;  /* 0x0000120000008947 */ /* 0x000fea0003800000 */
[----:B------:R-:W-:Y:S01]  /*7fd0*/  IADD3 R41, P0, -R40, c[0x0][0x178], RZ ;  /* 0x00005e0028297a10 */ /* 0x000fe20007f1e1ff */
[----:B----45:R-:W-:Y:S01]  /*7fe0*/  IMAD R3, R19, c[0x0][0x170], RZ ;  /* 0x00005c0013037a24 */ /* 0x030fe200078e02ff */
[----:B------:R-:W-:Y:S01]  /*7ff0*/  BSSY B0, `(.L_x_444) ;  /* 0x000011d000007945 */ /* 0x000fe20003800000 */
[----:B------:R-:W-:Y:S01]  /*8000*/  IMAD.WIDE.U32 R12, R18, c[0x0][0x170], RZ ;  /* 0x00005c00120c7a25 */ /* 0x000fe200078e00ff */
[----:B------:R-:W-:Y:S02]  /*8010*/  IADD3.X R10, R10, -0x1, RZ, P0, !PT ;  /* 0xffffffff0a0a7810 */ /* 0x000fe400007fe4ff */
[----:B------:R-:W-:Y:S01]  /*8020*/  ISETP.GT.U32.AND P0, PT, R41, RZ, PT ;  /* 0x000000ff2900720c */ /* 0x000fe20003f04070 */
[----:B------:R-:W-:Y:S01]  /*8030*/  IMAD R3, R18, c[0x0][0x174], R3 ;  /* 0x00005d0012037a24 */ /* 0x000fe200078e0203 */
[----:B------:R-:W-:Y:S01]  /*8040*/  LEA R45, P1, R12, c[0x0][0x168], 0x3 ;  /* 0x00005a000c2d7a11 */ /* 0x000fe200078218ff */
[----:B------:R-:W-:Y:S01]  /*8050*/  IMAD.WIDE.U32 R14, R0, 0x8, RZ ;  /* 0x00000008000e7825 */ /* 0x000fe200078e00ff */
[----:B------:R-:W-:-:S03]  /*8060*/  ISETP.GT.AND.EX P0, PT, R10, RZ, PT, P0 ;  /* 0x000000ff0a00720c */ /* 0x000fc60003f04300 */
[----:B------:R-:W-:Y:S02]  /*8070*/  IMAD.IADD R3, R13, 0x1, R3 ;  /* 0x000000010d037824 */ /* 0x000fe400078e0203 */
[----:B------:R-:W-:-:S03]  /*8080*/  IMAD.SHL.U32 R43, R35, 0x8, RZ ;  /* 0x00000008232b7824 */ /* 0x000fc600078e00ff */
[----:B------:R-:W-:Y:S01]  /*8090*/  LEA.HI.X R12, R12, c[0x0][0x16c], R3, 0x3, P1 ;  /* 0x00005b000c0c7a11 */ /* 0x000fe200008f1c03 */
[----:B------:R-:W-:Y:S01]  /*80a0*/  IMAD.IADD R43, R15, 0x1, R43 ;  /* 0x000000010f2b7824 */ /* 0x000fe200078e022b */
[----:B------:R-:W-:-:S03]  /*80b0*/  CS2R R2, SRZ ;  /* 0x0000000000027805 */ /* 0x000fc6000001ff00 */
[----:B------:R-:W-:Y:S05]  /*80c0*/  @!P0 BRA `(.L_x_445) ;  /* 0x00000e4000008947 */ /* 0x000fea0003800000 */
[----:B------:R-:W-:Y:S02]  /*80d0*/  ISETP.GT.U32.AND P1, PT, R41, 0xc, PT ;  /* 0x0000000c2900780c */ /* 0x000fe40003f24070 */
[----:B------:R-:W-:Y:S02]  /*80e0*/  PLOP3.LUT P0, PT, PT, PT, PT, 0x80, 0x0 ;  /* 0x000000000000781c */ /* 0x000fe40003f0f070 */
[----:B------:R-:W-:-:S13]  /*80f0*/  ISETP.GT.AND.EX P1, PT, R10, RZ, PT, P1 ;  /* 0x000000ff0a00720c */ /* 0x000fda0003f24310 */
[----:B------:R-:W-:Y:S05]  /*8100*/  @!P1 BRA `(.L_x_446) ;  /* 0x000008f000009947 */ /* 0x000fea0003800000 */
[----:B------:R-:W-:Y:S01]  /*8110*/  BSSY B2, `(.L_x_446) ;  /* 0x000008e000027945 */ /* 0x000fe20003800000 */
[----:B------:R-:W-:Y:S02]  /*8120*/  PLOP3.LUT P0, PT, PT, PT, PT, 0x8, 0x0 ;  /* 0x000000000000781c */ /* 0x000fe40003f0e170 */
.L_x_447:
[C---:B---3--:R-:W-:Y:S01]  /*8130*/  LEA R16, P1, R2.reuse, c[0x0][0x180], 0x3 ;  /* 0x0000600002107a11 */ /* 0x048fe200078218ff */
[----:B------:R-:W-:Y:S02]  /*8140*/  IMAD.MOV.U32 R20, RZ, RZ, R45 ;  /* 0x000000ffff147224 */ /* 0x000fe400078e002d */
[----:B------:R-:W-:Y:S01]  /*8150*/  IMAD.MOV.U32 R21, RZ, RZ, R12 ;  /* 0x000000ffff157224 */ /* 0x000fe200078e000c */
[----:B------:R-:W-:Y:S02]  /*8160*/  LEA.HI.X R17, R2, c[0x0][0x184], R3, 0x3, P1 ;  /* 0x0000610002117a11 */ /* 0x000fe400008f1c03 */
[----:B------:R-:W-:Y:S02]  /*8170*/  IADD3 R44, P1, R45, R14, RZ ;  /* 0x0000000e2d2c7210 */ /* 0x000fe40007f3e0ff */
[----:B------:R0:W3:Y:S04]  /*8180*/  LDG.E.64 R36, [R20.64] ;  /* 0x0000002414247981 */ /* 0x0000e8000c1e1b00 */
[----:B------:R-:W3:Y:S01]  /*8190*/  LDG.E.64 R32, [R16.64] ;  /* 0x0000002410207981 */ /* 0x000ee2000c1e1b00 */
[----:B------:R-:W-:-:S03]  /*81a0*/  IMAD.X R45, R12, 0x1, R43, P1 ;  /* 0x000000010c2d7824 */ /* 0x000fc600008e062b */
[----:B------:R-:W4:Y:S04]  /*81b0*/  LDG.E.64 R28, [R16.64+0x8] ;  /* 0x00000824101c7981 */ /* 0x000f28000c1e1b00 */
[----:B------:R-:W4:Y:S01]  /*81c0*/  LDG.E.64 R30, [R44.64] ;  /* 0x000000242c1e7981 */ /* 0x000f22000c1e1b00 */
[----:B------:R-:W-:-:S03]  /*81d0*/  IADD3 R38, P1, R44, R14, RZ ;  /* 0x0000000e2c267210 */ /* 0x000fc60007f3e0ff */
[----:B--2---:R-:W2:Y:S02]  /*81e0*/  LDG.E.64 R24, [R16.64+0x10] ;  /* 0x0000102410187981 */ /* 0x004ea4000c1e1b00 */
[----:B------:R-:W-:Y:S02]  /*81f0*/  IMAD.X R39, R45, 0x1, R43, P1 ;  /* 0x000000012d277824 */ /* 0x000fe400008e062b */
[----:B0-----:R-:W5:Y:S04]  /*8200*/  LDG.E.64 R20, [R16.64+0x18] ;  /* 0x0000182410147981 */ /* 0x001f68000c1e1b00 */
[----:B-1----:R0:W2:Y:S01]  /*8210*/  LDG.E.64 R22, [R38.64] ;  /* 0x0000002426167981 */ /* 0x0020a2000c1e1b00 */
[----:B------:R-:W-:-:S05]  /*8220*/  IADD3 R26, P1, R38, R14, RZ ;  /* 0x0000000e261a7210 */ /* 0x000fca0007f3e0ff */
[----:B------:R-:W-:Y:S02]  /*8230*/  IMAD.X R27, R39, 0x1, R43, P1 ;  /* 0x00000001271b7824 */ /* 0x000fe400008e062b */
[----:B0-----:R-:W5:Y:S04]  /*8240*/  LDG.E.64 R38, [R16.64+0x28] ;  /* 0x0000282410267981 */ /* 0x001f68000c1e1b00 */
[----:B------:R0:W5:Y:S01]  /*8250*/  LDG.E.64 R12, [R26.64] ;  /* 0x000000241a0c7981 */ /* 0x000162000c1e1b00 */
[-C--:B---3--:R-:W-:Y:S02]  /*8260*/  IMAD R37, R37, R32.reuse, RZ ;  /* 0x0000002025257224 */ /* 0x088fe400078e02ff */
[----:B------:R-:W-:-:S04]  /*8270*/  IMAD.WIDE.U32 R8, R36, R32, R8 ;  /* 0x0000002024087225 */ /* 0x000fc800078e0008 */
[----:B------:R-:W-:Y:S01]  /*8280*/  IMAD R37, R36, R33, R37 ;  /* 0x0000002124257224 */ /* 0x000fe200078e0225 */
[----:B------:R-:W-:Y:S01]  /*8290*/  IADD3 R36, P1, R26, R14, RZ ;  /* 0x0000000e1a247210 */ /* 0x000fe20007f3e0ff */
[-C--:B----4-:R-:W-:Y:S02]  /*82a0*/  IMAD R31, R31, R28.reuse, RZ ;  /* 0x0000001c1f1f7224 */ /* 0x090fe400078e02ff */
[----:B------:R-:W-:Y:S02]  /*82b0*/  IMAD.IADD R9, R9, 0x1, R37 ;  /* 0x0000000109097824 */ /* 0x000fe400078e0225 */
[----:B------:R-:W-:Y:S02]  /*82c0*/  IMAD.X R37, R27, 0x1, R43, P1 ;  /* 0x000000011b257824 */ /* 0x000fe400008e062b */
[C---:B------:R-:W-:Y:S02]  /*82d0*/  IMAD R29, R30.reuse, R29, R31 ;  /* 0x0000001d1e1d7224 */ /* 0x040fe400078e021f */
[----:B------:R-:W-:Y:S01]  /*82e0*/  IMAD.WIDE.U32 R30, R30, R28, R8 ;  /* 0x0000001c1e1e7225 */ /* 0x000fe200078e0008 */
[----:B------:R-:W-:Y:S01]  /*82f0*/  IADD3 R28, P1, R36, R14, RZ ;  /* 0x0000000e241c7210 */ /* 0x000fe20007f3e0ff */
[----:B------:R-:W3:Y:S04]  /*8300*/  LDG.E.64 R8, [R16.64+0x20] ;  /* 0x0000202410087981 */ /* 0x000ee8000c1e1b00 */
[----:B0-----:R0:W3:Y:S01]  /*8310*/  LDG.E.64 R26, [R36.64] ;  /* 0x00000024241a7981 */ /* 0x0010e2000c1e1b00 */
[----:B------:R-:W-:-:S02]  /*8320*/  IMAD.IADD R31, R31, 0x1, R29 ;  /* 0x000000011f1f7824 */ /* 0x000fc400078e021d */
[----:B------:R-:W-:Y:S01]  /*8330*/  IMAD.X R29, R37, 0x1, R43, P1 ;  /* 0x00000001251d7824 */ /* 0x000fe200008e062b */
[----:B------:R-:W-:Y:S01]  /*8340*/  IADD3 R32, P1, R28, R14, RZ ;  /* 0x0000000e1c207210 */ /* 0x000fe20007f3e0ff */
[----:B--2---:R-:W-:-:S03]  /*8350*/  IMAD R45, R23, R24, RZ ;  /* 0x00000018172d7224 */ /* 0x004fc600078e02ff */
[----:B0-----:R5:W2:Y:S01]  /*8360*/  LDG.E.64 R36, [R28.64] ;  /* 0x000000241c247981 */ /* 0x001aa2000c1e1b00 */
[----:B------:R-:W-:Y:S02]  /*8370*/  IMAD.X R33, R29, 0x1, R43, P1 ;  /* 0x000000011d217824 */ /* 0x000fe400008e062b */
[C---:B------:R-:W-:Y:S02]  /*8380*/  IMAD R45, R22.reuse, R25, R45 ;  /* 0x00000019162d7224 */ /* 0x040fe400078e022d */
[----:B------:R-:W-:Y:S02]  /*8390*/  IMAD.WIDE.U32 R22, R22, R24, R30 ;  /* 0x0000001816167225 */ /* 0x000fe400078e001e */
[----:B------:R0:W4:Y:S04]  /*83a0*/  LDG.E.64 R30, [R32.64] ;  /* 0x00000024201e7981 */ /* 0x000128000c1e1b00 */
[----:B------:R-:W4:Y:S01]  /*83b0*/  LDG.E.64 R24, [R16.64+0x30] ;  /* 0x0000302410187981 */ /* 0x000f22000c1e1b00 */
[----:B------:R-:W-:Y:S01]  /*83c0*/  IADD3 R44, P1, R32, R14, RZ ;  /* 0x0000000e202c7210 */ /* 0x000fe20007f3e0ff */
[----:B------:R-:W-:-:S02]  /*83d0*/  IMAD.IADD R23, R23, 0x1, R45 ;  /* 0x0000000117177824 */ /* 0x000fc400078e022d */
[-C--:B-----5:R-:W-:Y:S02]  /*83e0*/  IMAD R29, R13, R20.reuse, RZ ;  /* 0x000000140d1d7224 */ /* 0x0a0fe400078e02ff */
[----:B------:R-:W-:Y:S02]  /*83f0*/  IMAD.X R45, R33, 0x1, R43, P1 ;  /* 0x00000001212d7824 */ /* 0x000fe400008e062b */
[C---:B------:R-:W-:Y:S02]  /*8400*/  IMAD R29, R12.reuse, R21, R29 ;  /* 0x000000150c1d7224 */ /* 0x040fe400078e021d */
[----:B------:R-:W-:Y:S02]  /*8410*/  IMAD.WIDE.U32 R12, R12, R20, R22 ;  /* 0x000000140c0c7225 */ /* 0x000fe400078e0016 */
[----:B------:R-:W5:Y:S04]  /*8420*/  LDG.E.64 R22, [R44.64] ;  /* 0x000000242c167981 */ /* 0x000f68000c1e1b00 */
[----:B------:R-:W5:Y:S01]  /*8430*/  LDG.E.64 R20, [R16.64+0x38] ;  /* 0x0000382410147981 */ /* 0x000f62000c1e1b00 */
[----:B------:R-:W-:Y:S01]  /*8440*/  IMAD.IADD R13, R13, 0x1, R29 ;  /* 0x000000010d0d7824 */ /* 0x000fe200078e021d */
[----:B------:R-:W-:-:S05]  /*8450*/  IADD3 R28, P1, R44, R14, RZ ;  /* 0x0000000e2c1c7210 */ /* 0x000fca0007f3e0ff */
[----:B------:R-:W-:Y:S01]  /*8460*/  IMAD.X R29, R45, 0x1, R43, P1 ;  /* 0x000000012d1d7824 */ /* 0x000fe200008e062b */
[----:B0-----:R-:W-:Y:S01]  /*8470*/  IADD3 R32, P1, R28, R14, RZ ;  /* 0x0000000e1c207210 */ /* 0x001fe20007f3e0ff */
[----:B---3--:R-:W-:-:S04]  /*8480*/  IMAD R27, R27, R8, RZ ;  /* 0x000000081b1b7224 */ /* 0x008fc800078e02ff */
[C---:B------:R-:W-:Y:S02]  /*8490*/  IMAD R27, R26.reuse, R9, R27 ;  /* 0x000000091a1b7224 */ /* 0x040fe400078e021b */
[----:B------:R-:W-:-:S04]  /*84a0*/  IMAD.WIDE.U32 R8, R26, R8, R12 ;  /* 0x000000081a087225 */ /* 0x000fc800078e000c */
[----:B------:R-:W-:Y:S02]  /*84b0*/  IMAD.IADD R9, R9, 0x1, R27 ;  /* 0x0000000109097824 */ /* 0x000fe400078e021b */
[-C--:B--2---:R-:W-:Y:S02]  /*84c0*/  IMAD R13, R37, R38.reuse, RZ ;  /* 0x00000026250d7224 */ /* 0x084fe400078e02ff */
[C---:B------:R-:W-:Y:S02]  /*84d0*/  IMAD.WIDE.U32 R26, R36.reuse, R38, R8 ;  /* 0x00000026241a7225 */ /* 0x040fe400078e0008 */
[----:B------:R-:W2:Y:S02]  /*84e0*/  LDG.E.64 R8, [R16.64+0x40] ;  /* 0x0000402410087981 */ /* 0x000ea4000c1e1b00 */
[----:B------:R-:W-:Y:S02]  /*84f0*/  IMAD R33, R36, R39, R13 ;  /* 0x0000002724217224 */ /* 0x000fe400078e020d */
[----:B------:R0:W2:Y:S01]  /*8500*/  LDG.E.64 R12, [R28.64] ;  /* 0x000000241c0c7981 */ /* 0x0000a2000c1e1b00 */
[----:B----4-:R-:W-:-:S02]  /*8510*/  IMAD R31, R31, R24, RZ ;  /* 0x000000181f1f7224 */ /* 0x010fc400078e02ff */
[----:B------:R-:W-:Y:S01]  /*8520*/  IMAD.IADD R27, R27, 0x1, R33 ;  /* 0x000000011b1b7824 */ /* 0x000fe200078e0221 */
[----:B------:R-:W3:Y:S01]  /*8530*/  LDG.E.64 R36, [R16.64+0x48] ;  /* 0x0000482410247981 */ /* 0x000ee2000c1e1b00 */
[----:B------:R-:W-:Y:S02]  /*8540*/  IMAD.X R33, R29, 0x1, R43, P1 ;  /* 0x000000011d217824 */ /* 0x000fe400008e062b */
[C---:B------:R-:W-:Y:S02]  /*8550*/  IMAD R31, R30.reuse, R25, R31 ;  /* 0x000000191e1f7224 */ /* 0x040fe400078e021f */
[----:B------:R-:W-:Y:S01]  /*8560*/  IMAD.WIDE.U32 R24, R30, R24, R26 ;  /* 0x000000181e187225 */ /* 0x000fe200078e001a */
[----:B------:R-:W-:Y:S01]  /*8570*/  IADD3 R26, P1, R32, R14, RZ ;  /* 0x0000000e201a7210 */ /* 0x000fe20007f3e0ff */
[----:B------:R1:W3:Y:S04]  /*8580*/  LDG.E.64 R38, [R32.64] ;  /* 0x0000002420267981 */ /* 0x0002e8000c1e1b00 */
[----:B------:R-:W-:-:S02]  /*8590*/  IMAD.X R27, R33, 0x1, R43, P1 ;  /* 0x00000001211b7824 */ /* 0x000fc400008e062b */
[----:B0-----:R-:W-:Y:S02]  /*85a0*/  IMAD.IADD R29, R25, 0x1, R31 ;  /* 0x00000001191d7824 */ /* 0x001fe400078e021f */
[----:B------:R-:W-:Y:S01]  /*85b0*/  IMAD.MOV.U32 R28, RZ, RZ, R24 ;  /* 0x000000ffff1c7224 */ /* 0x000fe200078e0018 */
[----:B------:R-:W-:Y:S01]  /*85c0*/  IADD3 R24, P1, R26, R14, RZ ;  /* 0x0000000e1a187210 */ /* 0x000fe20007f3e0ff */
[----:B-1----:R0:W4:Y:S04]  /*85d0*/  LDG.E.64 R32, [R26.64] ;  /* 0x000000241a207981 */ /* 0x002128000c1e1b00 */
[----:B------:R-:W4:Y:S01]  /*85e0*/  LDG.E.64 R30, [R16.64+0x50] ;  /* 0x00005024101e7981 */ /* 0x000f22000c1e1b00 */
[----:B-----5:R-:W-:Y:S02]  /*85f0*/  IMAD R45, R23, R20, RZ ;  /* 0x00000014172d7224 */ /* 0x020fe400078e02ff */
[----:B------:R-:W-:-:S02]  /*8600*/  IMAD.X R25, R27, 0x1, R43, P1 ;  /* 0x000000011b197824 */ /* 0x000fc400008e062b */
[C---:B------:R-:W-:Y:S02]  /*8610*/  IMAD R45, R22.reuse, R21, R45 ;  /* 0x00000015162d7224 */ /* 0x040fe400078e022d */
[----:B------:R-:W-:Y:S02]  /*8620*/  IMAD.WIDE.U32 R20, R22, R20, R28 ;  /* 0x0000001416147225 */ /* 0x000fe400078e001c */
[----:B------:R1:W5:Y:S04]  /*8630*/  LDG.E.64 R28, [R24.64] ;  /* 0x00000024181c7981 */ /* 0x000368000c1e1b00 */
[----:B------:R-:W5:Y:S01]  /*8640*/  LDG.E.64 R22, [R16.64+0x58] ;  /* 0x0000582410167981 */ /* 0x000f62000c1e1b00 */
[----:B------:R-:W-:Y:S01]  /*8650*/  IMAD.IADD R21, R21, 0x1, R45 ;  /* 0x0000000115157824 */ /* 0x000fe200078e022d */
[----:B------:R-:W-:-:S05]  /*8660*/  IADD3 R44, P1, R24, R14, RZ ;  /* 0x0000000e182c7210 */ /* 0x000fca0007f3e0ff */
[----:B------:R-:W-:Y:S02]  /*8670*/  IMAD.X R45, R25, 0x1, R43, P1 ;  /* 0x00000001192d7824 */ /* 0x000fe400008e062b */
[----:B--2---:R-:W-:-:S04]  /*8680*/  IMAD R13, R13, R8, RZ ;  /* 0x000000080d0d7224 */ /* 0x004fc800078e02ff */
[C---:B------:R-:W-:Y:S02]  /*8690*/  IMAD R13, R12.reuse, R9, R13 ;  /* 0x000000090c0d7224 */ /* 0x040fe400078e020d */
[----:B------:R-:W-:Y:S02]  /*86a0*/  IMAD.WIDE.U32 R8, R12, R8, R20 ;  /* 0x000000080c087225 */ /* 0x000fe400078e0014 */
[----:B------:R4:W2:Y:S02]  /*86b0*/  LDG.E.64 R20, [R44.64] ;  /* 0x000000242c147981 */ /* 0x0008a4000c1e1b00 */
[----:B------:R-:W-:Y:S02]  /*86c0*/  IMAD.IADD R9, R9, 0x1, R13 ;  /* 0x0000000109097824 */ /* 0x000fe400078e020d */
[-C--:B---3--:R-:W-:Y:S02]  /*86d0*/  IMAD R13, R39, R36.reuse, RZ ;  /* 0x00000024270d7224 */ /* 0x088fe400078e02ff */
[----:B-1----:R-:W-:Y:S01]  /*86e0*/  IMAD.WIDE.U32 R24, R38, R36, R8 ;  /* 0x0000002426187225 */ /* 0x002fe200078e0008 */
[----:B------:R-:W-:-:S03]  /*86f0*/  IADD3 R8, P1, R44, R14, RZ ;  /* 0x0000000e2c087210 */ /* 0x000fc60007f3e0ff */
[----:B0-----:R-:W-:Y:S02]  /*8700*/  IMAD R27, R38, R37, R13 ;  /* 0x00000025261b7224 */ /* 0x001fe400078e020d */
[----:B------:R-:W2:Y:S02]  /*8710*/  LDG.E.64 R12, [R16.64+0x60] ;  /* 0x00006024100c7981 */ /* 0x000ea4000c1e1b00 */
[----:B------:R-:W-:Y:S02]  /*8720*/  IMAD.IADD R25, R25, 0x1, R27 ;  /* 0x0000000119197824 */ /* 0x000fe400078e021b */
[----:B----4-:R-:W-:Y:S02]  /*8730*/  IMAD R27, R33, R30, RZ ;  /* 0x0000001e211b7224 */ /* 0x010fe400078e02ff */
[----:B------:R-:W-:Y:S02]  /*8740*/  IMAD.X R9, R45, 0x1, R43, P1 ;  /* 0x000000012d097824 */ /* 0x000fe400008e062b */
[----:B------:R-:W-:-:S02]  /*8750*/  IMAD R33, R32, R31, R27 ;  /* 0x0000001f20217224 */ /* 0x000fc400078e021b */
[----:B------:R-:W-:Y:S01]  /*8760*/  IMAD.WIDE.U32 R24, R32, R30, R24 ;  /* 0x0000001e20187225 */ /* 0x000fe200078e0018 */
[----:B------:R-:W-:Y:S01]  /*8770*/  IADD3 R32, P1, R8, R14, RZ ;  /* 0x0000000e08207210 */ /* 0x000fe20007f3e0ff */
[----:B------:R-:W3:Y:S02]  /*8780*/  LDG.E.64 R26, [R16.64+0x68] ;  /* 0x00006824101a7981 */ /* 0x000ee4000c1e1b00 */
[----:B------:R-:W-:Y:S02]  /*8790*/  IMAD.IADD R25, R25, 0x1, R33 ;  /* 0x0000000119197824 */ /* 0x000fe400078e0221 */
[----:B------:R0:W3:Y:S01]  /*87a0*/  LDG.E.64 R30, [R8.64] ;  /* 0x00000024081e7981 */ /* 0x0000e2000c1e1b00 */
[-C--:B-----5:R-:W-:Y:S02]  /*87b0*/  IMAD R39, R29, R22.reuse, RZ ;  /* 0x000000161d277224 */ /* 0x0a0fe400078e02ff */
[----:B------:R-:W-:Y:S02]  /*87c0*/  IMAD.X R33, R9, 0x1, R43, P1 ;  /* 0x0000000109217824 */ /* 0x000fe400008e062b */
[----:B------:R-:W-:Y:S01]  /*87d0*/  IMAD.WIDE.U32 R24, R28, R22, R24 ;  /* 0x000000161c187225 */ /* 0x000fe200078e0018 */
[----:B------:R-:W-:-:S02]  /*87e0*/  IADD3 R22, P1, R32, R14, RZ ;  /* 0x0000000e20167210 */ /* 0x000fc40007f3e0ff */
[----:B------:R-:W4:Y:S01]  /*87f0*/  LDG.E.64 R36, [R32.64] ;  /* 0x0000002420247981 */ /* 0x000f22000c1e1b00 */
[----:B------:R-:W-:-:S03]  /*8800*/  IMAD R39, R28, R23, R39 ;  /* 0x000000171c277224 */ /* 0x000fc600078e0227 */
[----:B------:R-:W4:Y:S01]  /*8810*/  LDG.E.64 R28, [R16.64+0x70] ;  /* 0x00007024101c7981 */ /* 0x000f22000c1e1b00 */
[----:B------:R-:W-:-:S03]  /*8820*/  IMAD.X R23, R33, 0x1, R43, P1 ;  /* 0x0000000121177824 */ /* 0x000fc600008e062b */
[----:B0-----:R4:W5:Y:S04]  /*8830*/  LDG.E.64 R8, [R16.64+0x78] ;  /* 0x0000782410087981 */ /* 0x001968000c1e1b00 */
[----:B------:R-:W5:Y:S01]  /*8840*/  LDG.E.64 R44, [R22.64] ;  /* 0x00000024162c7981 */ /* 0x000f62000c1e1b00 */
[----:B------:R-:W-:Y:S01]  /*8850*/  IMAD.IADD R25, R25, 0x1, R39 ;  /* 0x0000000119197824 */ /* 0x000fe200078e0227 */
[----:B------:R-:W-:-:S04]  /*8860*/  IADD3 R41, P1, R41, -0x10, RZ ;  /* 0xfffffff029297810 */ /* 0x000fc80007f3e0ff */
        /* <DEDUP_REMOVED lines=9> */
[-C--:B---3--:R-:W-:Y:S02]  /*8900*/  IMAD R21, R31, R26.reuse, RZ ;  /* 0x0000001a1f157224 */ /* 0x088fe400078e02ff */
[----:B------:R-:W-:-:S04]  /*8910*/  IMAD.WIDE.U32 R12, R30, R26, R12 ;  /* 0x0000001a1e0c7225 */ /* 0x000fc800078e000c */
[----:B------:R-:W-:-:S04]  /*8920*/  IMAD R21, R30, R27, R21 ;  /* 0x0000001b1e157224 */ /* 0x000fc800078e0215 */
[----:B------:R-:W-:Y:S02]  /*8930*/  IMAD.IADD R13, R13, 0x1, R21 ;  /* 0x000000010d0d7824 */ /* 0x000fe400078e0215 */
[-C--:B----4-:R-:W-:Y:S02]  /*8940*/  IMAD R17, R37, R28.reuse, RZ ;  /* 0x0000001c25117224 */ /* 0x090fe400078e02ff */
[----:B------:R-:W-:-:S04]  /*8950*/  IMAD.WIDE.U32 R12, R36, R28, R12 ;  /* 0x0000001c240c7225 */ /* 0x000fc800078e000c */
[----:B------:R-:W-:-:S04]  /*8960*/  IMAD R17, R36, R29, R17 ;  /* 0x0000001d24117224 */ /* 0x000fc800078e0211 */
[----:B------:R-:W-:Y:S02]  /*8970*/  IMAD.IADD R13, R13, 0x1, R17 ;  /* 0x000000010d0d7824 */ /* 0x000fe400078e0211 */
[----:B-----5:R-:W-:Y:S01]  /*8980*/  IMAD R17, R45, R8, RZ ;  /* 0x000000082d117224 */ /* 0x020fe200078e02ff */
[----:B------:R-:W-:-:S03]  /*8990*/  IADD3 R45, P3, R22, R14, RZ ;  /* 0x0000000e162d7210 */ /* 0x000fc60007f7e0ff */
[C---:B------:R-:W-:Y:S02]  /*89a0*/  IMAD R17, R44.reuse, R9, R17 ;  /* 0x000000092c117224 */ /* 0x040fe400078e0211 */
[----:B------:R-:W-:-:S04]  /*89b0*/  IMAD.WIDE.U32 R8, R44, R8, R12 ;  /* 0x000000082c087225 */ /* 0x000fc800078e000c */
[----:B------:R-:W-:Y:S02]  /*89c0*/  IMAD.IADD R9, R9, 0x1, R17 ;  /* 0x0000000109097824 */ /* 0x000fe400078e0211 */
[----:B------:R-:W-:Y:S01]  /*89d0*/  IMAD.X R12, R23, 0x1, R43, P3 ;  /* 0x00000001170c7824 */ /* 0x000fe200018e062b */
[----:B------:R-:W-:Y:S05]  /*89e0*/  @P1 BRA `(.L_x_447) ;  /* 0xfffff74000001947 */ /* 0x000fea000383ffff */
[----:B------:R-:W-:Y:S05]  /*89f0*/  BSYNC B2 ;  /* 0x0000000000027941 */ /* 0x000fea0003800000 */
.L_x_446:
        /* <DEDUP_REMOVED lines=9> */
[----:B------:R0:W4:Y:S04]  /*8a90*/  LDG.E.64 R36, [R20.64] ;  /* 0x0000002414247981 */ /* 0x000128000c1e1b00 */
[----:B------:R-:W4:Y:S01]  /*8aa0*/  LDG.E.64 R30, [R32.64] ;  /* 0x00000024201e7981 */ /* 0x000f22000c1e1b00 */
[----:B------:R-:W-:-:S03]  /*8ab0*/  IMAD.X R45, R12, 0x1, R43, P0 ;  /* 0x000000010c2d7824 */ /* 0x000fc600000e062b */
[----:B------:R-:W5:Y:S01]  /*8ac0*/  LDG.E.64 R26, [R32.64+0x8] ;  /* 0x00000824201a7981 */ /* 0x000f62000c1e1b00 */
[----:B------:R-:W-:-:S03]  /*8ad0*/  IADD3 R38, P0, R44, R14, RZ ;  /* 0x0000000e2c267210 */ /* 0x000fc60007f1e0ff */
[----:B------:R-:W5:Y:S02]  /*8ae0*/  LDG.E.64 R28, [R44.64] ;  /* 0x000000242c1c7981 */ /* 0x000f64000c1e1b00 */
[--C-:B------:R-:W-:Y:S01]  /*8af0*/  IMAD.X R39, R45, 0x1, R43.reuse, P0 ;  /* 0x000000012d277824 */ /* 0x100fe200000e062b */
[----:B---3--:R-:W-:Y:S01]  /*8b00*/  IADD3 R16, P0, R38, R14, RZ ;  /* 0x0000000e26107210 */ /* 0x008fe20007f1e0ff */
[----:B------:R-:W3:Y:S04]  /*8b10*/  LDG.E.64 R12, [R32.64+0x10] ;  /* 0x00001024200c7981 */ /* 0x000ee8000c1e1b00 */
[----:B--2---:R-:W3:Y:S01]  /*8b20*/  LDG.E.64 R24, [R38.64] ;  /* 0x0000002426187981 */ /* 0x004ee2000c1e1b00 */
[----:B------:R-:W-:-:S03]  /*8b30*/  IMAD.X R17, R39, 0x1, R43, P0 ;  /* 0x0000000127117824 */ /* 0x000fc600000e062b */
[----:B-1----:R-:W2:Y:S04]  /*8b40*/  LDG.E.64 R22, [R32.64+0x18] ;  /* 0x0000182420167981 */ /* 0x002ea8000c1e1b00 */
[----:B0-----:R0:W2:Y:S01]  /*8b50*/  LDG.E.64 R20, [R16.64] ;  /* 0x0000002410147981 */ /* 0x0010a2000c1e1b00 */
[-C--:B----4-:R-:W-:Y:S02]  /*8b60*/  IMAD R37, R37, R30.reuse, RZ ;  /* 0x0000001e25257224 */ /* 0x090fe400078e02ff */
[----:B------:R-:W-:Y:S01]  /*8b70*/  IMAD.WIDE.U32 R8, R36, R30, R8 ;  /* 0x0000001e24087225 */ /* 0x000fe200078e0008 */
[----:B------:R-:W-:-:S03]  /*8b80*/  IADD3 R30, P0, R16, R14, RZ ;  /* 0x0000000e101e7210 */ /* 0x000fc60007f1e0ff */
[----:B------:R-:W-:Y:S02]  /*8b90*/  IMAD R37, R36, R31, R37 ;  /* 0x0000001f24257224 */ /* 0x000fe400078e0225 */
[-C--:B-----5:R-:W-:Y:S02]  /*8ba0*/  IMAD R29, R29, R26.reuse, RZ ;  /* 0x0000001a1d1d7224 */ /* 0x0a0fe400078e02ff */
[----:B------:R-:W-:Y:S02]  /*8bb0*/  IMAD.IADD R9, R9, 0x1, R37 ;  /* 0x0000000109097824 */ /* 0x000fe400078e0225 */
[----:B------:R-:W-:Y:S02]  /*8bc0*/  IMAD.X R31, R17, 0x1, R43, P0 ;  /* 0x00000001111f7824 */ /* 0x000fe400000e062b */
[C---:B0-----:R-:W-:Y:S02]  /*8bd0*/  IMAD R17, R28.reuse, R27, R29 ;  /* 0x0000001b1c117224 */ /* 0x041fe400078e021d */
[----:B------:R-:W-:Y:S01]  /*8be0*/  IMAD.WIDE.U32 R28, R28, R26, R8 ;  /* 0x0000001a1c1c7225 */ /* 0x000fe200078e0008 */
[----:B------:R-:W-:Y:S01]  /*8bf0*/  IADD3 R26, P0, R30, R14, RZ ;  /* 0x0000000e1e1a7210 */ /* 0x000fe20007f1e0ff */
[----:B------:R-:W4:Y:S02]  /*8c00*/  LDG.E.64 R8, [R32.64+0x20] ;  /* 0x0000202420087981 */ /* 0x000f24000c1e1b00 */
[----:B------:R-:W-:-:S02]  /*8c10*/  IMAD.IADD R29, R29, 0x1, R17 ;  /* 0x000000011d1d7824 */ /* 0x000fc400078e0211 */
[----:B------:R0:W4:Y:S01]  /*8c20*/  LDG.E.64 R16, [R30.64] ;  /* 0x000000241e107981 */ /* 0x000122000c1e1b00 */
[----:B---3--:R-:W-:Y:S02]  /*8c30*/  IMAD R25, R25, R12, RZ ;  /* 0x0000000c19197224 */ /* 0x008fe400078e02ff */
[----:B------:R-:W-:Y:S02]  /*8c40*/  IMAD.X R27, R31, 0x1, R43, P0 ;  /* 0x000000011f1b7824 */ /* 0x000fe400000e062b */
[----:B------:R-:W-:Y:S01]  /*8c50*/  IMAD R37, R24, R13, R25 ;  /* 0x0000000d18257224 */ /* 0x000fe200078e0219 */
[----:B------:R-:W-:Y:S01]  /*8c60*/  IADD3 R36, P0, R26, R14, RZ ;  /* 0x0000000e1a247210 */ /* 0x000fe20007f1e0ff */
[----:B------:R-:W-:Y:S02]  /*8c70*/  IMAD.WIDE.U32 R12, R24, R12, R28 ;  /* 0x0000000c180c7225 */ /* 0x000fe400078e001c */
[----:B------:R-:W3:Y:S02]  /*8c80*/  LDG.E.64 R24, [R32.64+0x28] ;  /* 0x0000282420187981 */ /* 0x000ee4000c1e1b00 */
[----:B--2---:R-:W-:-:S02]  /*8c90*/  IMAD R39, R21, R22, RZ ;  /* 0x0000001615277224 */ /* 0x004fc400078e02ff */
[----:B------:R1:W3:Y:S01]  /*8ca0*/  LDG.E.64 R28, [R26.64] ;  /* 0x000000241a1c7981 */ /* 0x0002e2000c1e1b00 */
[----:B------:R-:W-:Y:S02]  /*8cb0*/  IMAD.IADD R13, R13, 0x1, R37 ;  /* 0x000000010d0d7824 */ /* 0x000fe400078e0225 */
[----:B------:R-:W-:Y:S02]  /*8cc0*/  IMAD.X R37, R27, 0x1, R43, P0 ;  /* 0x000000011b257824 */ /* 0x000fe400000e062b */
[C---:B------:R-:W-:Y:S02]  /*8cd0*/  IMAD R39, R20.reuse, R23, R39 ;  /* 0x0000001714277224 */ /* 0x040fe400078e0227 */
[----:B------:R-:W-:Y:S01]  /*8ce0*/  IMAD.WIDE.U32 R20, R20, R22, R12 ;  /* 0x0000001614147225 */ /* 0x000fe200078e000c */
[----:B------:R-:W-:Y:S01]  /*8cf0*/  IADD3 R12, P0, R36, R14, RZ ;  /* 0x0000000e240c7210 */ /* 0x000fe20007f1e0ff */
[----:B------:R-:W2:Y:S04]  /*8d00*/  LDG.E.64 R22, [R32.64+0x30] ;  /* 0x0000302420167981 */ /* 0x000ea8000c1e1b00 */
[----:B0-----:R-:W2:Y:S01]  /*8d10*/  LDG.E.64 R30, [R36.64] ;  /* 0x00000024241e7981 */ /* 0x001ea2000c1e1b00 */
[----:B------:R-:W-:-:S03]  /*8d20*/  IMAD.X R13, R37, 0x1, R43, P0 ;  /* 0x00000001250d7824 */ /* 0x000fc600000e062b */
[----:B-1----:R-:W5:Y:S04]  /*8d30*/  LDG.E.64 R26, [R32.64+0x38] ;  /* 0x00003824201a7981 */ /* 0x002f68000c1e1b00 */
[----:B------:R-:W5:Y:S01]  /*8d40*/  LDG.E.64 R44, [R12.64] ;  /* 0x000000240c2c7981 */ /* 0x000f62000c1e1b00 */
[----:B------:R-:W-:Y:S01]  /*8d50*/  IMAD.IADD R21, R21, 0x1, R39 ;  /* 0x0000000115157824 */ /* 0x000fe200078e0227 */
[----:B------:R-:W-:Y:S02]  /*8d60*/  IADD3 R2, P2, R2, 0x8, RZ ;  /* 0x0000000802027810 */ /* 0x000fe40007f5e0ff */
[----:B------:R-:W-:Y:S02]  /*8d70*/  IADD3 R41, P3, R41, -0x8, RZ ;  /* 0xfffffff829297810 */ /* 0x000fe40007f7e0ff */
[----:B------:R-:W-:Y:S01]  /*8d80*/  PLOP3.LUT P0, PT, PT, PT, PT, 0x8, 0x0 ;  /* 0x000000000000781c */ /* 0x000fe20003f0e170 */
[----:B------:R-:W-:Y:S01]  /*8d90*/  IMAD.X R3, RZ, RZ, R3, P2 ;  /* 0x000000ffff037224 */ /* 0x000fe200010e0603 */
[----:B------:R-:W-:Y:S01]  /*8da0*/  IADD3.X R10, R10, -0x1, RZ, P3, !PT ;  /* 0xffffffff0a0a7810 */ /* 0x000fe20001ffe4ff */
[----:B----4-:R-:W-:-:S04]  /*8db0*/  IMAD R17, R17, R8, RZ ;  /* 0x0000000811117224 */ /* 0x010fc800078e02ff */
[C---:B------:R-:W-:Y:S02]  /*8dc0*/  IMAD R17, R16.reuse, R9, R17 ;  /* 0x0000000910117224 */ /* 0x040fe400078e0211 */
[----:B------:R-:W-:-:S04]  /*8dd0*/  IMAD.WIDE.U32 R8, R16, R8, R20 ;  /* 0x0000000810087225 */ /* 0x000fc800078e0014 */
[----:B------:R-:W-:Y:S02]  /*8de0*/  IMAD.IADD R9, R9, 0x1, R17 ;  /* 0x0000000109097824 */ /* 0x000fe400078e0211 */
[-C--:B---3--:R-:W-:Y:S02]  /*8df0*/  IMAD R17, R29, R24.reuse, RZ ;  /* 0x000000181d117224 */ /* 0x088fe400078e02ff */
[----:B------:R-:W-:-:S04]  /*8e00*/  IMAD.WIDE.U32 R8, R28, R24, R8 ;  /* 0x000000181c087225 */ /* 0x000fc800078e0008 */
[----:B------:R-:W-:-:S04]  /*8e10*/  IMAD R17, R28, R25, R17 ;  /* 0x000000191c117224 */ /* 0x000fc800078e0211 */
[----:B------:R-:W-:Y:S02]  /*8e20*/  IMAD.IADD R9, R9, 0x1, R17 ;  /* 0x0000000109097824 */ /* 0x000fe400078e0211 */
[-C--:B--2---:R-:W-:Y:S02]  /*8e30*/  IMAD R17, R31, R22.reuse, RZ ;  /* 0x000000161f117224 */ /* 0x084fe400078e02ff */
        /* <DEDUP_REMOVED lines=8> */
[----:B------:R-:W-:Y:S02]  /*8ec0*/  IMAD.X R12, R13, 0x1, R43, P1 ;  /* 0x000000010d0c7824 */ /* 0x000fe400008e062b */
.L_x_449:
[----:B------:R-:W-:Y:S05]  /*8ed0*/  BSYNC B2 ;  /* 0x0000000000027941 */ /* 0x000fea0003800000 */
.L_x_448:
[----:B------:R-:W-:-:S04]  /*8ee0*/  ISETP.NE.U32.AND P1, PT, R41, RZ, PT ;  /* 0x000000ff2900720c */ /* 0x000fc80003f25070 */
[----:B------:R-:W-:-:S13]  /*8ef0*/  ISETP.NE.OR.EX P0, PT, R10, RZ, P0, P1 ;  /* 0x000000ff0a00720c */ /* 0x000fda0000705710 */
[----:B------:R-:W-:Y:S05]  /*8f00*/  @!P0 BRA `(.L_x_450) ;  /* 0x000002b000008947 */ /* 0x000fea0003800000 */
.L_x_445:
[C---:B------:R-:W-:Y:S01]  /*8f10*/  LEA R36, P0, R2.reuse, c[0x0][0x180], 0x3 ;  /* 0x0000600002247a11 */ /* 0x040fe200078018ff */
[----:B------:R-:W-:Y:S02]  /*8f20*/  IMAD.MOV.U32 R20, RZ, RZ, R45 ;  /* 0x000000ffff147224 */ /* 0x000fe400078e002d */
[----:B------:R-:W-:Y:S01]  /*8f30*/  IMAD.MOV.U32 R21, RZ, RZ, R12 ;  /* 0x000000ffff157224 */ /* 0x000fe200078e000c */
[----:B------:R-:W-:Y:S02]  /*8f40*/  LEA.HI.X R37, R2, c[0x0][0x184], R3, 0x3, P0 ;  /* 0x0000610002257a11 */ /* 0x000fe400000f1c03 */
[-C--:B------:R-:W-:Y:S02]  /*8f50*/  IADD3 R44, P0, R45, R14.reuse, RZ ;  /* 0x0000000e2d2c7210 */ /* 0x080fe40007f1e0ff */
[----:B------:R0:W4:Y:S04]  /*8f60*/  LDG.E.64 R32, [R20.64] ;  /* 0x0000002414207981 */ /* 0x000128000c1e1b00 */
[----:B------:R-:W4:Y:S01]  /*8f70*/  LDG.E.64 R30, [R36.64] ;  /* 0x00000024241e7981 */ /* 0x000f22000c1e1b00 */
[----:B------:R-:W-:Y:S01]  /*8f80*/  IMAD.X R45, R12, 0x1, R43, P0 ;  /* 0x000000010c2d7824 */ /* 0x000fe200000e062b */
[----:B------:R-:W-:-:S02]  /*8f90*/  IADD3 R38, P0, R44, R14, RZ ;  /* 0x0000000e2c267210 */ /* 0x000fc40007f1e0ff */
[----:B------:R-:W5:Y:S04]  /*8fa0*/  LDG.E.64 R26, [R36.64+0x8] ;  /* 0x00000824241a7981 */ /* 0x000f68000c1e1b00 */
[----:B------:R3:W5:Y:S01]  /*8fb0*/  LDG.E.64 R28, [R44.64] ;  /* 0x000000242c1c7981 */ /* 0x000762000c1e1b00 */
[--C-:B------:R-:W-:Y:S01]  /*8fc0*/  IMAD.X R39, R45, 0x1, R43.reuse, P0 ;  /* 0x000000012d277824 */ /* 0x100fe200000e062b */
[----:B---3--:R-:W-:Y:S02]  /*8fd0*/  IADD3 R16, P0, R38, R14, RZ ;  /* 0x0000000e26107210 */ /* 0x008fe40007f1e0ff */
[----:B------:R-:W3:Y:S04]  /*8fe0*/  LDG.E.64 R12, [R36.64+0x10] ;  /* 0x00001024240c7981 */ /* 0x000ee8000c1e1b00 */
[----:B--2---:R-:W3:Y:S01]  /*8ff0*/  LDG.E.64 R24, [R38.64] ;  /* 0x0000002426187981 */ /* 0x004ee2000c1e1b00 */
[----:B------:R-:W-:-:S03]  /*9000*/  IMAD.X R17, R39, 0x1, R43, P0 ;  /* 0x0000000127117824 */ /* 0x000fc600000e062b */
[----:B0-----:R-:W2:Y:S04]  /*9010*/  LDG.E.64 R20, [R36.64+0x18] ;  /* 0x0000182424147981 */ /* 0x001ea8000c1e1b00 */
[----:B-1----:R-:W2:Y:S01]  /*9020*/  LDG.E.64 R22, [R16.64] ;  /* 0x0000002410167981 */ /* 0x002ea2000c1e1b00 */
[----:B------:R-:W-:-:S04]  /*9030*/  IADD3 R41, P0, R41, -0x4, RZ ;  /* 0xfffffffc29297810 */ /* 0x000fc80007f1e0ff */
[----:B------:R-:W-:Y:S02]  /*9040*/  IADD3.X R10, R10, -0x1, RZ, P0, !PT ;  /* 0xffffffff0a0a7810 */ /* 0x000fe400007fe4ff */
[----:B------:R-:W-:-:S04]  /*9050*/  ISETP.NE.U32.AND P0, PT, R41, RZ, PT ;  /* 0x000000ff2900720c */ /* 0x000fc80003f05070 */
[----:B------:R-:W-:Y:S02]  /*9060*/  ISETP.NE.AND.EX P0, PT, R10, RZ, PT, P0 ;  /* 0x000000ff0a00720c */ /* 0x000fe40003f05300 */
[----:B------:R-:W-:Y:S02]  /*9070*/  IADD3 R2, P1, R2, 0x4, RZ ;  /* 0x0000000402027810 */ /* 0x000fe40007f3e0ff */
[----:B------:R-:W-:-:S03]  /*9080*/  IADD3 R45, P2, R16, R14, RZ ;  /* 0x0000000e102d7210 */ /* 0x000fc60007f5e0ff */
[----:B------:R-:W-:Y:S02]  /*9090*/  IMAD.X R3, RZ, RZ, R3, P1 ;  /* 0x000000ffff037224 */ /* 0x000fe400008e0603 */
[-C--:B----4-:R-:W-:Y:S02]  /*90a0*/  IMAD R33, R33, R30.reuse, RZ ;  /* 0x0000001e21217224 */ /* 0x090fe400078e02ff */
[----:B------:R-:W-:-:S04]  /*90b0*/  IMAD.WIDE.U32 R8, R32, R30, R8 ;  /* 0x0000001e20087225 */ /* 0x000fc800078e0008 */
[----:B------:R-:W-:Y:S02]  /*90c0*/  IMAD R33, R32, R31, R33 ;  /* 0x0000001f20217224 */ /* 0x000fe400078e0221 */
[-C--:B-----5:R-:W-:Y:S02]  /*90d0*/  IMAD R29, R29, R26.reuse, RZ ;  /* 0x0000001a1d1d7224 */ /* 0x0a0fe400078e02ff */
[----:B------:R-:W-:Y:S02]  /*90e0*/  IMAD.IADD R9, R9, 0x1, R33 ;  /* 0x0000000109097824 */ /* 0x000fe400078e0221 */
[C---:B------:R-:W-:Y:S02]  /*90f0*/  IMAD R29, R28.reuse, R27, R29 ;  /* 0x0000001b1c1d7224 */ /* 0x040fe400078e021d */
[----:B------:R-:W-:-:S04]  /*9100*/  IMAD.WIDE.U32 R8, R28, R26, R8 ;  /* 0x0000001a1c087225 */ /* 0x000fc800078e0008 */
[----:B------:R-:W-:Y:S02]  /*9110*/  IMAD.IADD R9, R9, 0x1, R29 ;  /* 0x0000000109097824 */ /* 0x000fe400078e021d */
[-C--:B---3--:R-:W-:Y:S02]  /*9120*/  IMAD R25, R25, R12.reuse, RZ ;  /* 0x0000000c19197224 */ /* 0x088fe400078e02ff */
[----:B------:R-:W-:-:S04]  /*9130*/  IMAD.WIDE.U32 R8, R24, R12, R8 ;  /* 0x0000000c18087225 */ /* 0x000fc800078e0008 */
[----:B------:R-:W-:Y:S02]  /*9140*/  IMAD R25, R24, R13, R25 ;  /* 0x0000000d18197224 */ /* 0x000fe400078e0219 */
[-C--:B--2---:R-:W-:Y:S02]  /*9150*/  IMAD R13, R23, R20.reuse, RZ ;  /* 0x00000014170d7224 */ /* 0x084fe400078e02ff */
[----:B------:R-:W-:Y:S02]  /*9160*/  IMAD.IADD R9, R9, 0x1, R25 ;  /* 0x0000000109097824 */ /* 0x000fe400078e0219 */
[C---:B------:R-:W-:Y:S02]  /*9170*/  IMAD R13, R22.reuse, R21, R13 ;  /* 0x00000015160d7224 */ /* 0x040fe400078e020d */
[----:B------:R-:W-:-:S04]  /*9180*/  IMAD.WIDE.U32 R8, R22, R20, R8 ;  /* 0x0000001416087225 */ /* 0x000fc800078e0008 */
[----:B------:R-:W-:Y:S02]  /*9190*/  IMAD.IADD R9, R9, 0x1, R13 ;  /* 0x0000000109097824 */ /* 0x000fe400078e020d */
[----:B------:R-:W-:Y:S01]  /*91a0*/  IMAD.X R12, R17, 0x1, R43, P2 ;  /* 0x00000001110c7824 */ /* 0x000fe200010e062b */
[----:B------:R-:W-:Y:S05]  /*91b0*/  @P0 BRA `(.L_x_445) ;  /* 0xfffffd5000000947 */ /* 0x000fea000383ffff */
.L_x_450:
[----:B------:R-:W-:Y:S05]  /*91c0*/  BSYNC B0 ;  /* 0x0000000000007941 */ /* 0x000fea0003800000 */
.L_x_444:
[----:B------:R-:W-:Y:S01]  /*91d0*/  ISETP.NE.U32.AND P0, PT, R40, RZ, PT ;  /* 0x000000ff2800720c */ /* 0x000fe20003f05070 */
[----:B----45:R-:W-:-:S03]  /*91e0*/  IMAD R13, R19, c[0x0][0x170], RZ ;  /* 0x00005c00130d7a24 */ /* 0x030fc600078e02ff */
[----:B------:R-:W-:Y:S01]  /*91f0*/  ISETP.NE.AND.EX P0, PT, RZ, RZ, PT, P0 ;  /* 0x000000ffff00720c */ /* 0x000fe20003f05300 */
[----:B------:R-:W-:-:S12]  /*9200*/  IMAD R15, R18, c[0x0][0x174], R13 ;  /* 0x00005d00120f7a24 */ /* 0x000fd800078e020d */
[----:B------:R-:W-:Y:S05]  /*9210*/  @!P0 BRA `(.L_x_443) ;  /* 0x0000028000008947 */ /* 0x000fea0003800000 */
[----:B---3--:R-:W-:Y:S01]  /*9220*/  IMAD.WIDE.U32 R16, R18, c[0x0][0x170], RZ ;  /* 0x00005c0012107a25 */ /* 0x008fe200078e00ff */
[----:B------:R-:W-:-:S03]  /*9230*/  LEA R12, P0, R2, c[0x0][0x180], 0x3 ;  /* 0x00006000020c7a11 */ /* 0x000fc600078018ff */
[----:B------:R-:W-:Y:S02]  /*9240*/  IMAD R13, R3, c[0x0][0x188], RZ ;  /* 0x00006200030d7a24 */ /* 0x000fe400078e02ff */
[----:B------:R-:W-:Y:S02]  /*9250*/  IMAD.IADD R17, R15, 0x1, R17 ;  /* 0x000000010f117824 */ /* 0x000fe400078e0211 */
[C---:B------:R-:W-:Y:S02]  /*9260*/  IMAD R13, R2.reuse, c[0x0][0x18c], R13 ;  /* 0x00006300020d7a24 */ /* 0x040fe400078e020d */
[----:B------:R-:W-:-:S04]  /*9270*/  IMAD.WIDE.U32 R16, R2, c[0x0][0x188], R16 ;  /* 0x0000620002107a25 */ /* 0x000fc800078e0010 */
[----:B------:R-:W-:Y:S01]  /*9280*/  IMAD.IADD R15, R17, 0x1, R13 ;  /* 0x00000001110f7824 */ /* 0x000fe200078e020d */
[----:B------:R-:W-:Y:S02]  /*9290*/  LEA R14, P1, R16, c[0x0][0x168], 0x3 ;  /* 0x00005a00100e7a11 */ /* 0x000fe400078218ff */
[----:B------:R-:W-:Y:S02]  /*92a0*/  LEA.HI.X R13, R2, c[0x0][0x184], R3, 0x3, P0 ;  /* 0x00006100020d7a11 */ /* 0x000fe400000f1c03 */
[----:B------:R-:W-:-:S03]  /*92b0*/  LEA.HI.X R15, R16, c[0x0][0x16c], R15, 0x3, P1 ;  /* 0x00005b00100f7a11 */ /* 0x000fc600008f1c0f */
[----:B------:R-:W3:Y:S04]  /*92c0*/  LDG.E.64 R16, [R12.64] ;  /* 0x000000240c107981 */ /* 0x000ee8000c1e1b00 */
[----:B------:R-:W3:Y:S01]  /*92d0*/  LDG.E.64 R2, [R14.64] ;  /* 0x000000240e027981 */ /* 0x000ee2000c1e1b00 */
[----:B------:R-:W-:-:S04]  /*92e0*/  ISETP.NE.U32.AND P0, PT, R40, 0x1, PT ;  /* 0x000000012800780c */ /* 0x000fc80003f05070 */
[----:B------:R-:W-:Y:S01]  /*92f0*/  ISETP.NE.AND.EX P0, PT, RZ, RZ, PT, P0 ;  /* 0x000000ffff00720c */ /* 0x000fe20003f05300 */
[-C--:B---3--:R-:W-:Y:S02]  /*9300*/  IMAD R3, R3, R16.reuse, RZ ;  /* 0x0000001003037224 */ /* 0x088fe400078e02ff */
[----:B------:R-:W-:-:S04]  /*9310*/  IMAD.WIDE.U32 R8, R2, R16, R8 ;  /* 0x0000001002087225 */ /* 0x000fc800078e0008 */
[----:B------:R-:W-:-:S04]  /*9320*/  IMAD R3, R2, R17, R3 ;  /* 0x0000001102037224 */ /* 0x000fc800078e0203 */
[----:B------:R-:W-:Y:S02]  /*9330*/  IMAD.IADD R9, R9, 0x1, R3 ;  /* 0x0000000109097824 */ /* 0x000fe400078e0203 */
[----:B------:R-:W-:Y:S05]  /*9340*/  @!P0 BRA `(.L_x_443) ;  /* 0x0000015000008947 */ /* 0x000fea0003800000 */
[----:B------:R-:W-:Y:S01]  /*9350*/  ISETP.NE.U32.AND P0, PT, R40, 0x2, PT ;  /* 0x000000022800780c */ /* 0x000fe20003f05070 */
[C---:B------:R-:W-:Y:S01]  /*9360*/  IMAD.SHL.U32 R17, R0.reuse, 0x8, RZ ;  /* 0x0000000800117824 */ /* 0x040fe200078e00ff */
[----:B------:R-:W-:Y:S02]  /*9370*/  SHF.L.U64.HI R35, R0, 0x3, R35 ;  /* 0x0000000300237819 */ /* 0x000fe40000010223 */
[----:B------:R-:W-:Y:S02]  /*9380*/  ISETP.NE.AND.EX P0, PT, RZ, RZ, PT, P0 ;  /* 0x000000ffff00720c */ /* 0x000fe40003f05300 */
[----:B------:R-:W-:-:S05]  /*9390*/  IADD3 R20, P1, R17, R14, RZ ;  /* 0x0000000e11147210 */ /* 0x000fca0007f3e0ff */
[----:B------:R-:W-:Y:S02]  /*93a0*/  IMAD.X R21, R35, 0x1, R15, P1 ;  /* 0x0000000123157824 */ /* 0x000fe400008e060f */
[----:B------:R-:W3:Y:S04]  /*93b0*/  LDG.E.64 R14, [R12.64+0x8] ;  /* 0x000008240c0e7981 */ /* 0x000ee8000c1e1b00 */
[----:B------:R-:W-:Y:S01]  /*93c0*/  @P0 IADD3 R16, P1, R20, R17, RZ ;  /* 0x0000001114100210 */ /* 0x000fe20007f3e0ff */
[----:B------:R-:W3:Y:S04]  /*93d0*/  LDG.E.64 R2, [R20.64] ;  /* 0x0000002414027981 */ /* 0x000ee8000c1e1b00 */
[----:B------:R-:W-:Y:S01]  /*93e0*/  @P0 IMAD.X R17, R21, 0x1, R35, P1 ;  /* 0x0000000115110824 */ /* 0x000fe200008e0623 */
[----:B------:R-:W4:Y:S05]  /*93f0*/  @P0 LDG.E.64 R18, [R12.64+0x10] ;  /* 0x000010240c120981 */ /* 0x000f2a000c1e1b00 */
[----:B------:R-:W4:Y:S01]  /*9400*/  @P0 LDG.E.64 R16, [R16.64] ;  /* 0x0000002410100981 */ /* 0x000f22000c1e1b00 */
[----:B---3--:R-:W-:-:S02]  /*9410*/  IMAD R3, R3, R14, RZ ;  /* 0x0000000e03037224 */ /* 0x008fc400078e02ff */
        /* <DEDUP_REMOVED lines=8> */
.L_x_443:
[----:B------:R-:W-:Y:S05]  /*94a0*/  BSYNC B1 ;  /* 0x0000000000017941 */ /* 0x000fea0003800000 */
.L_x_415:
[----:B-1---5:R-:W0:Y:S01]  /*94b0*/  S2R R23, SR_TID.X ;  /* 0x0000000000177919 */ /* 0x022e220000002100 */
[----:B------:R-:W1:Y:S01]  /*94c0*/  LDC.U8 R22, c[0x0][0x1b4] ;  /* 0x00006d00ff167b82 */ /* 0x000e620000000000 */
[----:B------:R-:W-:Y:S01]  /*94d0*/  BSSY B6, `(.L_x_451) ;  /* 0x00000f5000067945 */ /* 0x000fe20003800000 */
[----:B---3--:R-:W-:Y:S02]  /*94e0*/  IMAD.MOV.U32 R16, RZ, RZ, R8 ;  /* 0x000000ffff107224 */ /* 0x008fe400078e0008 */
[----:B------:R-:W-:Y:S02]  /*94f0*/  IMAD.MOV.U32 R17, RZ, RZ, R9 ;  /* 0x000000ffff117224 */ /* 0x000fe400078e0009 */
[----:B----4-:R-:W-:Y:S02]  /*9500*/  IMAD.MOV.U32 R18, RZ, RZ, R6 ;  /* 0x000000ffff127224 */ /* 0x010fe400078e0006 */
[----:B------:R-:W-:-:S02]  /*9510*/  IMAD.MOV.U32 R19, RZ, RZ, R7 ;  /* 0x000000ffff137224 */ /* 0x000fc400078e0007 */
[----:B------:R-:W-:Y:S01]  /*9520*/  IMAD.MOV.U32 R35, RZ, RZ, R11 ;  /* 0x000000ffff237224 */ /* 0x000fe200078e000b */
[----:B0-----:R-:W-:-:S13]  /*9530*/  ISETP.GE.AND P0, PT, R23, UR38, PT ;  /* 0x0000002617007c0c */ /* 0x001fda000bf06270 */
[----:B------:R-:W-:Y:S05]  /*9540*/  @P0 BRA `(.L_x_452) ;  /* 0x00000ed000000947 */ /* 0x000fea0003800000 */
[----:B-1----:R-:W-:Y:S01]  /*9550*/  IMAD.U32 R0, RZ, RZ, UR39 ;  /* 0x00000027ff007e24 */ /* 0x002fe2000f8e00ff */
[----:B------:R-:W-:-:S03]  /*9560*/  PRMT R3, R22, 0x9910, RZ ;  /* 0x0000991016037816 */ /* 0x000fc600000000ff */
        /* <DEDUP_REMOVED lines=17> */
.L_x_456:
[----:B------:R0:W-:Y:S01]  /*9680*/  STG.E.U8 [R2.64], R4 ;  /* 0x0000000402007986 */ /* 0x0001e2000c101124 */
[----:B------:R-:W-:Y:S05]  /*9690*/  BRA `(.L_x_458) ;  /* 0x00000d7000007947 */ /* 0x000fea0003800000 */
.L_x_455:
        /* <DEDUP_REMOVED lines=8> */
.L_x_460:
[----:B------:R0:W-:Y:S01]  /*9720*/  STG.E [R2.64], R4 ;  /* 0x0000000402007986 */ /* 0x0001e2000c101924 */
[----:B------:R-:W-:Y:S05]  /*9730*/  BRA `(.L_x_458) ;  /* 0x00000cd000007947 */ /* 0x000fea0003800000 */
.L_x_459:
[----:B------:R0:W-:Y:S01]  /*9740*/  STG.E.U16 [R2.64], R4 ;  /* 0x0000000402007986 */ /* 0x0001e2000c101524 */
[----:B------:R-:W-:Y:S05]  /*9750*/  BRA `(.L_x_458) ;  /* 0x00000cb000007947 */ /* 0x000fea0003800000 */
.L_x_454:
        /* <DEDUP_REMOVED lines=9> */
.L_x_462:
[----:B------:R-:W0:Y:S02]  /*97f0*/  I2F.S64 R0, R4 ;  /* 0x0000000400007312 */ /* 0x000e240000301400 */
[----:B0-----:R-:W-:-:S05]  /*9800*/  F2FP.PACK_AB R0, RZ, R0 ;  /* 0x00000000ff00723e */ /* 0x001fca00000000ff */
[----:B------:R0:W-:Y:S01]  /*9810*/  STG.E.U16 [R2.64], R0 ;  /* 0x0000000002007986 */ /* 0x0001e2000c101524 */
[----:B------:R-:W-:Y:S05]  /*9820*/  BRA `(.L_x_458) ;  /* 0x00000be000007947 */ /* 0x000fea0003800000 */
.L_x_461:
        /* <DEDUP_REMOVED lines=10> */
.L_x_464:
[----:B------:R-:W0:Y:S02]  /*98d0*/  I2F.S64 R4, R4 ;  /* 0x0000000400047312 */ /* 0x000e240000301400 */
[----:B0-----:R-:W-:-:S04]  /*98e0*/  F2FP.PACK_AB R5, RZ, R4 ;  /* 0x00000004ff05723e */ /* 0x001fc800000000ff */
[----:B------:R-:W-:-:S05]  /*98f0*/  PRMT R5, R5, 0x5410, RZ ;  /* 0x0000541005057816 */ /* 0x000fca00000000ff */
[----:B------:R0:W-:Y:S01]  /*9900*/  STG.E [R2.64], R5 ;  /* 0x0000000502007986 */ /* 0x0001e2000c101924 */
[----:B------:R-:W-:Y:S05]  /*9910*/  BRA `(.L_x_458) ;  /* 0x00000af000007947 */ /* 0x000fea0003800000 */
.L_x_463:
[----:B------:R-:W0:Y:S02]  /*9920*/  I2F.F64.S64 R4, R4 ;  /* 0x0000000400047312 */ /* 0x000e240000301c00 */
[----:B0-----:R0:W-:Y:S01]  /*9930*/  STG.E.64 [R2.64], R4 ;  /* 0x0000000402007986 */ /* 0x0011e2000c101b24 */
[----:B------:R-:W-:Y:S05]  /*9940*/  BRA `(.L_x_458) ;  /* 0x00000ac000007947 */ /* 0x000fea0003800000 */
.L_x_453:
        /* <DEDUP_REMOVED lines=13> */
.L_x_467:
[----:B------:R-:W0:Y:S01]  /*9a20*/  I2F.F64.S64 R4, R4 ;  /* 0x0000000400047312 */ /* 0x000e220000301c00 */
[----:B------:R-:W-:-:S05]  /*9a30*/  CS2R R6, SRZ ;  /* 0x0000000000067805 */ /* 0x000fca000001ff00 */
[----:B0-----:R0:W-:Y:S01]  /*9a40*/  STG.E.128 [R2.64], R4 ;  /* 0x0000000402007986 */ /* 0x0011e2000c101d24 */
[----:B------:R-:W-:Y:S05]  /*9a50*/  BRA `(.L_x_458) ;  /* 0x000009b000007947 */ /* 0x000fea0003800000 */
.L_x_466:
        /* <DEDUP_REMOVED lines=21> */
.L_x_471:
[----:B------:R-:W-:Y:S05]  /*9bb0*/  BSYNC B0 ;  /* 0x0000000000007941 */ /* 0x000fea0003800000 */
.L_x_470:
[----:B------:R-:W-:-:S05]  /*9bc0*/  LOP3.LUT R7, R0, R7, RZ, 0xfc, !PT ;  /* 0x0000000700077212 */ /* 0x000fca00078efcff */
[----:B------:R0:W-:Y:S01]  /*9bd0*/  STG.E.U8 [R2.64], R7 ;  /* 0x0000000702007986 */ /* 0x0001e2000c101124 */
[----:B------:R-:W-:Y:S05]  /*9be0*/  BRA `(.L_x_458) ;  /* 0x0000082000007947 */ /* 0x000fea0003800000 */
.L_x_469:
        /* <DEDUP_REMOVED lines=13> */
.L_x_473:
[----:B------:R-:W-:Y:S01]  /*9cc0*/  IMAD.MOV.U32 R0, RZ, RZ, 0x7f ;  /* 0x0000007fff007424 */ /* 0x000fe200078e00ff */
[----:B------:R-:W-:-:S04]  /*9cd0*/  ISETP.GT.U32.AND P0, PT, R6, 0x7f800000, PT ;  /* 0x7f8000000600780c */ /* 0x000fc80003f04070 */
[----:B------:R-:W-:-:S04]  /*9ce0*/  SEL R0, R0, 0x7c, P0 ;  /* 0x0000007c00007807 */ /* 0x000fc80000000000 */
.L_x_474:
[----:B------:R-:W-:Y:S05]  /*9cf0*/  BSYNC B0 ;  /* 0x0000000000007941 */ /* 0x000fea0003800000 */
.L_x_472:
[----:B------:R-:W-:-:S04]  /*9d00*/  LOP3.LUT R4, R5, 0x80000000, RZ, 0xc0, !PT ;  /* 0x8000000005047812 */ /* 0x000fc800078ec0ff */
[----:B------:R-:W-:-:S04]  /*9d10*/  SHF.R.U32.HI R5, RZ, 0x18, R4 ;  /* 0x00000018ff057819 */ /* 0x000fc80000011604 */
[----:B------:R-:W-:-:S05]  /*9d20*/  LOP3.LUT R5, R0, R5, RZ, 0xfc, !PT ;  /* 0x0000000500057212 */ /* 0x000fca00078efcff */
[----:B------:R0:W-:Y:S01]  /*9d30*/  STG.E.U8 [R2.64], R5 ;  /* 0x0000000502007986 */ /* 0x0001e2000c101124 */
[----:B------:R-:W-:Y:S05]  /*9d40*/  BRA `(.L_x_458) ;  /* 0x000006c000007947 */ /* 0x000fea0003800000 */
.L_x_468:
[----:B------:R-:W0:Y:S02]  /*9d50*/  I2F.S64 R0, R4 ;  /* 0x0000000400007312 */ /* 0x000e240000301400 */
[----:B0-----:R-:W-:-:S05]  /*9d60*/  F2FP.BF16.PACK_AB R0, RZ, R0 ;  /* 0x00000000ff00723e */ /* 0x001fca00000010ff */
[----:B------:R0:W-:Y:S01]  /*9d70*/  STG.E.U16 [R2.64], R0 ;  /* 0x0000000002007986 */ /* 0x0001e2000c101524 */
[----:B------:R-:W-:Y:S05]  /*9d80*/  BRA `(.L_x_458) ;  /* 0x0000068000007947 */ /* 0x000fea0003800000 */
.L_x_465:
        /* <DEDUP_REMOVED lines=10> */
.L_x_477:
        /* <DEDUP_REMOVED lines=13> */
[----:B------:R-:W-:-:S05]  /*9f00*/  FADD.FTZ R0, R6, 8192 ;  /* 0x4600000006007421 */ /* 0x000fca0000010000 */
[----:B------:R-:W-:Y:S02]  /*9f10*/  LOP3.LUT P0, R4, R0, 0xff, RZ, 0xc0, !PT ;  /* 0x000000ff00047812 */ /* 0x000fe4000780c0ff */
[----:B------:R-:W-:-:S11]  /*9f20*/  PRMT R0, RZ, 0x7610, R0 ;  /* 0x00007610ff007816 */ /* 0x000fd60000000000 */
[----:B------:R-:W-:Y:S05]  /*9f30*/  @!P0 BRA `(.L_x_479) ;  /* 0x0000004000008947 */ /* 0x000fea0003800000 */
.L_x_480:
[----:B------:R-:W-:-:S04]  /*9f40*/  LOP3.LUT R0, R5, 0x80000000, RZ, 0xc0, !PT ;  /* 0x8000000005007812 */ /* 0x000fc800078ec0ff */
[----:B------:R-:W-:-:S04]  /*9f50*/  SHF.R.U32.HI R5, RZ, 0x18, R0 ;  /* 0x00000018ff057819 */ /* 0x000fc80000011600 */
[----:B------:R-:W-:-:S04]  /*9f60*/  LOP3.LUT R4, R4, R5, RZ, 0xfc, !PT ;  /* 0x0000000504047212 */ /* 0x000fc800078efcff */
[----:B------:R-:W-:Y:S02]  /*9f70*/  PRMT R0, R4, 0x7610, R0 ;  /* 0x0000761004007816 */ /* 0x000fe40000000000 */
.L_x_479:
[----:B------:R-:W-:Y:S05]  /*9f80*/  BSYNC B0 ;  /* 0x0000000000007941 */ /* 0x000fea0003800000 */
.L_x_478:
[----:B------:R0:W-:Y:S01]  /*9f90*/  STG.E.U8 [R2.64], R0 ;  /* 0x0000000002007986 */ /* 0x0001e2000c101124 */
[----:B------:R-:W-:Y:S05]  /*9fa0*/  BRA `(.L_x_458) ;  /* 0x0000046000007947 */ /* 0x000fea0003800000 */
.L_x_476:
        /* <DEDUP_REMOVED lines=17> */
.L_x_483:
[----:B------:R-:W-:-:S04]  /*a0c0*/  LOP3.LUT R0, R5, 0x80000000, RZ, 0xc0, !PT ;  /* 0x8000000005007812 */ /* 0x000fc800078ec0ff */
[----:B------:R-:W-:-:S04]  /*a0d0*/  SHF.R.U32.HI R5, RZ, 0x18, R0 ;  /* 0x00000018ff057819 */ /* 0x000fc80000011600 */
[----:B------:R-:W-:-:S04]  /*a0e0*/  LOP3.LUT R4, R4, R5, RZ, 0xfc, !PT ;  /* 0x0000000504047212 */ /* 0x000fc800078efcff */
[----:B------:R-:W-:Y:S02]  /*a0f0*/  PRMT R0, R4, 0x7610, R0 ;  /* 0x0000761004007816 */ /* 0x000fe40000000000 */
.L_x_482:
[----:B------:R-:W-:Y:S05]  /*a100*/  BSYNC B0 ;  /* 0x0000000000007941 */ /* 0x000fea0003800000 */
.L_x_481:
[----:B------:R0:W-:Y:S01]  /*a110*/  STG.E.U8 [R2.64], R0 ;  /* 0x0000000002007986 */ /* 0x0001e2000c101124 */
[----:B------:R-:W-:Y:S05]  /*a120*/  BRA `(.L_x_458) ;  /* 0x000002e000007947 */ /* 0x000fea0003800000 */
.L_x_475:
        /* <DEDUP_REMOVED lines=21> */
[----:B------:R0:W-:Y:S01]  /*a280*/  STG.E.U8 [R2.64], R5 ;  /* 0x0000000502007986 */ /* 0x0001e2000c101124 */
[----:B------:R-:W-:Y:S05]  /*a290*/  BRA `(.L_x_458) ;  /* 0x0000017000007947 */ /* 0x000fea0003800000 */
.L_x_457:
        /* <DEDUP_REMOVED lines=18> */
[----:B-12---:R-:W-:Y:S05]  /*a3c0*/  CALL.ABS.NOINC R2 ;  /* 0x0000000002007343 */ /* 0x006fea0003c00000 */
[----:B------:R-:W-:Y:S05]  /*a3d0*/  BRA `(.L_x_458) ;  /* 0x0000003000007947 */ /* 0x000fea0003800000 */
.L_x_485:
[----:B------:R0:W-:Y:S01]  /*a3e0*/  STG.E.64 [R2.64], R4 ;  /* 0x0000000402007986 */ /* 0x0001e2000c101b24 */
[----:B------:R-:W-:Y:S05]  /*a3f0*/  BRA `(.L_x_458) ;  /* 0x0000001000007947 */ /* 0x000fea0003800000 */
.L_x_484:
[----:B------:R0:W-:Y:S02]  /*a400*/  STG.E [R2.64], R4 ;  /* 0x0000000402007986 */ /* 0x0001e4000c101924 */
.L_x_458:
[----:B------:R-:W-:Y:S02]  /*a410*/  IADD3 R23, R23, 0x80, RZ ;  /* 0x0000008017177810 */ /* 0x000fe40007ffe0ff */
.L_x_452:
[----:B-1----:R-:W-:Y:S05]  /*a420*/  BSYNC B6 ;  /* 0x0000000000067941 */ /* 0x002fea0003800000 */
.L_x_451:
[----:B------:R-:W-:Y:S01]  /*a430*/  ISETP.GE.AND P0, PT, R23, UR38, PT ;  /* 0x0000002617007c0c */ /* 0x000fe2000bf06270 */
[----:B------:R-:W-:-:S12]  /*a440*/  BSSY B6, `(.L_x_486) ;  /* 0x00001dc000067945 */ /* 0x000fd80003800000 */
[----:B------:R-:W-:Y:S05]  /*a450*/  @P0 BRA `(.L_x_487) ;  /* 0x00001da000000947 */ /* 0x000fea0003800000 */
[----:B0-----:R-:W-:Y:S01]  /*a460*/  IMAD.U32 R0, RZ, RZ, UR39 ;  /* 0x00000027ff007e24 */ /* 0x001fe2000f8e00ff */
        /* <DEDUP_REMOVED lines=18> */
.L_x_491:
[----:B------:R0:W-:Y:S01]  /*a590*/  STG.E.U8 [R2.64], R34 ;  /* 0x0000002202007986 */ /* 0x0001e2000c101124 */
[----:B------:R-:W-:Y:S05]  /*a5a0*/  BRA `(.L_x_493) ;  /* 0x00000d6000007947 */ /* 0x000fea0003800000 */
.L_x_490:
        /* <DEDUP_REMOVED lines=8> */
.L_x_495:
[----:B------:R0:W-:Y:S01]  /*a630*/  STG.E [R2.64], R34 ;  /* 0x0000002202007986 */ /* 0x0001e2000c101924 */
[----:B------:R-:W-:Y:S05]  /*a640*/  BRA `(.L_x_493) ;  /* 0x00000cc000007947 */ /* 0x000fea0003800000 */
.L_x_494:
[----:B------:R0:W-:Y:S01]  /*a650*/  STG.E.U16 [R2.64], R34 ;  /* 0x0000002202007986 */ /* 0x0001e2000c101524 */
[----:B------:R-:W-:Y:S05]  /*a660*/  BRA `(.L_x_493) ;  /* 0x00000ca000007947 */ /* 0x000fea0003800000 */
.L_x_489:
        /* <DEDUP_REMOVED lines=9> */
.L_x_497:
[----:B------:R-:W0:Y:S02]  /*a700*/  I2F.S64 R0, R34 ;  /* 0x0000002200007312 */ /* 0x000e240000301400 */
[----:B0-----:R-:W-:-:S05]  /*a710*/  F2FP.PACK_AB R0, RZ, R0 ;  /* 0x00000000ff00723e */ /* 0x001fca00000000ff */
[----:B------:R0:W-:Y:S01]  /*a720*/  STG.E.U16 [R2.64], R0 ;  /* 0x0000000002007986 */ /* 0x0001e2000c101524 */
[----:B------:R-:W-:Y:S05]  /*a730*/  BRA `(.L_x_493) ;  /* 0x00000bd000007947 */ /* 0x000fea0003800000 */
.L_x_496:
        /* <DEDUP_REMOVED lines=10> */
.L_x_499:
[----:B------:R-:W0:Y:S02]  /*a7e0*/  I2F.S64 R34, R34 ;  /* 0x0000002200227312 */ /* 0x000e240000301400 */
[----:B0-----:R-:W-:-:S04]  /*a7f0*/  F2FP.PACK_AB R5, RZ, R34 ;  /* 0x00000022ff05723e */ /* 0x001fc800000000ff */
[----:B------:R-:W-:-:S05]  /*a800*/  PRMT R5, R5, 0x5410, RZ ;  /* 0x0000541005057816 */ /* 0x000fca00000000ff */
[----:B------:R0:W-:Y:S01]  /*a810*/  STG.E [R2.64], R5 ;  /* 0x0000000502007986 */ /* 0x0001e2000c101924 */
[----:B------:R-:W-:Y:S05]  /*a820*/  BRA `(.L_x_493) ;  /* 0x00000ae000007947 */ /* 0x000fea0003800000 */
.L_x_498:
[----:B------:R-:W0:Y:S02]  /*a830*/  I2F.F64.S64 R34, R34 ;  /* 0x0000002200227312 */ /* 0x000e240000301c00 */
[----:B0-----:R0:W-:Y:S01]  /*a840*/  STG.E.64 [R2.64], R34 ;  /* 0x0000002202007986 */ /* 0x0011e2000c101b24 */
[----:B------:R-:W-:Y:S05]  /*a850*/  BRA `(.L_x_493) ;  /* 0x00000ab000007947 */ /* 0x000fea0003800000 */
.L_x_488:
        /* <DEDUP_REMOVED lines=13> */
.L_x_502:
[----:B------:R-:W0:Y:S01]  /*a930*/  I2F.F64.S64 R4, R34 ;  /* 0x0000002200047312 */ /* 0x000e220000301c00 */
[----:B------:R-:W-:-:S05]  /*a940*/  CS2R R6, SRZ ;  /* 0x0000000000067805 */ /* 0x000fca000001ff00 */
[----:B0-----:R0:W-:Y:S01]  /*a950*/  STG.E.128 [R2.64], R4 ;  /* 0x0000000402007986 */ /* 0x0011e2000c101d24 */
[----:B------:R-:W-:Y:S05]  /*a960*/  BRA `(.L_x_493) ;  /* 0x000009a000007947 */ /* 0x000fea0003800000 */
.L_x_501:
        /* <DEDUP_REMOVED lines=21> */
.L_x_506:
[----:B------:R-:W-:Y:S05]  /*aac0*/  BSYNC B0 ;  /* 0x0000000000007941 */ /* 0x000fea0003800000 */
.L_x_505:
[----:B------:R-:W-:-:S05]  /*aad0*/  LOP3.LUT R5, R0, R5, RZ, 0xfc, !PT ;  /* 0x0000000500057212 */ /* 0x000fca00078efcff */
[----:B------:R0:W-:Y:S01]  /*aae0*/  STG.E.U8 [R2.64], R5 ;  /* 0x0000000502007986 */ /* 0x0001e2000c101124 */
[----:B------:R-:W-:Y:S05]  /*aaf0*/  BRA `(.L_x_493) ;  /* 0x0000081000007947 */ /* 0x000fea0003800000 */
.L_x_504:
        /* <DEDUP_REMOVED lines=13> */
.L_x_508:
[----:B------:R-:W-:Y:S01]  /*abd0*/  IMAD.MOV.U32 R0, RZ, RZ, 0x7f ;  /* 0x0000007fff007424 */ /* 0x000fe200078e00ff */
[----:B------:R-:W-:-:S04]  /*abe0*/  ISETP.GT.U32.AND P0, PT, R4, 0x7f800000, PT ;  /* 0x7f8000000400780c */ /* 0x000fc80003f04070 */
[----:B------:R-:W-:-:S04]  /*abf0*/  SEL R0, R0, 0x7c, P0 ;  /* 0x0000007c00007807 */ /* 0x000fc80000000000 */
.L_x_509:
[----:B------:R-:W-:Y:S05]  /*ac00*/  BSYNC B0 ;  /* 0x0000000000007941 */ /* 0x000fea0003800000 */
.L_x_507:
[----:B------:R-:W-:-:S04]  /*ac10*/  LOP3.LUT R4, R35, 0x80000000, RZ, 0xc0, !PT ;  /* 0x8000000023047812 */ /* 0x000fc800078ec0ff */
[----:B------:R-:W-:-:S04]  /*ac20*/  SHF.R.U32.HI R5, RZ, 0x18, R4 ;  /* 0x00000018ff057819 */ /* 0x000fc80000011604 */
[----:B------:R-:W-:-:S05]  /*ac30*/  LOP3.LUT R5, R0, R5, RZ, 0xfc, !PT ;  /* 0x0000000500057212 */ /* 0x000fca00078efcff */
[----:B------:R0:W-:Y:S01]  /*ac40*/  STG.E.U8 [R2.64], R5 ;  /* 0x0000000502007986 */ /* 0x0001e2000c101124 */
[----:B------:R-:W-:Y:S05]  /*ac50*/  BRA `(.L_x_493) ;  /* 0x000006b000007947 */ /* 0x000fea0003800000 */
.L_x_503:
[----:B------:R-:W0:Y:S02]  /*ac60*/  I2F.S64 R0, R34 ;  /* 0x0000002200007312 */ /* 0x000e240000301400 */
[----:B0-----:R-:W-:-:S05]  /*ac70*/  F2FP.BF16.PACK_AB R0, RZ, R0 ;  /* 0x00000000ff00723e */ /* 0x001fca00000010ff */
[----:B------:R0:W-:Y:S01]  /*ac80*/  STG.E.U16 [R2.64], R0 ;  /* 0x0000000002007986 */ /* 0x0001e2000c101524 */
[----:B------:R-:W-:Y:S05]  /*ac90*/  BRA `(.L_x_493) ;  /* 0x0000067000007947 */ /* 0x000fea0003800000 */
.L_x_500:
        /* <DEDUP_REMOVED lines=10> */
.L_x_512:
        /* <DEDUP_REMOVED lines=17> */
.L_x_515:
[----:B------:R-:W-:-:S04]  /*ae50*/  LOP3.LUT R0, R35, 0x80000000, RZ, 0xc0, !PT ;  /* 0x8000000023007812 */ /* 0x000fc800078ec0ff */
[----:B------:R-:W-:-:S04]  /*ae60*/  SHF.R.U32.HI R5, RZ, 0x18, R0 ;  /* 0x00000018ff057819 */ /* 0x000fc80000011600 */
[----:B------:R-:W-:-:S04]  /*ae70*/  LOP3.LUT R4, R4, R5, RZ, 0xfc, !PT ;  /* 0x0000000504047212 */ /* 0x000fc800078efcff */
[----:B------:R-:W-:Y:S02]  /*ae80*/  PRMT R0, R4, 0x7610, R0 ;  /* 0x0000761004007816 */ /* 0x000fe40000000000 */
.L_x_514:
[----:B------:R-:W-:Y:S05]  /*ae90*/  BSYNC B0 ;  /* 0x0000000000007941 */ /* 0x000fea0003800000 */
.L_x_513:
[----:B------:R0:W-:Y:S01]  /*aea0*/  STG.E.U8 [R2.64], R0 ;  /* 0x0000000002007986 */ /* 0x0001e2000c101124 */
[----:B------:R-:W-:Y:S05]  /*aeb0*/  BRA `(.L_x_493) ;  /* 0x0000045000007947 */ /* 0x000fea0003800000 */
.L_x_511:
        /* <DEDUP_REMOVED lines=17> */
.L_x_518:
[----:B------:R-:W-:-:S04]  /*afd0*/  LOP3.LUT R0, R35, 0x80000000, RZ, 0xc0, !PT ;  /* 0x8000000023007812 */ /* 0x000fc800078ec0ff */
[----:B------:R-:W-:-:S04]  /*afe0*/  SHF.R.U32.HI R5, RZ, 0x18, R0 ;  /* 0x00000018ff057819 */ /* 0x000fc80000011600 */
[----:B------:R-:W-:-:S04]  /*aff0*/  LOP3.LUT R4, R4, R5, RZ, 0xfc, !PT ;  /* 0x0000000504047212 */ /* 0x000fc800078efcff */
[----:B------:R-:W-:Y:S02]  /*b000*/  PRMT R0, R4, 0x7610, R0 ;  /* 0x0000761004007816 */ /* 0x000fe40000000000 */
.L_x_517:
[----:B------:R-:W-:Y:S05]  /*b010*/  BSYNC B0 ;  /* 0x0000000000007941 */ /* 0x000fea0003800000 */
.L_x_516:
[----:B------:R0:W-:Y:S01]  /*b020*/  STG.E.U8 [R2.64], R0 ;  /* 0x0000000002007986 */ /* 0x0001e2000c101124 */
[----:B------:R-:W-:Y:S05]  /*b030*/  BRA `(.L_x_493) ;  /* 0x000002d000007947 */ /* 0x000fea0003800000 */
.L_x_510:
        /* <DEDUP_REMOVED lines=22> */
.L_x_492:
        /* <DEDUP_REMOVED lines=20> */
.L_x_520:
[----:B------:R0:W-:Y:S01]  /*b2e0*/  STG.E.64 [R2.64], R34 ;  /* 0x0000002202007986 */ /* 0x0001e2000c101b24 */
[----:B------:R-:W-:Y:S05]  /*b2f0*/  BRA `(.L_x_493) ;  /* 0x0000001000007947 */ /* 0x000fea0003800000 */
.L_x_519:
[----:B------:R0:W-:Y:S02]  /*b300*/  STG.E [R2.64], R34 ;  /* 0x0000002202007986 */ /* 0x0001e4000c101924 */
.L_x_493:
[----:B------:R-:W-:-:S04]  /*b310*/  IADD3 R23, R23, 0x80, RZ ;  /* 0x0000008017177810 */ /* 0x000fc80007ffe0ff */
[----:B------:R-:W-:-:S13]  /*b320*/  ISETP.GE.AND P0, PT, R23, UR38, PT ;  /* 0x0000002617007c0c */ /* 0x000fda000bf06270 */
        /* <DEDUP_REMOVED lines=20> */
.L_x_524:
[----:B------:R0:W-:Y:S01]  /*b470*/  STG.E.U8 [R2.64], R18 ;  /* 0x0000001202007986 */ /* 0x0001e2000c101124 */
[----:B------:R-:W-:Y:S05]  /*b480*/  BRA `(.L_x_526) ;  /* 0x00000d6000007947 */ /* 0x000fea0003800000 */
.L_x_523:
        /* <DEDUP_REMOVED lines=8> */
.L_x_528:
[----:B------:R0:W-:Y:S01]  /*b510*/  STG.E [R2.64], R18 ;  /* 0x0000001202007986 */ /* 0x0001e2000c101924 */
[----:B------:R-:W-:Y:S05]  /*b520*/  BRA `(.L_x_526) ;  /* 0x00000cc000007947 */ /* 0x000fea0003800000 */
.L_x_527:
[----:B------:R0:W-:Y:S01]  /*b530*/  STG.E.U16 [R2.64], R18 ;  /* 0x0000001202007986 */ /* 0x0001e2000c101524 */
[----:B------:R-:W-:Y:S05]  /*b540*/  BRA `(.L_x_526) ;  /* 0x00000ca000007947 */ /* 0x000fea0003800000 */
.L_x_522:
        /* <DEDUP_REMOVED lines=9> */
.L_x_530:
[----:B------:R-:W0:Y:S02]  /*b5e0*/  I2F.S64 R0, R18 ;  /* 0x0000001200007312 */ /* 0x000e240000301400 */
[----:B0-----:R-:W-:-:S05]  /*b5f0*/  F2FP.PACK_AB R0, RZ, R0 ;  /* 0x00000000ff00723e */ /* 0x001fca00000000ff */
[----:B------:R0:W-:Y:S01]  /*b600*/  STG.E.U16 [R2.64], R0 ;  /* 0x0000000002007986 */ /* 0x0001e2000c101524 */
[----:B------:R-:W-:Y:S05]  /*b610*/  BRA `(.L_x_526) ;  /* 0x00000bd000007947 */ /* 0x000fea0003800000 */
.L_x_529:
        /* <DEDUP_REMOVED lines=10> */
.L_x_532:
[----:B------:R-:W0:Y:S02]  /*b6c0*/  I2F.S64 R18, R18 ;  /* 0x0000001200127312 */ /* 0x000e240000301400 */
[----:B0-----:R-:W-:-:S04]  /*b6d0*/  F2FP.PACK_AB R5, RZ, R18 ;  /* 0x00000012ff05723e */ /* 0x001fc800000000ff */
[----:B------:R-:W-:-:S05]  /*b6e0*/  PRMT R5, R5, 0x5410, RZ ;  /* 0x0000541005057816 */ /* 0x000fca00000000ff */
[----:B------:R0:W-:Y:S01]  /*b6f0*/  STG.E [R2.64], R5 ;  /* 0x0000000502007986 */ /* 0x0001e2000c101924 */
[----:B------:R-:W-:Y:S05]  /*b700*/  BRA `(.L_x_526) ;  /* 0x00000ae000007947 */ /* 0x000fea0003800000 */
.L_x_531:
[----:B------:R-:W0:Y:S02]  /*b710*/  I2F.F64.S64 R18, R18 ;  /* 0x0000001200127312 */ /* 0x000e240000301c00 */
[----:B0-----:R0:W-:Y:S01]  /*b720*/  STG.E.64 [R2.64], R18 ;  /* 0x0000001202007986 */ /* 0x0011e2000c101b24 */
[----:B------:R-:W-:Y:S05]  /*b730*/  BRA `(.L_x_526) ;  /* 0x00000ab000007947 */ /* 0x000fea0003800000 */
.L_x_521:
        /* <DEDUP_REMOVED lines=13> */
.L_x_535:
[----:B------:R-:W0:Y:S01]  /*b810*/  I2F.F64.S64 R4, R18 ;  /* 0x0000001200047312 */ /* 0x000e220000301c00 */
[----:B------:R-:W-:-:S05]  /*b820*/  CS2R R6, SRZ ;  /* 0x0000000000067805 */ /* 0x000fca000001ff00 */
[----:B0-----:R0:W-:Y:S01]  /*b830*/  STG.E.128 [R2.64], R4 ;  /* 0x0000000402007986 */ /* 0x0011e2000c101d24 */
[----:B------:R-:W-:Y:S05]  /*b840*/  BRA `(.L_x_526) ;  /* 0x000009a000007947 */ /* 0x000fea0003800000 */
.L_x_534:
        /* <DEDUP_REMOVED lines=21> */
.L_x_539:
[----:B------:R-:W-:Y:S05]  /*b9a0*/  BSYNC B0 ;  /* 0x0000000000007941 */ /* 0x000fea0003800000 */
.L_x_538:
[----:B------:R-:W-:-:S05]  /*b9b0*/  LOP3.LUT R5, R0, R5, RZ, 0xfc, !PT ;  /* 0x0000000500057212 */ /* 0x000fca00078efcff */
[----:B------:R0:W-:Y:S01]  /*b9c0*/  STG.E.U8 [R2.64], R5 ;  /* 0x0000000502007986 */ /* 0x0001e2000c101124 */
[----:B------:R-:W-:Y:S05]  /*b9d0*/  BRA `(.L_x_526) ;  /* 0x0000081000007947 */ /* 0x000fea0003800000 */
.L_x_537:
        /* <DEDUP_REMOVED lines=13> */
.L_x_541:
[----:B------:R-:W-:Y:S01]  /*bab0*/  IMAD.MOV.U32 R0, RZ, RZ, 0x7f ;  /* 0x0000007fff007424 */ /* 0x000fe200078e00ff */
[----:B------:R-:W-:-:S04]  /*bac0*/  ISETP.GT.U32.AND P0, PT, R4, 0x7f800000, PT ;  /* 0x7f8000000400780c */ /* 0x000fc80003f04070 */
[----:B------:R-:W-:-:S04]  /*bad0*/  SEL R0, R0, 0x7c, P0 ;  /* 0x0000007c00007807 */ /* 0x000fc80000000000 */
.L_x_542:
[----:B------:R-:W-:Y:S05]  /*bae0*/  BSYNC B0 ;  /* 0x0000000000007941 */ /* 0x000fea0003800000 */
.L_x_540:
[----:B------:R-:W-:-:S04]  /*baf0*/  LOP3.LUT R4, R19, 0x80000000, RZ, 0xc0, !PT ;  /* 0x8000000013047812 */ /* 0x000fc800078ec0ff */
[----:B------:R-:W-:-:S04]  /*bb00*/  SHF.R.U32.HI R5, RZ, 0x18, R4 ;  /* 0x00000018ff057819 */ /* 0x000fc80000011604 */
[----:B------:R-:W-:-:S05]  /*bb10*/  LOP3.LUT R5, R0, R5, RZ, 0xfc, !PT ;  /* 0x0000000500057212 */ /* 0x000fca00078efcff */
[----:B------:R0:W-:Y:S01]  /*bb20*/  STG.E.U8 [R2.64], R5 ;  /* 0x0000000502007986 */ /* 0x0001e2000c101124 */
[----:B------:R-:W-:Y:S05]  /*bb30*/  BRA `(.L_x_526) ;  /* 0x000006b000007947 */ /* 0x000fea0003800000 */
.L_x_536:
[----:B------:R-:W0:Y:S02]  /*bb40*/  I2F.S64 R0, R18 ;  /* 0x0000001200007312 */ /* 0x000e240000301400 */
[----:B0-----:R-:W-:-:S05]  /*bb50*/  F2FP.BF16.PACK_AB R0, RZ, R0 ;  /* 0x00000000ff00723e */ /* 0x001fca00000010ff */
[----:B------:R0:W-:Y:S01]  /*bb60*/  STG.E.U16 [R2.64], R0 ;  /* 0x0000000002007986 */ /* 0x0001e2000c101524 */
[----:B------:R-:W-:Y:S05]  /*bb70*/  BRA `(.L_x_526) ;  /* 0x0000067000007947 */ /* 0x000fea0003800000 */
.L_x_533:
        /* <DEDUP_REMOVED lines=10> */
.L_x_545:
        /* <DEDUP_REMOVED lines=17> */
.L_x_548:
[----:B------:R-:W-:-:S04]  /*bd30*/  LOP3.LUT R0, R19, 0x80000000, RZ, 0xc0, !PT ;  /* 0x8000000013007812 */ /* 0x000fc800078ec0ff */
[----:B------:R-:W-:-:S04]  /*bd40*/  SHF.R.U32.HI R5, RZ, 0x18, R0 ;  /* 0x00000018ff057819 */ /* 0x000fc80000011600 */
[----:B------:R-:W-:-:S04]  /*bd50*/  LOP3.LUT R4, R4, R5, RZ, 0xfc, !PT ;  /* 0x0000000504047212 */ /* 0x000fc800078efcff */
[----:B------:R-:W-:Y:S02]  /*bd60*/  PRMT R0, R4, 0x7610, R0 ;  /* 0x0000761004007816 */ /* 0x000fe40000000000 */
.L_x_547:
[----:B------:R-:W-:Y:S05]  /*bd70*/  BSYNC B0 ;  /* 0x0000000000007941 */ /* 0x000fea0003800000 */
.L_x_546:
[----:B------:R0:W-:Y:S01]  /*bd80*/  STG.E.U8 [R2.64], R0 ;  /* 0x0000000002007986 */ /* 0x0001e2000c101124 */
[----:B------:R-:W-:Y:S05]  /*bd90*/  BRA `(.L_x_526) ;  /* 0x0000045000007947 */ /* 0x000fea0003800000 */
.L_x_544:
        /* <DEDUP_REMOVED lines=17> */
.L_x_551:
[----:B------:R-:W-:-:S04]  /*beb0*/  LOP3.LUT R0, R19, 0x80000000, RZ, 0xc0, !PT ;  /* 0x8000000013007812 */ /* 0x000fc800078ec0ff */
[----:B------:R-:W-:-:S04]  /*bec0*/  SHF.R.U32.HI R5, RZ, 0x18, R0 ;  /* 0x00000018ff057819 */ /* 0x000fc80000011600 */
[----:B------:R-:W-:-:S04]  /*bed0*/  LOP3.LUT R4, R4, R5, RZ, 0xfc, !PT ;  /* 0x0000000504047212 */ /* 0x000fc800078efcff */
[----:B------:R-:W-:Y:S02]  /*bee0*/  PRMT R0, R4, 0x7610, R0 ;  /* 0x0000761004007816 */ /* 0x000fe40000000000 */
.L_x_550:
[----:B------:R-:W-:Y:S05]  /*bef0*/  BSYNC B0 ;  /* 0x0000000000007941 */ /* 0x000fea0003800000 */
.L_x_549:
[----:B------:R0:W-:Y:S01]  /*bf00*/  STG.E.U8 [R2.64], R0 ;  /* 0x0000000002007986 */ /* 0x0001e2000c101124 */
[----:B------:R-:W-:Y:S05]  /*bf10*/  BRA `(.L_x_526) ;  /* 0x000002d000007947 */ /* 0x000fea0003800000 */
.L_x_543:
        /* <DEDUP_REMOVED lines=22> */
.L_x_525:
        /* <DEDUP_REMOVED lines=20> */
.L_x_553:
[----:B------:R0:W-:Y:S01]  /*c1c0*/  STG.E.64 [R2.64], R18 ;  /* 0x0000001202007986 */ /* 0x0001e2000c101b24 */
[----:B------:R-:W-:Y:S05]  /*c1d0*/  BRA `(.L_x_526) ;  /* 0x0000001000007947 */ /* 0x000fea0003800000 */
.L_x_552:
[----:B------:R0:W-:Y:S02]  /*c1e0*/  STG.E [R2.64], R18 ;  /* 0x0000001202007986 */ /* 0x0001e4000c101924 */
.L_x_526:
[----:B------:R-:W-:Y:S02]  /*c1f0*/  IADD3 R23, R23, 0x80, RZ ;  /* 0x0000008017177810 */ /* 0x000fe40007ffe0ff */
.L_x_487:
[----:B------:R-:W-:Y:S05]  /*c200*/  BSYNC B6 ;  /* 0x0000000000067941 */ /* 0x000fea0003800000 */
.L_x_486:
[----:B------:R-:W-:-:S13]  /*c210*/  ISETP.GE.AND P0, PT, R23, UR38, PT ;  /* 0x0000002617007c0c */ /* 0x000fda000bf06270 */
[----:B------:R-:W-:Y:S05]  /*c220*/  @P0 EXIT ;  /* 0x000000000000094d */ /* 0x000fea0003800000 */
[----:B0-----:R-:W-:-:S04]  /*c230*/  IMAD.U32 R0, RZ, RZ, UR39 ;  /* 0x00000027ff007e24 */ /* 0x001fc8000f8e00ff */
        /* <DEDUP_REMOVED lines=17> */
.L_x_557:
[----:B------:R-:W-:Y:S01]  /*c350*/  STG.E.U8 [R2.64], R16 ;  /* 0x0000001002007986 */ /* 0x000fe2000c101124 */
[----:B------:R-:W-:Y:S05]  /*c360*/  EXIT ;  /* 0x000000000000794d */ /* 0x000fea0003800000 */
.L_x_556:
        /* <DEDUP_REMOVED lines=8> */
.L_x_560:
[----:B------:R-:W-:Y:S01]  /*c3f0*/  STG.E [R2.64], R16 ;  /* 0x0000001002007986 */ /* 0x000fe2000c101924 */
[----:B------:R-:W-:Y:S05]  /*c400*/  EXIT ;  /* 0x000000000000794d */ /* 0x000fea0003800000 */
.L_x_559:
[----:B------:R-:W-:Y:S01]  /*c410*/  STG.E.U16 [R2.64], R16 ;  /* 0x0000001002007986 */ /* 0x000fe2000c101524 */
[----:B------:R-:W-:Y:S05]  /*c420*/  EXIT ;  /* 0x000000000000794d */ /* 0x000fea0003800000 */
.L_x_555:
        /* <DEDUP_REMOVED lines=9> */
.L_x_562:
[----:B------:R-:W0:Y:S02]  /*c4c0*/  I2F.S64 R0, R16 ;  /* 0x0000001000007312 */ /* 0x000e240000301400 */
[----:B0-----:R-:W-:-:S05]  /*c4d0*/  F2FP.PACK_AB R0, RZ, R0 ;  /* 0x00000000ff00723e */ /* 0x001fca00000000ff */
[----:B------:R-:W-:Y:S01]  /*c4e0*/  STG.E.U16 [R2.64], R0 ;  /* 0x0000000002007986 */ /* 0x000fe2000c101524 */
[----:B------:R-:W-:Y:S05]  /*c4f0*/  EXIT ;  /* 0x000000000000794d */ /* 0x000fea0003800000 */
.L_x_561:
        /* <DEDUP_REMOVED lines=10> */
.L_x_564:
[----:B------:R-:W0:Y:S02]  /*c5a0*/  I2F.S64 R16, R16 ;  /* 0x0000001000107312 */ /* 0x000e240000301400 */
[----:B0-----:R-:W-:-:S04]  /*c5b0*/  F2FP.PACK_AB R5, RZ, R16 ;  /* 0x00000010ff05723e */ /* 0x001fc800000000ff */
[----:B------:R-:W-:-:S05]  /*c5c0*/  PRMT R5, R5, 0x5410, RZ ;  /* 0x0000541005057816 */ /* 0x000fca00000000ff */
[----:B------:R-:W-:Y:S01]  /*c5d0*/  STG.E [R2.64], R5 ;  /* 0x0000000502007986 */ /* 0x000fe2000c101924 */
[----:B------:R-:W-:Y:S05]  /*c5e0*/  EXIT ;  /* 0x000000000000794d */ /* 0x000fea0003800000 */
.L_x_563:
[----:B------:R-:W0:Y:S02]  /*c5f0*/  I2F.F64.S64 R16, R16 ;  /* 0x0000001000107312 */ /* 0x000e240000301c00 */
[----:B0-----:R-:W-:Y:S01]  /*c600*/  STG.E.64 [R2.64], R16 ;  /* 0x0000001002007986 */ /* 0x001fe2000c101b24 */
[----:B------:R-:W-:Y:S05]  /*c610*/  EXIT ;  /* 0x000000000000794d */ /* 0x000fea0003800000 */
.L_x_554:
        /* <DEDUP_REMOVED lines=13> */
.L_x_567:
[----:B------:R-:W0:Y:S01]  /*c6f0*/  I2F.F64.S64 R16, R16 ;  /* 0x0000001000107312 */ /* 0x000e220000301c00 */
[----:B------:R-:W-:-:S05]  /*c700*/  CS2R R18, SRZ ;  /* 0x0000000000127805 */ /* 0x000fca000001ff00 */
[----:B0-----:R-:W-:Y:S01]  /*c710*/  STG.E.128 [R2.64], R16 ;  /* 0x0000001002007986 */ /* 0x001fe2000c101d24 */
[----:B------:R-:W-:Y:S05]  /*c720*/  EXIT ;  /* 0x000000000000794d */ /* 0x000fea0003800000 */
.L_x_566:
        /* <DEDUP_REMOVED lines=21> */
.L_x_571:
[----:B------:R-:W-:Y:S05]  /*c880*/  BSYNC B0 ;  /* 0x0000000000007941 */ /* 0x000fea0003800000 */
.L_x_570:
[----:B------:R-:W-:-:S05]  /*c890*/  LOP3.LUT R5, R0, R5, RZ, 0xfc, !PT ;  /* 0x0000000500057212 */ /* 0x000fca00078efcff */
[----:B------:R-:W-:Y:S01]  /*c8a0*/  STG.E.U8 [R2.64], R5 ;  /* 0x0000000502007986 */ /* 0x000fe2000c101124 */
[----:B------:R-:W-:Y:S05]  /*c8b0*/  EXIT ;  /* 0x000000000000794d */ /* 0x000fea0003800000 */
.L_x_569:
        /* <DEDUP_REMOVED lines=13> */
.L_x_573:
[----:B------:R-:W-:Y:S01]  /*c990*/  IMAD.MOV.U32 R0, RZ, RZ, 0x7f ;  /* 0x0000007fff007424 */ /* 0x000fe200078e00ff */
[----:B------:R-:W-:-:S04]  /*c9a0*/  ISETP.GT.U32.AND P0, PT, R4, 0x7f800000, PT ;  /* 0x7f8000000400780c */ /* 0x000fc80003f04070 */
[----:B------:R-:W-:-:S04]  /*c9b0*/  SEL R0, R0, 0x7c, P0 ;  /* 0x0000007c00007807 */ /* 0x000fc80000000000 */
.L_x_574:
[----:B------:R-:W-:Y:S05]  /*c9c0*/  BSYNC B0 ;  /* 0x0000000000007941 */ /* 0x000fea0003800000 */
.L_x_572:
[----:B------:R-:W-:-:S04]  /*c9d0*/  LOP3.LUT R4, R17, 0x80000000, RZ, 0xc0, !PT ;  /* 0x8000000011047812 */ /* 0x000fc800078ec0ff */
[----:B------:R-:W-:-:S04]  /*c9e0*/  SHF.R.U32.HI R5, RZ, 0x18, R4 ;  /* 0x00000018ff057819 */ /* 0x000fc80000011604 */
[----:B------:R-:W-:-:S05]  /*c9f0*/  LOP3.LUT R5, R0, R5, RZ, 0xfc, !PT ;  /* 0x0000000500057212 */ /* 0x000fca00078efcff */
[----:B------:R-:W-:Y:S01]  /*ca00*/  STG.E.U8 [R2.64], R5 ;  /* 0x0000000502007986 */ /* 0x000fe2000c101124 */
[----:B------:R-:W-:Y:S05]  /*ca10*/  EXIT ;  /* 0x000000000000794d */ /* 0x000fea0003800000 */
.L_x_568:
[----:B------:R-:W0:Y:S02]  /*ca20*/  I2F.S64 R0, R16 ;  /* 0x0000001000007312 */ /* 0x000e240000301400 */
[----:B0-----:R-:W-:-:S05]  /*ca30*/  F2FP.BF16.PACK_AB R0, RZ, R0 ;  /* 0x00000000ff00723e */ /* 0x001fca00000010ff */
[----:B------:R-:W-:Y:S01]  /*ca40*/  STG.E.U16 [R2.64], R0 ;  /* 0x0000000002007986 */ /* 0x000fe2000c101524 */
[----:B------:R-:W-:Y:S05]  /*ca50*/  EXIT ;  /* 0x000000000000794d */ /* 0x000fea0003800000 */
.L_x_565:
        /* <DEDUP_REMOVED lines=10> */
.L_x_577:
        /* <DEDUP_REMOVED lines=17> */
.L_x_580:
[----:B------:R-:W-:-:S04]  /*cc10*/  LOP3.LUT R0, R17, 0x80000000, RZ, 0xc0, !PT ;  /* 0x8000000011007812 */ /* 0x000fc800078ec0ff */
[----:B------:R-:W-:-:S04]  /*cc20*/  SHF.R.U32.HI R5, RZ, 0x18, R0 ;  /* 0x00000018ff057819 */ /* 0x000fc80000011600 */
[----:B------:R-:W-:-:S04]  /*cc30*/  LOP3.LUT R4, R4, R5, RZ, 0xfc, !PT ;  /* 0x0000000504047212 */ /* 0x000fc800078efcff */
[----:B------:R-:W-:Y:S02]  /*cc40*/  PRMT R0, R4, 0x7610, R0 ;  /* 0x0000761004007816 */ /* 0x000fe40000000000 */
.L_x_579:
[----:B------:R-:W-:Y:S05]  /*cc50*/  BSYNC B0 ;  /* 0x0000000000007941 */ /* 0x000fea0003800000 */
.L_x_578:
[----:B------:R-:W-:Y:S01]  /*cc60*/  STG.E.U8 [R2.64], R0 ;  /* 0x0000000002007986 */ /* 0x000fe2000c101124 */
[----:B------:R-:W-:Y:S05]  /*cc70*/  EXIT ;  /* 0x000000000000794d */ /* 0x000fea0003800000 */
.L_x_576:
        /* <DEDUP_REMOVED lines=17> */
.L_x_583:
[----:B------:R-:W-:-:S04]  /*cd90*/  LOP3.LUT R0, R17, 0x80000000, RZ, 0xc0, !PT ;  /* 0x8000000011007812 */ /* 0x000fc800078ec0ff */
[----:B------:R-:W-:-:S04]  /*cda0*/  SHF.R.U32.HI R5, RZ, 0x18, R0 ;  /* 0x00000018ff057819 */ /* 0x000fc80000011600 */
[----:B------:R-:W-:-:S04]  /*cdb0*/  LOP3.LUT R4, R4, R5, RZ, 0xfc, !PT ;  /* 0x0000000504047212 */ /* 0x000fc800078efcff */
[----:B------:R-:W-:Y:S02]  /*cdc0*/  PRMT R0, R4, 0x7610, R0 ;  /* 0x0000761004007816 */ /* 0x000fe40000000000 */
.L_x_582:
[----:B------:R-:W-:Y:S05]  /*cdd0*/  BSYNC B0 ;  /* 0x0000000000007941 */ /* 0x000fea0003800000 */
.L_x_581:
[----:B------:R-:W-:Y:S01]  /*cde0*/  STG.E.U8 [R2.64], R0 ;  /* 0x0000000002007986 */ /* 0x000fe2000c101124 */
[----:B------:R-:W-:Y:S05]  /*cdf0*/  EXIT ;  /* 0x000000000000794d */ /* 0x000fea0003800000 */
.L_x_575:
        /* <DEDUP_REMOVED lines=20> */
[----:B------:R-:W-:Y:S01]  /*cf40*/  STG.E.U8 [R2.64], R5 ;  /* 0x0000000502007986 */ /* 0x000fe2000c101124 */
[----:B------:R-:W-:Y:S05]  /*cf50*/  EXIT ;  /* 0x000000000000794d */ /* 0x000fea0003800000 */
.L_x_558:
        /* <DEDUP_REMOVED lines=19> */
[----:B------:R-:W-:Y:S05]  /*d090*/  EXIT ;  /* 0x000000000000794d */ /* 0x000fea0003800000 */
.L_x_585:
[----:B------:R-:W-:Y:S01]  /*d0a0*/  STG.E.64 [R2.64], R16 ;  /* 0x0000001002007986 */ /* 0x000fe2000c101b24 */
[----:B------:R-:W-:Y:S05]  /*d0b0*/  EXIT ;  /* 0x000000000000794d */ /* 0x000fea0003800000 */
.L_x_584:
[----:B------:R-:W-:Y:S01]  /*d0c0*/  STG.E [R2.64], R16 ;  /* 0x0000001002007986 */ /* 0x000fe2000c101924 */
[----:B------:R-:W-:Y:S05]  /*d0d0*/  EXIT ;  /* 0x000000000000794d */ /* 0x000fea0003800000 */
.L_x_586:
        /* <DEDUP_REMOVED lines=10> */
.L_x_3423:


//--------------------- .text._ZN2at6native18elementwise_kernelILi128ELi2EZNS0_22gpu_kernel_impl_nocastIZZNS0_61_GLOBAL__N__ae8afa13_23_FlattenIndicesKernel_cu_7dd49032_310621_flatten_indices_implINS3_18CUDAKernelLauncherElLl0EEENS_6TensorERKS6_N3c108ArrayRefIlEEENKUlvE0_clEvEUllE_EEvRNS_18TensorIteratorBaseERKT_EUliE_EEviT1_ --------------------------
	.section	.text._ZN2at6native18elementwise_kernelILi128ELi2EZNS0_22gpu_kernel_impl_nocastIZZNS0_61_GLOBAL__N__ae8afa13_23_FlattenIndicesKernel_cu_7dd49032_310621_flatten_indices_implINS3_18CUDAKernelLauncherElLl0EEENS_6TensorERKS6_N3c108ArrayRefIlEEENKUlvE0_clEvEUllE_EEvRNS_18TensorIteratorBaseERKT_EUliE_EEviT1_,"ax",@progbits
	.sectioninfo	@"SHI_REGISTERS=46"
	.align	128
        .global         _ZN2at6native18elementwise_kernelILi128ELi2EZNS0_22gpu_kernel_impl_nocastIZZNS0_61_GLOBAL__N__ae8afa13_23_FlattenIndicesKernel_cu_7dd49032_310621_flatten_indices_implINS3_18CUDAKernelLauncherElLl0EEENS_6TensorERKS6_N3c108ArrayRefIlEEENKUlvE0_clEvEUllE_EEvRNS_18TensorIteratorBaseERKT_EUliE_EEviT1_
        .type           _ZN2at6native18elementwise_kernelILi128ELi2EZNS0_22gpu_kernel_impl_nocastIZZNS0_61_GLOBAL__N__ae8afa13_23_FlattenIndicesKernel_cu_7dd49032_310621_flatten_indices_implINS3_18CUDAKernelLauncherElLl0EEENS_6TensorERKS6_N3c108ArrayRefIlEEENKUlvE0_clEvEUllE_EEvRNS_18TensorIteratorBaseERKT_EUliE_EEviT1_,@function
        .size           _ZN2at6native18elementwise_kernelILi128ELi2EZNS0_22gpu_kernel_impl_nocastIZZNS0_61_GLOBAL__N__ae8afa13_23_FlattenIndicesKernel_cu_7dd49032_310621_flatten_indices_implINS3_18CUDAKernelLauncherElLl0EEENS_6TensorERKS6_N3c108ArrayRefIlEEENKUlvE0_clEvEUllE_EEvRNS_18TensorIteratorBaseERKT_EUliE_EEviT1_,(.L_x_3424 - _ZN2at6native18elementwise_kernelILi128ELi2EZNS0_22gpu_kernel_impl_nocastIZZNS0_61_GLOBAL__N__ae8afa13_23_FlattenIndicesKernel_cu_7dd49032_310621_flatten_indices_implINS3_18CUDAKernelLauncherElLl0EEENS_6TensorERKS6_N3c108ArrayRefIlEEENKUlvE0_clEvEUllE_EEvRNS_18TensorIteratorBaseERKT_EUliE_EEviT1_)
        .other          _ZN2at6native18elementwise_kernelILi128ELi2EZNS0_22gpu_kernel_impl_nocastIZZNS0_61_GLOBAL__N__ae8afa13_23_FlattenIndicesKernel_cu_7dd49032_310621_flatten_indices_implINS3_18CUDAKernelLauncherElLl0EEENS_6TensorERKS6_N3c108ArrayRefIlEEENKUlvE0_clEvEUllE_EEvRNS_18TensorIteratorBaseERKT_EUliE_EEviT1_,@"STO_CUDA_ENTRY STV_DEFAULT"
_ZN2at6native18elementwise_kernelILi128ELi2EZNS0_22gpu_kernel_impl_nocastIZZNS0_61_GLOBAL__N__ae8afa13_23_FlattenIndicesKernel_cu_7dd49032_310621_flatten_indices_implINS3_18CUDAKernelLauncherElLl0EEENS_6TensorERKS6_N3c108ArrayRefIlEEENKUlvE0_clEvEUllE_EEvRNS_18TensorIteratorBaseERKT_EUliE_EEviT1_:
.text._ZN2at6native18elementwise_kernelILi128ELi2EZNS0_22gpu_kernel_impl_nocastIZZNS0_61_GLOBAL__N__ae8afa13_23_FlattenIndicesKernel_cu_7dd49032_310621_flatten_indices_implINS3_18CUDAKernelLauncherElLl0EEENS_6TensorERKS6_N3c108ArrayRefIlEEENKUlvE0_clEvEUllE_EEvRNS_18TensorIteratorBaseERKT_EUliE_EEviT1_:
[----:B------:R-:W-:Y:S02]  /*0000*/  MOV R1, c[0x0][0x28] ;  /* 0x00000a0000017a02 */ /* 0x000fe40000000f00 */
[----:B------:R-:W0:Y:S01]  /*0010*/  S2R R31, SR_CTAID.X ;  /* 0x00000000001f7919 */ /* 0x000e220000002500 */
[----:B------:R-:W-:Y:S01]  /*0020*/  MOV R38, c[0x0][0x380] ;  /* 0x0000e00000267a02 */ /* 0x000fe20000000f00 */
[----:B------:R-:W-:Y:S01]  /*0030*/  IMAD.MOV.U32 R39, RZ, RZ, c[0x0][0x384] ;  /* 0x0000e100ff277624 */ /* 0x000fe200078e00ff */
[----:B------:R-:W-:Y:S01]  /*0040*/  ULDC.64 UR10, c[0x0][0x118] ;  /* 0x00004600000a7ab9 */ /* 0x000fe20000000a00 */
[----:B------:R-:W0:Y:S01]  /*0050*/  S2R R0, SR_TID.X ;  /* 0x0000000000007919 */ /* 0x000e220000002100 */
[----:B------:R-:W-:Y:S01]  /*0060*/  ISETP.GT.U32.AND P0, PT, R38, 0x1, PT ;  /* 0x000000012600780c */ /* 0x000fe20003f04070 */
[----:B------:R-:W-:Y:S03]  /*0070*/  BSSY B0, `(.L_x_587) ;  /* 0x0000169000007945 */ /* 0x000fe60003800000 */
[----:B------:R-:W-:-:S04]  /*0080*/  ISETP.GT.AND.EX P0, PT, R39, RZ, PT, P0 ;  /* 0x000000ff2700720c */ /* 0x000fc80003f04300 */
[----:B------:R-:W-:Y:S02]  /*0090*/  SEL R30, RZ, c[0x0][0x384], !P0 ;  /* 0x0000e100ff1e7a07 */ /* 0x000fe40004000000 */
[----:B0-----:R-:W-:Y:S02]  /*00a0*/  LEA R31, R31, R0, 0x8 ;  /* 0x000000001f1f7211 */ /* 0x001fe400078e40ff */
[----:B------:R-:W-:Y:S02]  /*00b0*/  SEL R0, R38, 0x1, P0 ;  /* 0x0000000126007807 */ /* 0x000fe40000000000 */
[----:B------:R-:W-:Y:S02]  /*00c0*/  ISETP.GE.AND P1, PT, R31, c[0x0][0x160], PT ;  /* 0x000058001f007a0c */ /* 0x000fe40003f26270 */
[----:B------:R-:W-:-:S04]  /*00d0*/  IADD3 R40, P2, R0, -0x1, RZ ;  /* 0xffffffff00287810 */ /* 0x000fc80007f5e0ff */
[----:B------:R-:W-:-:S07]  /*00e0*/  IADD3.X R41, R30, -0x1, RZ, P2, !PT ;  /* 0xffffffff1e297810 */ /* 0x000fce00017fe4ff */
[----:B------:R-:W-:Y:S05]  /*00f0*/  @P1 BRA `(.L_x_588) ;  /* 0x0000160000001947 */ /* 0x000fea0003800000 */
[----:B------:R-:W-:Y:S01]  /*0100*/  ISETP.NE.AND P0, PT, RZ, c[0x0][0x168], PT ;  /* 0x00005a00ff007a0c */ /* 0x000fe20003f05270 */
[----:B------:R-:W-:Y:S01]  /*0110*/  HFMA2.MMA R2, -RZ, RZ, 0, 0 ;  /* 0x00000000ff027435 */ /* 0x000fe200000001ff */
[----:B------:R-:W-:-:S11]  /*0120*/  IMAD.MOV.U32 R32, RZ, RZ, RZ ;  /* 0x000000ffff207224 */ /* 0x000fd600078e00ff */
[----:B------:R-:W-:Y:S05]  /*0130*/  @!P0 BRA `(.L_x_589) ;  /* 0x00000e0000008947 */ /* 0x000fea0003800000 */
[----:B------:R-:W-:Y:S02]  /*0140*/  MOV R2, RZ ;  /* 0x000000ff00027202 */ /* 0x000fe40000000f00 */
[----:B------:R-:W-:-:S05]  /*0150*/  MOV R3, R31 ;  /* 0x0000001f00037202 */ /* 0x000fca0000000f00 */
[----:B------:R-:W-:-:S04]  /*0160*/  IMAD.HI.U32 R4, R31, c[0x0][0x170], R2 ;  /* 0x00005c001f047a27 */ /* 0x000fc800078e0002 */
[----:B------:R-:W-:Y:S01]  /*0170*/  IMAD.MOV.U32 R3, RZ, RZ, c[0x0][0x168] ;  /* 0x00005a00ff037624 */ /* 0x000fe200078e00ff */
[----:B------:R-:W-:-:S04]  /*0180*/  SHF.R.U32.HI R5, RZ, c[0x0][0x174], R4 ;  /* 0x00005d00ff057a19 */ /* 0x000fc80000011604 */
[----:B------:R-:W-:Y:S02]  /*0190*/  ISETP.NE.AND P0, PT, R3, 0x1, PT ;  /* 0x000000010300780c */ /* 0x000fe40003f05270 */
[----:B------:R-:W-:-:S05]  /*01a0*/  IADD3 R2, -R5, RZ, RZ ;  /* 0x000000ff05027210 */ /* 0x000fca0007ffe1ff */
[----:B------:R-:W-:-:S04]  /*01b0*/  IMAD R2, R2, c[0x0][0x16c], R31 ;  /* 0x00005b0002027a24 */ /* 0x000fc800078e021f */
[C---:B------:R-:W-:Y:S02]  /*01c0*/  IMAD R32, R2.reuse, c[0x0][0x298], RZ ;  /* 0x0000a60002207a24 */ /* 0x040fe400078e02ff */
[----:B------:R-:W-:Y:S01]  /*01d0*/  IMAD R2, R2, c[0x0][0x29c], RZ ;  /* 0x0000a70002027a24 */ /* 0x000fe200078e02ff */
[----:B------:R-:W-:Y:S05]  /*01e0*/  @!P0 BRA `(.L_x_589) ;  /* 0x00000d5000008947 */ /* 0x000fea0003800000 */
[----:B------:R-:W-:Y:S02]  /*01f0*/  MOV R4, RZ ;  /* 0x000000ff00047202 */ /* 0x000fe40000000f00 */
        /* <DEDUP_REMOVED lines=8> */
[----:B------:R-:W-:Y:S01]  /*0280*/  HFMA2.MMA R6, -RZ, RZ, 0, 0 ;  /* 0x00000000ff067435 */ /* 0x000fe200000001ff */
[----:B------:R-:W-:-:S09]  /*0290*/  ISETP.NE.AND P0, PT, R3, 0x3, PT ;  /* 0x000000030300780c */ /* 0x000fd20003f05270 */
[----:B------:R-:W-:-:S05]  /*02a0*/  IMAD.HI.U32 R4, R7, c[0x0][0x188], R6 ;  /* 0x0000620007047a27 */ /* 0x000fca00078e0006 */
[----:B------:R-:W-:-:S04]  /*02b0*/  SHF.R.U32.HI R5, RZ, c[0x0][0x18c], R4 ;  /* 0x00006300ff057a19 */ /* 0x000fc80000011604 */
[----:B------:R-:W-:-:S05]  /*02c0*/  IADD3 R6, -R5, RZ, RZ ;  /* 0x000000ff05067210 */ /* 0x000fca0007ffe1ff */
[----:B------:R-:W-:-:S04]  /*02d0*/  IMAD R7, R6, c[0x0][0x184], R7 ;  /* 0x0000610006077a24 */ /* 0x000fc800078e0207 */
[C---:B------:R-:W-:Y:S02]  /*02e0*/  IMAD R32, R7.reuse, c[0x0][0x2a8], R32 ;  /* 0x0000aa0007207a24 */ /* 0x040fe400078e0220 */
[----:B------:R-:W-:Y:S01]  /*02f0*/  IMAD R2, R7, c[0x0][0x2ac], R2 ;  /* 0x0000ab0007027a24 */ /* 0x000fe200078e0202 */
[----:B------:R-:W-:Y:S05]  /*0300*/  @!P0 BRA `(.L_x_589) ;  /* 0x00000c3000008947 */ /* 0x000fea0003800000 */
[----:B------:R-:W-:Y:S01]  /*0310*/  IMAD.MOV.U32 R4, RZ, RZ, RZ ;  /* 0x000000ffff047224 */ /* 0x000fe200078e00ff */
[----:B------:R-:W-:-:S03]  /*0320*/  ISETP.NE.AND P0, PT, R3, 0x4, PT ;  /* 0x000000040300780c */ /* 0x000fc60003f05270 */
[----:B------:R-:W-:-:S05]  /*0330*/  IMAD.HI.U32 R6, R5, c[0x0][0x194], R4 ;  /* 0x0000650005067a27 */ /* 0x000fca00078e0004 */
[----:B------:R-:W-:-:S04]  /*0340*/  SHF.R.U32.HI R7, RZ, c[0x0][0x198], R6 ;  /* 0x00006600ff077a19 */ /* 0x000fc80000011606 */
[----:B------:R-:W-:-:S05]  /*0350*/  IADD3 R4, -R7, RZ, RZ ;  /* 0x000000ff07047210 */ /* 0x000fca0007ffe1ff */
[----:B------:R-:W-:-:S04]  /*0360*/  IMAD R5, R4, c[0x0][0x190], R5 ;  /* 0x0000640004057a24 */ /* 0x000fc800078e0205 */
[C---:B------:R-:W-:Y:S02]  /*0370*/  IMAD R32, R5.reuse, c[0x0][0x2b0], R32 ;  /* 0x0000ac0005207a24 */ /* 0x040fe400078e0220 */
[----:B------:R-:W-:Y:S01]  /*0380*/  IMAD R2, R5, c[0x0][0x2b4], R2 ;  /* 0x0000ad0005027a24 */ /* 0x000fe200078e0202 */
        /* <DEDUP_REMOVED lines=175> */
[----:B------:R-:W-:Y:S02]  /*0e80*/  SHF.R.U32.HI R7, RZ, c[0x0][0x288], R6 ;  /* 0x0000a200ff077a19 */ /* 0x000fe40000011606 */
[----:B------:R-:W-:-:S03]  /*0e90*/  @P0 MOV R6, RZ ;  /* 0x000000ff00060202 */ /* 0x000fc60000000f00 */
[--C-:B------:R-:W-:Y:S02]  /*0ea0*/  IMAD.MOV R4, RZ, RZ, -R7.reuse ;  /* 0x000000ffff047224 */ /* 0x100fe400078e0a07 */
[----:B------:R-:W-:-:S04]  /*0eb0*/  @P0 IMAD.HI.U32 R3, R7, c[0x0][0x290], R6 ;  /* 0x0000a40007030a27 */ /* 0x000fc800078e0006 */
[----:B------:R-:W-:Y:S01]  /*0ec0*/  IMAD R5, R4, c[0x0][0x280], R5 ;  /* 0x0000a00004057a24 */ /* 0x000fe200078e0205 */
[----:B------:R-:W-:-:S03]  /*0ed0*/  @P0 SHF.R.U32.HI R3, RZ, c[0x0][0x294], R3 ;  /* 0x0000a500ff030a19 */ /* 0x000fc60000011603 */
[----:B------:R-:W-:Y:S01]  /*0ee0*/  IMAD R32, R5, c[0x0][0x350], R32 ;  /* 0x0000d40005207a24 */ /* 0x000fe200078e0220 */
[----:B------:R-:W-:Y:S01]  /*0ef0*/  @P0 IADD3 R3, -R3, RZ, RZ ;  /* 0x000000ff03030210 */ /* 0x000fe20007ffe1ff */
[----:B------:R-:W-:-:S04]  /*0f00*/  IMAD R2, R5, c[0x0][0x354], R2 ;  /* 0x0000d50005027a24 */ /* 0x000fc800078e0202 */
[----:B------:R-:W-:-:S04]  /*0f10*/  @P0 IMAD R7, R3, c[0x0][0x28c], R7 ;  /* 0x0000a30003070a24 */ /* 0x000fc800078e0207 */
[C---:B------:R-:W-:Y:S02]  /*0f20*/  @P0 IMAD R32, R7.reuse, c[0x0][0x358], R32 ;  /* 0x0000d60007200a24 */ /* 0x040fe400078e0220 */
[----:B------:R-:W-:-:S05]  /*0f30*/  @P0 IMAD R2, R7, c[0x0][0x35c], R2 ;  /* 0x0000d70007020a24 */ /* 0x000fca00078e0202 */
.L_x_589:
[----:B------:R-:W-:-:S04]  /*0f40*/  IADD3 R4, P0, R2, c[0x0][0x368], RZ ;  /* 0x0000da0002047a10 */ /* 0x000fc80007f1e0ff */
[----:B------:R-:W-:-:S06]  /*0f50*/  IADD3.X R5, RZ, c[0x0][0x36c], RZ, P0, !PT ;  /* 0x0000db00ff057a10 */ /* 0x000fcc00007fe4ff */
[----:B------:R-:W2:Y:S01]  /*0f60*/  LDG.E.64 R4, [R4.64] ;  /* 0x0000000a04047981 */ /* 0x000ea2000c1e1b00 */
[----:B------:R-:W-:Y:S01]  /*0f70*/  ISETP.GE.U32.AND P0, PT, R38, 0x1, PT ;  /* 0x000000012600780c */ /* 0x000fe20003f06070 */
[----:B------:R-:W-:-:S03]  /*0f80*/  CS2R R42, SRZ ;  /* 0x00000000002a7805 */ /* 0x000fc6000001ff00 */
[----:B------:R-:W-:Y:S01]  /*0f90*/  ISETP.GE.AND.EX P0, PT, R39, RZ, PT, P0 ;  /* 0x000000ff2700720c */ /* 0x000fe20003f06300 */
[----:B--2---:R-:W-:-:S04]  /*0fa0*/  IMAD R3, R5, c[0x0][0x378], RZ ;  /* 0x0000de0005037a24 */ /* 0x004fc800078e02ff */
[----:B------:R-:W-:-:S08]  /*0fb0*/  IMAD R3, R4, c[0x0][0x37c], R3 ;  /* 0x0000df0004037a24 */ /* 0x000fd000078e0203 */
[----:B------:R-:W-:Y:S05]  /*0fc0*/  @!P0 BRA `(.L_x_590) ;  /* 0x000006f000008947 */ /* 0x000fea0003800000 */
[----:B------:R-:W-:Y:S01]  /*0fd0*/  ISETP.GE.U32.AND P1, PT, R40, 0x3, PT ;  /* 0x000000032800780c */ /* 0x000fe20003f26070 */
[----:B------:R-:W-:Y:S01]  /*0fe0*/  IMAD.WIDE.U32 R4, R4, c[0x0][0x378], RZ ;  /* 0x0000de0004047a25 */ /* 0x000fe200078e00ff */
[----:B------:R-:W-:Y:S01]  /*0ff0*/  LOP3.LUT R35, R0, 0x3, RZ, 0xc0, !PT ;  /* 0x0000000300237812 */ /* 0x000fe200078ec0ff */
[----:B------:R-:W-:Y:S01]  /*1000*/  HFMA2.MMA R33, -RZ, RZ, 0, 0 ;  /* 0x00000000ff217435 */ /* 0x000fe200000001ff */
[----:B------:R-:W-:Y:S01]  /*1010*/  ISETP.GE.U32.AND.EX P1, PT, R41, RZ, PT, P1 ;  /* 0x000000ff2900720c */ /* 0x000fe20003f26110 */
[----:B------:R-:W-:Y:S01]  /*1020*/  IMAD.MOV.U32 R37, RZ, RZ, RZ ;  /* 0x000000ffff257224 */ /* 0x000fe200078e00ff */
[----:B------:R-:W-:Y:S01]  /*1030*/  ISETP.NE.U32.AND P0, PT, R35, RZ, PT ;  /* 0x000000ff2300720c */ /* 0x000fe20003f05070 */
[----:B------:R-:W-:Y:S01]  /*1040*/  CS2R R42, SRZ ;  /* 0x00000000002a7805 */ /* 0x000fe2000001ff00 */
[----:B------:R-:W-:Y:S02]  /*1050*/  IADD3 R3, R5, R3, RZ ;  /* 0x0000000305037210 */ /* 0x000fe40007ffe0ff */
[----:B------:R-:W-:-:S07]  /*1060*/  ISETP.NE.AND.EX P0, PT, RZ, RZ, PT, P0 ;  /* 0x000000ffff00720c */ /* 0x000fce0003f05300 */
[----:B------:R-:W-:Y:S06]  /*1070*/  @!P1 BRA `(.L_x_591) ;  /* 0x000003a000009947 */ /* 0x000fec0003800000 */
[----:B------:R-:W-:Y:S01]  /*1080*/  IADD3 R34, P1, R35, -R0, RZ ;  /* 0x8000000023227210 */ /* 0x000fe20007f3e0ff */
[----:B------:R-:W-:Y:S01]  /*1090*/  UMOV UR6, 0x8 ;  /* 0x0000000800067882 */ /* 0x000fe20000000000 */
[C---:B------:R-:W-:Y:S01]  /*10a0*/  LEA R26, P2, R4.reuse, c[0x0][0x370], 0x3 ;  /* 0x0000dc00041a7a11 */ /* 0x040fe200078418ff */
[----:B------:R-:W-:Y:S01]  /*10b0*/  ULDC.64 UR8, c[0x0][0x390] ;  /* 0x0000e40000087ab9 */ /* 0x000fe20000000a00 */
[----:B------:R-:W-:Y:S01]  /*10c0*/  IMAD.MOV.U32 R37, RZ, RZ, RZ ;  /* 0x000000ffff257224 */ /* 0x000fe200078e00ff */
[----:B------:R-:W-:Y:S01]  /*10d0*/  UIMAD.WIDE.U32 UR4, UR6, UR8, URZ ;  /* 0x00000008060472a5 */ /* 0x000fe2000f8e003f */
[----:B------:R-:W-:Y:S01]  /*10e0*/  MOV R33, RZ ;  /* 0x000000ff00217202 */ /* 0x000fe20000000f00 */
[----:B------:R-:W-:Y:S01]  /*10f0*/  UIMAD UR6, UR6, UR9, URZ ;  /* 0x00000009060672a4 */ /* 0x000fe2000f8e023f */
[----:B------:R-:W-:Y:S01]  /*1100*/  MOV R6, c[0x0][0x388] ;  /* 0x0000e20000067a02 */ /* 0x000fe20000000f00 */
[----:B------:R-:W-:Y:S01]  /*1110*/  IMAD.X R36, RZ, RZ, ~R30, P1 ;  /* 0x000000ffff247224 */ /* 0x000fe200008e0e1e */
[----:B------:R-:W-:Y:S01]  /*1120*/  MOV R7, c[0x0][0x38c] ;  /* 0x0000e30000077a02 */ /* 0x000fe20000000f00 */
[----:B------:R-:W-:Y:S01]  /*1130*/  UIADD3 UR6, UR5, UR6, URZ ;  /* 0x0000000605067290 */ /* 0x000fe2000fffe03f */
[----:B------:R-:W-:-:S02]  /*1140*/  LEA.HI.X R27, R4, c[0x0][0x374], R3, 0x3, P2 ;  /* 0x0000dd00041b7a11 */ /* 0x000fc400010f1c03 */
.L_x_592:
[----:B------:R-:W-:Y:S01]  /*1150*/  MOV R18, R26 ;  /* 0x0000001a00127202 */ /* 0x000fe20000000f00 */
[----:B------:R0:W2:Y:S01]  /*1160*/  LDG.E.64 R20, [R6.64] ;  /* 0x0000000a06147981 */ /* 0x0000a2000c1e1b00 */
[----:B------:R-:W-:-:S02]  /*1170*/  MOV R19, R27 ;  /* 0x0000001b00137202 */ /* 0x000fc40000000f00 */
[----:B------:R-:W-:Y:S01]  /*1180*/  IADD3 R26, P1, R26, UR4, RZ ;  /* 0x000000041a1a7c10 */ /* 0x000fe2000ff3e0ff */
[----:B------:R0:W3:Y:S04]  /*1190*/  LDG.E.64 R8, [R6.64+0x8] ;  /* 0x0000080a06087981 */ /* 0x0000e8000c1e1b00 */
[----:B------:R-:W2:Y:S01]  /*11a0*/  LDG.E.64 R18, [R18.64] ;  /* 0x0000000a12127981 */ /* 0x000ea2000c1e1b00 */
[----:B------:R-:W-:Y:S02]  /*11b0*/  IADD3.X R27, R27, UR6, RZ, P1, !PT ;  /* 0x000000061b1b7c10 */ /* 0x000fe40008ffe4ff */
[----:B------:R-:W-:Y:S01]  /*11c0*/  IADD3 R28, P1, R26, UR4, RZ ;  /* 0x000000041a1c7c10 */ /* 0x000fe2000ff3e0ff */
[----:B------:R0:W4:Y:S04]  /*11d0*/  LDG.E.64 R12, [R6.64+0x10] ;  /* 0x0000100a060c7981 */ /* 0x000128000c1e1b00 */
[----:B------:R1:W3:Y:S01]  /*11e0*/  LDG.E.64 R10, [R26.64] ;  /* 0x0000000a1a0a7981 */ /* 0x0002e2000c1e1b00 */
[----:B------:R-:W-:-:S02]  /*11f0*/  IADD3.X R29, R27, UR6, RZ, P1, !PT ;  /* 0x000000061b1d7c10 */ /* 0x000fc40008ffe4ff */
[----:B------:R-:W-:Y:S01]  /*1200*/  IADD3 R14, P1, R28, UR4, RZ ;  /* 0x000000041c0e7c10 */ /* 0x000fe2000ff3e0ff */
[----:B------:R0:W5:Y:S04]  /*1210*/  LDG.E.64 R22, [R6.64+0x18] ;  /* 0x0000180a06167981 */ /* 0x000168000c1e1b00 */
[----:B------:R-:W4:Y:S01]  /*1220*/  LDG.E.64 R16, [R28.64] ;  /* 0x0000000a1c107981 */ /* 0x000f22000c1e1b00 */
[----:B------:R-:W-:-:S05]  /*1230*/  IADD3.X R15, R29, UR6, RZ, P1, !PT ;  /* 0x000000061d0f7c10 */ /* 0x000fca0008ffe4ff */
[----:B------:R-:W5:Y:S01]  /*1240*/  LDG.E.64 R24, [R14.64] ;  /* 0x0000000a0e187981 */ /* 0x000f62000c1e1b00 */
[----:B-1----:R-:W-:Y:S01]  /*1250*/  MOV R26, R42 ;  /* 0x0000002a001a7202 */ /* 0x002fe20000000f00 */
[----:B------:R-:W-:Y:S01]  /*1260*/  IMAD.MOV.U32 R27, RZ, RZ, R43 ;  /* 0x000000ffff1b7224 */ /* 0x000fe200078e002b */
[----:B------:R-:W-:-:S04]  /*1270*/  IADD3 R37, P1, R37, 0x4, RZ ;  /* 0x0000000425257810 */ /* 0x000fc80007f3e0ff */
[----:B------:R-:W-:Y:S02]  /*1280*/  IADD3.X R33, RZ, R33, RZ, P1, !PT ;  /* 0x00000021ff217210 */ /* 0x000fe40000ffe4ff */
[----:B0-----:R-:W-:-:S04]  /*1290*/  IADD3 R6, P3, R6, 0x20, RZ ;  /* 0x0000002006067810 */ /* 0x001fc80007f7e0ff */
[----:B------:R-:W-:Y:S01]  /*12a0*/  IADD3.X R7, RZ, R7, RZ, P3, !PT ;  /* 0x00000007ff077210 */ /* 0x000fe20001ffe4ff */
[-C--:B--2---:R-:W-:Y:S02]  /*12b0*/  IMAD R19, R19, R20.reuse, RZ ;  /* 0x0000001413137224 */ /* 0x084fe400078e02ff */
[----:B------:R-:W-:-:S04]  /*12c0*/  IMAD.WIDE.U32 R26, R18, R20, R26 ;  /* 0x00000014121a7225 */ /* 0x000fc800078e001a */
[----:B------:R-:W-:Y:S02]  /*12d0*/  IMAD R19, R18, R21, R19 ;  /* 0x0000001512137224 */ /* 0x000fe400078e0213 */
[----:B---3--:R-:W-:-:S03]  /*12e0*/  IMAD R11, R11, R8, RZ ;  /* 0x000000080b0b7224 */ /* 0x008fc600078e02ff */
[----:B------:R-:W-:Y:S01]  /*12f0*/  IADD3 R27, R27, R19, RZ ;  /* 0x000000131b1b7210 */ /* 0x000fe20007ffe0ff */
[----:B------:R-:W-:-:S04]  /*1300*/  IMAD R11, R10, R9, R11 ;  /* 0x000000090a0b7224 */ /* 0x000fc800078e020b */
[----:B------:R-:W-:Y:S01]  /*1310*/  IMAD.WIDE.U32 R8, R10, R8, R26 ;  /* 0x000000080a087225 */ /* 0x000fe200078e001a */
[----:B------:R-:W-:-:S04]  /*1320*/  IADD3 R10, P2, R37, R34, RZ ;  /* 0x00000022250a7210 */ /* 0x000fc80007f5e0ff */
[----:B------:R-:W-:Y:S01]  /*1330*/  ISETP.NE.U32.AND P1, PT, R10, RZ, PT ;  /* 0x000000ff0a00720c */ /* 0x000fe20003f25070 */
[----:B------:R-:W-:Y:S01]  /*1340*/  IMAD.X R10, R33, 0x1, R36, P2 ;  /* 0x00000001210a7824 */ /* 0x000fe200010e0624 */
[----:B------:R-:W-:Y:S01]  /*1350*/  IADD3 R9, R9, R11, RZ ;  /* 0x0000000b09097210 */ /* 0x000fe20007ffe0ff */
[----:B----4-:R-:W-:-:S03]  /*1360*/  IMAD R11, R17, R12, RZ ;  /* 0x0000000c110b7224 */ /* 0x010fc600078e02ff */
[----:B------:R-:W-:Y:S01]  /*1370*/  ISETP.NE.AND.EX P1, PT, R10, RZ, PT, P1 ;  /* 0x000000ff0a00720c */ /* 0x000fe20003f25310 */
[C---:B------:R-:W-:Y:S02]  /*1380*/  IMAD R11, R16.reuse, R13, R11 ;  /* 0x0000000d100b7224 */ /* 0x040fe400078e020b */
[----:B------:R-:W-:Y:S01]  /*1390*/  IMAD.WIDE.U32 R8, R16, R12, R8 ;  /* 0x0000000c10087225 */ /* 0x000fe200078e0008 */
[----:B------:R-:W-:-:S03]  /*13a0*/  IADD3 R26, P2, R14, UR4, RZ ;  /* 0x000000040e1a7c10 */ /* 0x000fc6000ff5e0ff */
[----:B-----5:R-:W-:Y:S01]  /*13b0*/  IMAD R13, R25, R22, RZ ;  /* 0x00000016190d7224 */ /* 0x020fe200078e02ff */
[----:B------:R-:W-:-:S03]  /*13c0*/  IADD3 R9, R9, R11, RZ ;  /* 0x0000000b09097210 */ /* 0x000fc60007ffe0ff */
[C---:B------:R-:W-:Y:S02]  /*13d0*/  IMAD R13, R24.reuse, R23, R13 ;  /* 0x00000017180d7224 */ /* 0x040fe400078e020d */
[----:B------:R-:W-:Y:S01]  /*13e0*/  IMAD.WIDE.U32 R42, R24, R22, R8 ;  /* 0x00000016182a7225 */ /* 0x000fe200078e0008 */
[----:B------:R-:W-:-:S04]  /*13f0*/  IADD3.X R27, R15, UR6, RZ, P2, !PT ;  /* 0x000000060f1b7c10 */ /* 0x000fc800097fe4ff */
[----:B------:R-:W-:Y:S01]  /*1400*/  IADD3 R43, R43, R13, RZ ;  /* 0x0000000d2b2b7210 */ /* 0x000fe20007ffe0ff */
[----:B------:R-:W-:Y:S05]  /*1410*/  @P1 BRA `(.L_x_592) ;  /* 0xfffffd3000001947 */ /* 0x000fea000383ffff */
.L_x_591:
[----:B------:R-:W-:Y:S05]  /*1420*/  @!P0 BRA `(.L_x_590) ;  /* 0x0000029000008947 */ /* 0x000fea0003800000 */
[----:B------:R-:W-:Y:S02]  /*1430*/  IMAD R8, R33, c[0x0][0x390], RZ ;  /* 0x0000e40021087a24 */ /* 0x000fe400078e02ff */
[----:B------:R-:W-:Y:S02]  /*1440*/  IMAD.MOV.U32 R2, RZ, RZ, R4 ;  /* 0x000000ffff027224 */ /* 0x000fe400078e0004 */
[C---:B------:R-:W-:Y:S02]  /*1450*/  IMAD R5, R37.reuse, c[0x0][0x394], R8 ;  /* 0x0000e50025057a24 */ /* 0x040fe400078e0208 */
[C---:B------:R-:W-:Y:S01]  /*1460*/  IMAD.WIDE.U32 R6, R37.reuse, c[0x0][0x390], R2 ;  /* 0x0000e40025067a25 */ /* 0x040fe200078e0002 */
[----:B------:R-:W-:-:S04]  /*1470*/  LEA R2, P0, R37, c[0x0][0x388], 0x3 ;  /* 0x0000e20025027a11 */ /* 0x000fc800078018ff */
[----:B------:R-:W-:Y:S02]  /*1480*/  IADD3 R5, R7, R5, RZ ;  /* 0x0000000507057210 */ /* 0x000fe40007ffe0ff */
[C---:B------:R-:W-:Y:S02]  /*1490*/  LEA R4, P1, R6.reuse, c[0x0][0x370], 0x3 ;  /* 0x0000dc0006047a11 */ /* 0x040fe400078218ff */
[----:B------:R-:W-:Y:S02]  /*14a0*/  LEA.HI.X R3, R37, c[0x0][0x38c], R33, 0x3, P0 ;  /* 0x0000e30025037a11 */ /* 0x000fe400000f1c21 */
[----:B------:R-:W-:-:S03]  /*14b0*/  LEA.HI.X R5, R6, c[0x0][0x374], R5, 0x3, P1 ;  /* 0x0000dd0006057a11 */ /* 0x000fc600008f1c05 */
[----:B------:R-:W2:Y:S04]  /*14c0*/  LDG.E.64 R8, [R2.64] ;  /* 0x0000000a02087981 */ /* 0x000ea8000c1e1b00 */
[----:B------:R-:W2:Y:S01]  /*14d0*/  LDG.E.64 R6, [R4.64] ;  /* 0x0000000a04067981 */ /* 0x000ea2000c1e1b00 */
[----:B------:R-:W-:-:S04]  /*14e0*/  ISETP.NE.U32.AND P0, PT, R35, 0x1, PT ;  /* 0x000000012300780c */ /* 0x000fc80003f05070 */
[----:B------:R-:W-:Y:S01]  /*14f0*/  ISETP.NE.AND.EX P0, PT, RZ, RZ, PT, P0 ;  /* 0x000000ffff00720c */ /* 0x000fe20003f05300 */
[-C--:B--2---:R-:W-:Y:S02]  /*1500*/  IMAD R7, R7, R8.reuse, RZ ;  /* 0x0000000807077224 */ /* 0x084fe400078e02ff */
[----:B------:R-:W-:-:S04]  /*1510*/  IMAD.WIDE.U32 R42, R6, R8, R42 ;  /* 0x00000008062a7225 */ /* 0x000fc800078e002a */
[----:B------:R-:W-:-:S05]  /*1520*/  IMAD R7, R6, R9, R7 ;  /* 0x0000000906077224 */ /* 0x000fca00078e0207 */
[----:B------:R-:W-:Y:S01]  /*1530*/  IADD3 R43, R43, R7, RZ ;  /* 0x000000072b2b7210 */ /* 0x000fe20007ffe0ff */
[----:B------:R-:W-:Y:S05]  /*1540*/  @!P0 BRA `(.L_x_590) ;  /* 0x0000017000008947 */ /* 0x000fea0003800000 */
[----:B------:R-:W-:Y:S01]  /*1550*/  ISETP.NE.U32.AND P0, PT, R35, 0x2, PT ;  /* 0x000000022300780c */ /* 0x000fe20003f05070 */
[----:B------:R-:W-:Y:S01]  /*1560*/  ULDC.64 UR4, c[0x0][0x390] ;  /* 0x0000e40000047ab9 */ /* 0x000fe20000000a00 */
[----:B------:R-:W2:Y:S01]  /*1570*/  LDG.E.64 R6, [R2.64+0x8] ;  /* 0x0000080a02067981 */ /* 0x000ea2000c1e1b00 */
[----:B------:R-:W-:Y:S01]  /*1580*/  USHF.L.U32 UR7, UR4, 0x3, URZ ;  /* 0x0000000304077899 */ /* 0x000fe2000800063f */
[----:B------:R-:W-:Y:S01]  /*1590*/  ISETP.NE.AND.EX P0, PT, RZ, RZ, PT, P0 ;  /* 0x000000ffff00720c */ /* 0x000fe20003f05300 */
[----:B------:R-:W-:Y:S02]  /*15a0*/  UMOV UR6, 0x3 ;  /* 0x0000000300067882 */ /* 0x000fe40000000000 */
[----:B------:R-:W-:Y:S02]  /*15b0*/  USHF.L.U64.HI UR4, UR4, UR6, UR5 ;  /* 0x0000000604047299 */ /* 0x000fe40008010205 */
[----:B------:R-:W-:-:S04]  /*15c0*/  IADD3 R12, P1, R4, UR7, RZ ;  /* 0x00000007040c7c10 */ /* 0x000fc8000ff3e0ff */
[----:B------:R-:W-:-:S04]  /*15d0*/  IADD3.X R13, R5, UR4, RZ, P1, !PT ;  /* 0x00000004050d7c10 */ /* 0x000fc80008ffe4ff */
[----:B------:R-:W-:Y:S01]  /*15e0*/  @P0 IADD3 R8, P1, R12, UR7, RZ ;  /* 0x000000070c080c10 */ /* 0x000fe2000ff3e0ff */
[----:B------:R-:W2:Y:S03]  /*15f0*/  LDG.E.64 R4, [R12.64] ;  /* 0x0000000a0c047981 */ /* 0x000ea6000c1e1b00 */
[----:B------:R-:W-:Y:S01]  /*1600*/  @P0 IADD3.X R9, R13, UR4, RZ, P1, !PT ;  /* 0x000000040d090c10 */ /* 0x000fe20008ffe4ff */
[----:B------:R-:W3:Y:S05]  /*1610*/  @P0 LDG.E.64 R10, [R2.64+0x10] ;  /* 0x0000100a020a0981 */ /* 0x000eea000c1e1b00 */
[----:B------:R-:W3:Y:S01]  /*1620*/  @P0 LDG.E.64 R8, [R8.64] ;  /* 0x0000000a08080981 */ /* 0x000ee2000c1e1b00 */
[----:B--2---:R-:W-:-:S02]  /*1630*/  IMAD R5, R5, R6, RZ ;  /* 0x0000000605057224 */ /* 0x004fc400078e02ff */
[----:B------:R-:W-:-:S04]  /*1640*/  IMAD.WIDE.U32 R42, R4, R6, R42 ;  /* 0x00000006042a7225 */ /* 0x000fc800078e002a */
[----:B------:R-:W-:Y:S02]  /*1650*/  IMAD R5, R4, R7, R5 ;  /* 0x0000000704057224 */ /* 0x000fe400078e0205 */
[----:B---3--:R-:W-:-:S03]  /*1660*/  @P0 IMAD R7, R9, R10, RZ ;  /* 0x0000000a09070224 */ /* 0x008fc600078e02ff */
[----:B------:R-:W-:Y:S01]  /*1670*/  IADD3 R43, R43, R5, RZ ;  /* 0x000000052b2b7210 */ /* 0x000fe20007ffe0ff */
[----:B------:R-:W-:-:S04]  /*1680*/  @P0 IMAD R7, R8, R11, R7 ;  /* 0x0000000b08070224 */ /* 0x000fc800078e0207 */
[----:B------:R-:W-:-:S04]  /*1690*/  @P0 IMAD.WIDE.U32 R10, R8, R10, R42 ;  /* 0x0000000a080a0225 */ /* 0x000fc800078e002a */
[----:B------:R-:W-:Y:S01]  /*16a0*/  @P0 IMAD.IADD R43, R11, 0x1, R7 ;  /* 0x000000010b2b0824 */ /* 0x000fe200078e0207 */
[----:B------:R-:W-:Y:S02]  /*16b0*/  @P0 MOV R42, R10 ;  /* 0x0000000a002a0202 */ /* 0x000fe40000000f00 */
.L_x_590:
[----:B------:R-:W-:Y:S02]  /*16c0*/  IADD3 R32, P0, R32, c[0x0][0x360], RZ ;  /* 0x0000d80020207a10 */ /* 0x000fe40007f1e0ff */
[----:B------:R-:W-:Y:S02]  /*16d0*/  IADD3 R31, R31, 0x80, RZ ;  /* 0x000000801f1f7810 */ /* 0x000fe40007ffe0ff */
[----:B------:R-:W-:-:S05]  /*16e0*/  IADD3.X R33, RZ, c[0x0][0x364], RZ, P0, !PT ;  /* 0x0000d900ff217a10 */ /* 0x000fca00007fe4ff */
[----:B------:R0:W-:Y:S04]  /*16f0*/  STG.E.64 [R32.64], R42 ;  /* 0x0000002a20007986 */ /* 0x0001e8000c101b0a */
.L_x_588:
[----:B------:R-:W-:Y:S05]  /*1700*/  BSYNC B0 ;  /* 0x0000000000007941 */ /* 0x000fea0003800000 */
.L_x_587:
[----:B------:R-:W-:-:S13]  /*1710*/  ISETP.GE.AND P0, PT, R31, c[0x0][0x160], PT ;  /* 0x000058001f007a0c */ /* 0x000fda0003f06270 */
[----:B------:R-:W-:Y:S05]  /*1720*/  @P0 EXIT ;  /* 0x000000000000094d */ /* 0x000fea0003800000 */
[----:B------:R-:W-:Y:S01]  /*1730*/  ISETP.NE.AND P0, PT, RZ, c[0x0][0x168], PT ;  /* 0x00005a00ff007a0c */ /* 0x000fe20003f05270 */
[----:B------:R-:W-:-:S12]  /*1740*/  CS2R R2, SRZ ;  /* 0x0000000000027805 */ /* 0x000fd8000001ff00 */
[----:B------:R-:W-:Y:S05]  /*1750*/  @!P0 BRA `(.L_x_593) ;  /* 0x00000e0000008947 */ /* 0x000fea0003800000 */
[----:B------:R-:W-:Y:S01]  /*1760*/  HFMA2.MMA R2, -RZ, RZ, 0, 0 ;  /* 0x00000000ff027435 */ /* 0x000fe200000001ff */
[----:B------:R-:W-:Y:S01]  /*1770*/  IMAD.MOV.U32 R3, RZ, RZ, R31 ;  /* 0x000000ffff037224 */ /* 0x000fe200078e001f */
[----:B------:R-:W-:-:S04]  /*1780*/  MOV R8, c[0x0][0x168] ;  /* 0x00005a0000087a02 */ /* 0x000fc80000000f00 */
[----:B------:R-:W-:-:S04]  /*1790*/  ISETP.NE.AND P0, PT, R8, 0x1, PT ;  /* 0x000000010800780c */ /* 0x000fc80003f05270 */
[----:B------:R-:W-:-:S05]  /*17a0*/  IMAD.HI.U32 R4, R31, c[0x0][0x170], R2 ;  /* 0x00005c001f047a27 */ /* 0x000fca00078e0002 */
[----:B------:R-:W-:-:S04]  /*17b0*/  SHF.R.U32.HI R5, RZ, c[0x0][0x174], R4 ;  /* 0x00005d00ff057a19 */ /* 0x000fc80000011604 */
        /* <DEDUP_REMOVED lines=32> */
[----:B------:R-:W-:Y:S02]  /*19c0*/  MOV R6, RZ ;  /* 0x000000ff00067202 */ /* 0x000fe40000000f00 */
        /* <DEDUP_REMOVED lines=8> */
[----:B------:R-:W-:Y:S01]  /*1a50*/  HFMA2.MMA R4, -RZ, RZ, 0, 0 ;  /* 0x00000000ff047435 */ /* 0x000fe200000001ff */
[----:B------:R-:W-:-:S09]  /*1a60*/  ISETP.NE.AND P0, PT, R8, 0x6, PT ;  /* 0x000000060800780c */ /* 0x000fd20003f05270 */
        /* <DEDUP_REMOVED lines=163> */
[----:B------:R-:W-:Y:S01]  /*24a0*/  SHF.R.U32.HI R7, RZ, c[0x0][0x288], R6 ;  /* 0x0000a200ff077a19 */ /* 0x000fe20000011606 */
[----:B------:R-:W-:-:S03]  /*24b0*/  @P0 IMAD.MOV.U32 R6, RZ, RZ, RZ ;  /* 0x000000ffff060224 */ /* 0x000fc600078e00ff */
[C---:B------:R-:W-:Y:S01]  /*24c0*/  IADD3 R9, -R7.reuse, RZ, RZ ;  /* 0x000000ff07097210 */ /* 0x040fe20007ffe1ff */
[----:B------:R-:W-:-:S05]  /*24d0*/  @P0 IMAD.HI.U32 R4, R7, c[0x0][0x290], R6 ;  /* 0x0000a40007040a27 */ /* 0x000fca00078e0006 */
[----:B------:R-:W-:Y:S01]  /*24e0*/  @P0 SHF.R.U32.HI R6, RZ, c[0x0][0x294], R4 ;  /* 0x0000a500ff060a19 */ /* 0x000fe20000011604 */
[----:B------:R-:W-:-:S03]  /*24f0*/  IMAD R4, R9, c[0x0][0x280], R5 ;  /* 0x0000a00009047a24 */ /* 0x000fc600078e0205 */
[----:B------:R-:W-:Y:S01]  /*2500*/  @P0 IADD3 R6, -R6, RZ, RZ ;  /* 0x000000ff06060210 */ /* 0x000fe20007ffe1ff */
[C---:B------:R-:W-:Y:S02]  /*2510*/  IMAD R2, R4.reuse, c[0x0][0x350], R2 ;  /* 0x0000d40004027a24 */ /* 0x040fe400078e0202 */
[----:B------:R-:W-:Y:S02]  /*2520*/  IMAD R3, R4, c[0x0][0x354], R3 ;  /* 0x0000d50004037a24 */ /* 0x000fe400078e0203 */
[----:B------:R-:W-:-:S04]  /*2530*/  @P0 IMAD R6, R6, c[0x0][0x28c], R7 ;  /* 0x0000a30006060a24 */ /* 0x000fc800078e0207 */
[C---:B------:R-:W-:Y:S02]  /*2540*/  @P0 IMAD R2, R6.reuse, c[0x0][0x358], R2 ;  /* 0x0000d60006020a24 */ /* 0x040fe400078e0202 */
[----:B------:R-:W-:-:S05]  /*2550*/  @P0 IMAD R3, R6, c[0x0][0x35c], R3 ;  /* 0x0000d70006030a24 */ /* 0x000fca00078e0203 */
.L_x_593:
[----:B------:R-:W-:-:S04]  /*2560*/  IADD3 R6, P0, R3, c[0x0][0x368], RZ ;  /* 0x0000da0003067a10 */ /* 0x000fc80007f1e0ff */
[----:B------:R-:W-:-:S06]  /*2570*/  IADD3.X R7, RZ, c[0x0][0x36c], RZ, P0, !PT ;  /* 0x0000db00ff077a10 */ /* 0x000fcc00007fe4ff */
[----:B------:R-:W2:Y:S01]  /*2580*/  LDG.E.64 R6, [R6.64] ;  /* 0x0000000a06067981 */ /* 0x000ea2000c1e1b00 */
[----:B------:R-:W-:Y:S01]  /*2590*/  ISETP.GE.U32.AND P0, PT, R38, 0x1, PT ;  /* 0x000000012600780c */ /* 0x000fe20003f06070 */
[----:B------:R-:W-:Y:S01]  /*25a0*/  CS2R R4, SRZ ;  /* 0x0000000000047805 */ /* 0x000fe2000001ff00 */
[----:B------:R-:W-:Y:S02]  /*25b0*/  IADD3 R2, P1, R2, c[0x0][0x360], RZ ;  /* 0x0000d80002027a10 */ /* 0x000fe40007f3e0ff */
[----:B------:R-:W-:-:S03]  /*25c0*/  ISETP.GE.AND.EX P0, PT, R39, RZ, PT, P0 ;  /* 0x000000ff2700720c */ /* 0x000fc60003f06300 */
[----:B------:R-:W-:Y:S02]  /*25d0*/  IMAD.X R3, RZ, RZ, c[0x0][0x364], P1 ;  /* 0x0000d900ff037624 */ /* 0x000fe400008e06ff */
[----:B--2---:R-:W-:-:S04]  /*25e0*/  IMAD R9, R7, c[0x0][0x378], RZ ;  /* 0x0000de0007097a24 */ /* 0x004fc800078e02ff */
[----:B------:R-:W-:-:S04]  /*25f0*/  IMAD R9, R6, c[0x0][0x37c], R9 ;  /* 0x0000df0006097a24 */ /* 0x000fc800078e0209 */
[----:B------:R-:W-:Y:S05]  /*2600*/  @!P0 BRA `(.L_x_594) ;  /* 0x000006a000008947 */ /* 0x000fea0003800000 */
[----:B------:R-:W-:Y:S01]  /*2610*/  ISETP.GE.U32.AND P0, PT, R40, 0x3, PT ;  /* 0x000000032800780c */ /* 0x000fe20003f06070 */
[----:B------:R-:W-:Y:S01]  /*2620*/  IMAD.WIDE.U32 R6, R6, c[0x0][0x378], RZ ;  /* 0x0000de0006067a25 */ /* 0x000fe200078e00ff */
[----:B------:R-:W-:Y:S01]  /*2630*/  LOP3.LUT R11, R0, 0x3, RZ, 0xc0, !PT ;  /* 0x00000003000b7812 */ /* 0x000fe200078ec0ff */
[----:B------:R-:W-:Y:S01]  /*2640*/  ULDC.64 UR6, c[0x0][0x390] ;  /* 0x0000e40000067ab9 */ /* 0x000fe20000000a00 */
[----:B------:R-:W-:Y:S01]  /*2650*/  ISETP.GE.U32.AND.EX P1, PT, R41, RZ, PT, P0 ;  /* 0x000000ff2900720c */ /* 0x000fe20003f26100 */
[----:B------:R-:W-:Y:S01]  /*2660*/  HFMA2.MMA R10, -RZ, RZ, 0, 0 ;  /* 0x00000000ff0a7435 */ /* 0x000fe200000001ff */
[----:B------:R-:W-:Y:S01]  /*2670*/  ISETP.NE.U32.AND P2, PT, R11, RZ, PT ;  /* 0x000000ff0b00720c */ /* 0x000fe20003f45070 */
[----:B------:R-:W-:Y:S01]  /*2680*/  CS2R R4, SRZ ;  /* 0x0000000000047805 */ /* 0x000fe2000001ff00 */
[----:B0-----:R-:W-:Y:S02]  /*2690*/  MOV R33, RZ ;  /* 0x000000ff00217202 */ /* 0x001fe40000000f00 */
[----:B------:R-:W-:-:S02]  /*26a0*/  ISETP.NE.AND.EX P0, PT, RZ, RZ, PT, P2 ;  /* 0x000000ffff00720c */ /* 0x000fc40003f05320 */
[----:B------:R-:W-:-:S05]  /*26b0*/  IADD3 R9, R7, R9, RZ ;  /* 0x0000000907097210 */ /* 0x000fca0007ffe0ff */
[----:B------:R-:W-:Y:S06]  /*26c0*/  @!P1 BRA `(.L_x_595) ;  /* 0x0000036000009947 */ /* 0x000fec0003800000 */
[----:B------:R-:W-:Y:S01]  /*26d0*/  IADD3 R0, P2, R11, -R0, RZ ;  /* 0x800000000b007210 */ /* 0x000fe20007f5e0ff */
[----:B------:R-:W-:Y:S01]  /*26e0*/  UIMAD.WIDE.U32 UR8, UR6, 0x8, URZ ;  /* 0x00000008060878a5 */ /* 0x000fe2000f8e003f */
[C---:B------:R-:W-:Y:S01]  /*26f0*/  LEA R36, P1, R6.reuse, c[0x0][0x370], 0x3 ;  /* 0x0000dc0006247a11 */ /* 0x040fe200078218ff */
[----:B------:R-:W-:Y:S01]  /*2700*/  USHF.L.U32 UR4, UR7, 0x3, URZ ;  /* 0x0000000307047899 */ /* 0x000fe2000800063f */
[----:B------:R-:W-:Y:S01]  /*2710*/  IMAD.MOV.U32 R33, RZ, RZ, RZ ;  /* 0x000000ffff217224 */ /* 0x000fe200078e00ff */
[----:B------:R-:W-:Y:S01]  /*2720*/  MOV R10, RZ ;  /* 0x000000ff000a7202 */ /* 0x000fe20000000f00 */
[----:B------:R-:W-:Y:S01]  /*2730*/  IMAD.X R35, RZ, RZ, ~R30, P2 ;  /* 0x000000ffff237224 */ /* 0x000fe200010e0e1e */
[----:B------:R-:W-:Y:S01]  /*2740*/  MOV R12, c[0x0][0x388] ;  /* 0x0000e200000c7a02 */ /* 0x000fe20000000f00 */
[----:B------:R-:W-:Y:S01]  /*2750*/  UIADD3 UR4, UR9, UR4, URZ ;  /* 0x0000000409047290 */ /* 0x000fe2000fffe03f */
[----:B------:R-:W-:Y:S02]  /*2760*/  MOV R13, c[0x0][0x38c] ;  /* 0x0000e300000d7a02 */ /* 0x000fe40000000f00 */
[----:B------:R-:W-:-:S02]  /*2770*/  LEA.HI.X R37, R6, c[0x0][0x374], R9, 0x3, P1 ;  /* 0x0000dd0006257a11 */ /* 0x000fc400008f1c09 */
.L_x_596:
        /* <DEDUP_REMOVED lines=9> */
[----:B------:R-:W3:Y:S01]  /*2810*/  LDG.E.64 R20, [R36.64] ;  /* 0x0000000a24147981 */ /* 0x000ee2000c1e1b00 */
[----:B------:R-:W-:-:S02]  /*2820*/  IADD3.X R39, R37, UR4, RZ, P1, !PT ;  /* 0x0000000425277c10 */ /* 0x000fc40008ffe4ff */
[----:B------:R-:W-:Y:S01]  /*2830*/  IADD3 R22, P1, R38, UR8, RZ ;  /* 0x0000000826167c10 */ /* 0x000fe2000ff3e0ff */
[----:B------:R0:W5:Y:S04]  /*2840*/  LDG.E.64 R28, [R12.64+0x18] ;  /* 0x0000180a0c1c7981 */ /* 0x000168000c1e1b00 */
[----:B------:R-:W4:Y:S01]  /*2850*/  LDG.E.64 R30, [R38.64] ;  /* 0x0000000a261e7981 */ /* 0x000f22000c1e1b00 */
[----:B------:R-:W-:-:S05]  /*2860*/  IADD3.X R23, R39, UR4, RZ, P1, !PT ;  /* 0x0000000427177c10 */ /* 0x000fca0008ffe4ff */
[----:B------:R-:W5:Y:S01]  /*2870*/  LDG.E.64 R26, [R22.64] ;  /* 0x0000000a161a7981 */ /* 0x000f62000c1e1b00 */
[----:B------:R-:W-:-:S04]  /*2880*/  IADD3 R33, P1, R33, 0x4, RZ ;  /* 0x0000000421217810 */ /* 0x000fc80007f3e0ff */
[----:B------:R-:W-:Y:S02]  /*2890*/  IADD3.X R10, RZ, R10, RZ, P1, !PT ;  /* 0x0000000aff0a7210 */ /* 0x000fe40000ffe4ff */
[----:B0-----:R-:W-:-:S05]  /*28a0*/  IADD3 R12, P3, R12, 0x20, RZ ;  /* 0x000000200c0c7810 */ /* 0x001fca0007f7e0ff */
[----:B------:R-:W-:Y:S02]  /*28b0*/  IMAD.X R13, RZ, RZ, R13, P3 ;  /* 0x000000ffff0d7224 */ /* 0x000fe400018e060d */
[-C--:B--2---:R-:W-:Y:S02]  /*28c0*/  IMAD R15, R15, R16.reuse, RZ ;  /* 0x000000100f0f7224 */ /* 0x084fe400078e02ff */
[----:B------:R-:W-:-:S04]  /*28d0*/  IMAD.WIDE.U32 R4, R14, R16, R4 ;  /* 0x000000100e047225 */ /* 0x000fc800078e0004 */
[----:B------:R-:W-:-:S05]  /*28e0*/  IMAD R15, R14, R17, R15 ;  /* 0x000000110e0f7224 */ /* 0x000fca00078e020f */
[----:B------:R-:W-:Y:S01]  /*28f0*/  IADD3 R5, R5, R15, RZ ;  /* 0x0000000f05057210 */ /* 0x000fe20007ffe0ff */
[----:B---3--:R-:W-:-:S04]  /*2900*/  IMAD R15, R21, R18, RZ ;  /* 0x00000012150f7224 */ /* 0x008fc800078e02ff */
[C---:B------:R-:W-:Y:S02]  /*2910*/  IMAD R15, R20.reuse, R19, R15 ;  /* 0x00000013140f7224 */ /* 0x040fe400078e020f */
[----:B------:R-:W-:Y:S01]  /*2920*/  IMAD.WIDE.U32 R18, R20, R18, R4 ;  /* 0x0000001214127225 */ /* 0x000fe200078e0004 */
[----:B------:R-:W-:-:S03]  /*2930*/  IADD3 R4, P2, R33, R0, RZ ;  /* 0x0000000021047210 */ /* 0x000fc60007f5e0ff */
[-C--:B----4-:R-:W-:Y:S01]  /*2940*/  IMAD R5, R31, R24.reuse, RZ ;  /* 0x000000181f057224 */ /* 0x090fe200078e02ff */
[----:B------:R-:W-:Y:S01]  /*2950*/  ISETP.NE.U32.AND P1, PT, R4, RZ, PT ;  /* 0x000000ff0400720c */ /* 0x000fe20003f25070 */
[----:B------:R-:W-:Y:S01]  /*2960*/  IMAD.IADD R19, R19, 0x1, R15 ;  /* 0x0000000113137824 */ /* 0x000fe200078e020f */
[----:B------:R-:W-:Y:S01]  /*2970*/  IADD3.X R4, R10, R35, RZ, P2, !PT ;  /* 0x000000230a047210 */ /* 0x000fe200017fe4ff */
[C---:B------:R-:W-:Y:S02]  /*2980*/  IMAD R5, R30.reuse, R25, R5 ;  /* 0x000000191e057224 */ /* 0x040fe400078e0205 */
[----:B------:R-:W-:Y:S01]  /*2990*/  IMAD.WIDE.U32 R24, R30, R24, R18 ;  /* 0x000000181e187225 */ /* 0x000fe200078e0012 */
[----:B------:R-:W-:-:S03]  /*29a0*/  ISETP.NE.AND.EX P1, PT, R4, RZ, PT, P1 ;  /* 0x000000ff0400720c */ /* 0x000fc60003f25310 */
[-C--:B-----5:R-:W-:Y:S01]  /*29b0*/  IMAD R15, R27, R28.reuse, RZ ;  /* 0x0000001c1b0f7224 */ /* 0x0a0fe200078e02ff */
[----:B------:R-:W-:Y:S02]  /*29c0*/  IADD3 R25, R25, R5, RZ ;  /* 0x0000000519197210 */ /* 0x000fe40007ffe0ff */
[----:B------:R-:W-:Y:S01]  /*29d0*/  IADD3 R36, P2, R22, UR8, RZ ;  /* 0x0000000816247c10 */ /* 0x000fe2000ff5e0ff */
[C---:B------:R-:W-:Y:S02]  /*29e0*/  IMAD R15, R26.reuse, R29, R15 ;  /* 0x0000001d1a0f7224 */ /* 0x040fe400078e020f */
[----:B------:R-:W-:Y:S01]  /*29f0*/  IMAD.WIDE.U32 R4, R26, R28, R24 ;  /* 0x0000001c1a047225 */ /* 0x000fe200078e0018 */
[----:B------:R-:W-:-:S04]  /*2a00*/  IADD3.X R37, R23, UR4, RZ, P2, !PT ;  /* 0x0000000417257c10 */ /* 0x000fc800097fe4ff */
[----:B------:R-:W-:Y:S01]  /*2a10*/  IADD3 R5, R5, R15, RZ ;  /* 0x0000000f05057210 */ /* 0x000fe20007ffe0ff */
[----:B------:R-:W-:Y:S05]  /*2a20*/  @P1 BRA `(.L_x_596) ;  /* 0xfffffd5000001947 */ /* 0x000fea000383ffff */
.L_x_595:
[----:B------:R-:W-:Y:S05]  /*2a30*/  @!P0 BRA `(.L_x_594) ;  /* 0x0000027000008947 */ /* 0x000fea0003800000 */
[----:B------:R-:W-:Y:S01]  /*2a40*/  MOV R8, R6 ;  /* 0x0000000600087202 */ /* 0x000fe20000000f00 */
[----:B------:R-:W-:Y:S01]  /*2a50*/  IMAD R0, R10, c[0x0][0x390], RZ ;  /* 0x0000e4000a007a24 */ /* 0x000fe200078e02ff */
[----:B------:R-:W-:-:S03]  /*2a60*/  LEA R16, P0, R33, c[0x0][0x388], 0x3 ;  /* 0x0000e20021107a11 */ /* 0x000fc600078018ff */
[C---:B------:R-:W-:Y:S01]  /*2a70*/  IMAD.WIDE.U32 R8, R33.reuse, c[0x0][0x390], R8 ;  /* 0x0000e40021087a25 */ /* 0x040fe200078e0008 */
[----:B------:R-:W-:-:S03]  /*2a80*/  LEA.HI.X R17, R33, c[0x0][0x38c], R10, 0x3, P0 ;  /* 0x0000e30021117a11 */ /* 0x000fc600000f1c0a */
[----:B------:R-:W-:Y:S01]  /*2a90*/  IMAD R7, R33, c[0x0][0x394], R0 ;  /* 0x0000e50021077a24 */ /* 0x000fe200078e0200 */
[----:B------:R-:W-:-:S04]  /*2aa0*/  LEA R12, P1, R8, c[0x0][0x370], 0x3 ;  /* 0x0000dc00080c7a11 */ /* 0x000fc800078218ff */
[----:B------:R-:W-:-:S04]  /*2ab0*/  IADD3 R7, R9, R7, RZ ;  /* 0x0000000709077210 */ /* 0x000fc80007ffe0ff */
        /* <DEDUP_REMOVED lines=11> */
[----:B------:R-:W-:Y:S01]  /*2b70*/  USHF.L.U32 UR5, UR6, 0x3, URZ ;  /* 0x0000000306057899 */ /* 0x000fe2000800063f */
[----:B------:R-:W2:Y:S01]  /*2b80*/  LDG.E.64 R8, [R16.64+0x8] ;  /* 0x0000080a10087981 */ /* 0x000ea2000c1e1b00 */
[----:B------:R-:W-:Y:S01]  /*2b90*/  USHF.L.U64.HI UR4, UR6, 0x3, UR7 ;  /* 0x0000000306047899 */ /* 0x000fe20008010207 */
[----:B------:R-:W-:-:S03]  /*2ba0*/  ISETP.NE.AND.EX P0, PT, RZ, RZ, PT, P0 ;  /* 0x000000ffff00720c */ /* 0x000fc60003f05300 */
[----:B------:R-:W-:-:S04]  /*2bb0*/  IADD3 R14, P1, R12, UR5, RZ ;  /* 0x000000050c0e7c10 */ /* 0x000fc8000ff3e0ff */
[----:B------:R-:W-:-:S05]  /*2bc0*/  IADD3.X R15, R13, UR4, RZ, P1, !PT ;  /* 0x000000040d0f7c10 */ /* 0x000fca0008ffe4ff */
[----:B------:R-:W2:Y:S01]  /*2bd0*/  LDG.E.64 R6, [R14.64] ;  /* 0x0000000a0e067981 */ /* 0x000ea2000c1e1b00 */
[----:B------:R-:W-:-:S03]  /*2be0*/  @P0 IADD3 R10, P1, R14, UR5, RZ ;  /* 0x000000050e0a0c10 */ /* 0x000fc6000ff3e0ff */
[----:B------:R-:W3:Y:S01]  /*2bf0*/  @P0 LDG.E.64 R12, [R16.64+0x10] ;  /* 0x0000100a100c0981 */ /* 0x000ee2000c1e1b00 */
[----:B------:R-:W-:-:S06]  /*2c00*/  @P0 IADD3.X R11, R15, UR4, RZ, P1, !PT ;  /* 0x000000040f0b0c10 */ /* 0x000fcc0008ffe4ff */
[----:B------:R-:W3:Y:S01]  /*2c10*/  @P0 LDG.E.64 R10, [R10.64] ;  /* 0x0000000a0a0a0981 */ /* 0x000ee2000c1e1b00 */
[-C--:B--2---:R-:W-:Y:S02]  /*2c20*/  IMAD R7, R7, R8.reuse, RZ ;  /* 0x0000000807077224 */ /* 0x084fe400078e02ff */
[----:B------:R-:W-:-:S04]  /*2c30*/  IMAD.WIDE.U32 R4, R6, R8, R4 ;  /* 0x0000000806047225 */ /* 0x000fc800078e0004 */
[----:B------:R-:W-:Y:S02]  /*2c40*/  IMAD R7, R6, R9, R7 ;  /* 0x0000000906077224 */ /* 0x000fe400078e0207 */
[----:B---3--:R-:W-:-:S03]  /*2c50*/  @P0 IMAD R9, R11, R12, RZ ;  /* 0x0000000c0b090224 */ /* 0x008fc600078e02ff */
[----:B------:R-:W-:Y:S01]  /*2c60*/  IADD3 R5, R5, R7, RZ ;  /* 0x0000000705057210 */ /* 0x000fe20007ffe0ff */
[----:B------:R-:W-:-:S04]  /*2c70*/  @P0 IMAD R9, R10, R13, R9 ;  /* 0x0000000d0a090224 */ /* 0x000fc800078e0209 */
[----:B------:R-:W-:-:S05]  /*2c80*/  @P0 IMAD.WIDE.U32 R12, R10, R12, R4 ;  /* 0x0000000c0a0c0225 */ /* 0x000fca00078e0004 */
[----:B------:R-:W-:Y:S02]  /*2c90*/  @P0 IADD3 R5, R13, R9, RZ ;  /* 0x000000090d050210 */ /* 0x000fe40007ffe0ff */
[----:B------:R-:W-:-:S05]  /*2ca0*/  @P0 MOV R4, R12 ;  /* 0x0000000c00040202 */ /* 0x000fca0000000f00 */
.L_x_594:
[----:B------:R-:W-:Y:S01]  /*2cb0*/  STG.E.64 [R2.64], R4 ;  /* 0x0000000402007986 */ /* 0x000fe2000c101b0a */
[----:B------:R-:W-:Y:S05]  /*2cc0*/  EXIT ;  /* 0x000000000000794d */ /* 0x000fea0003800000 */
.L_x_597:
        /* <DEDUP_REMOVED lines=11> */
.L_x_3424:


//--------------------- .text._ZN2at6native27unrolled_elementwise_kernelIZZNS0_61_GLOBAL__N__ae8afa13_23_FlattenIndicesKernel_cu_7dd49032_310621_flatten_indices_implINS2_18CUDAKernelLauncherElLl0EEENS_6TensorERKS5_N3c108ArrayRefIlEEENKUlvE0_clEvEUllE_St5arrayIPcLm2EELi4E23TrivialOffsetCalculatorILi1EjESH_NS0_6memory15LoadWithoutCastENSI_16StoreWithoutCastEEEviT_T0_T2_T3_T4_T5_ --------------------------
	.section	.text._ZN2at6native27unrolled_elementwise_kernelIZZNS0_61_GLOBAL__N__ae8afa13_23_FlattenIndicesKernel_cu_7dd49032_310621_flatten_indices_implINS2_18CUDAKernelLauncherElLl0EEENS_6TensorERKS5_N3c108ArrayRefIlEEENKUlvE0_clEvEUllE_St5arrayIPcLm2EELi4E23TrivialOffsetCalculatorILi1EjESH_NS0_6memory15LoadWithoutCastENSI_16StoreWithoutCastEEEviT_T0_T2_T3_T4_T5_,"ax",@progbits
	.sectioninfo	@"SHI_REGISTERS=40"
	.align	128
        .global         _ZN2at6native27unrolled_elementwise_kernelIZZNS0_61_GLOBAL__N__ae8afa13_23_FlattenIndicesKernel_cu_7dd49032_310621_flatten_indices_implINS2_18CUDAKernelLauncherElLl0EEENS_6TensorERKS5_N3c108ArrayRefIlEEENKUlvE0_clEvEUllE_St5arrayIPcLm2EELi4E23TrivialOffsetCalculatorILi1EjESH_NS0_6memory15LoadWithoutCastENSI_16StoreWithoutCastEEEviT_T0_T2_T3_T4_T5_
        .type           _ZN2at6native27unrolled_elementwise_kernelIZZNS0_61_GLOBAL__N__ae8afa13_23_FlattenIndicesKernel_cu_7dd49032_310621_flatten_indices_implINS2_18CUDAKernelLauncherElLl0EEENS_6TensorERKS5_N3c108ArrayRefIlEEENKUlvE0_clEvEUllE_St5arrayIPcLm2EELi4E23TrivialOffsetCalculatorILi1EjESH_NS0_6memory15LoadWithoutCastENSI_16StoreWithoutCastEEEviT_T0_T2_T3_T4_T5_,@function
        .size           _ZN2at6native27unrolled_elementwise_kernelIZZNS0_61_GLOBAL__N__ae8afa13_23_FlattenIndicesKernel_cu_7dd49032_310621_flatten_indices_implINS2_18CUDAKernelLauncherElLl0EEENS_6TensorERKS5_N3c108ArrayRefIlEEENKUlvE0_clEvEUllE_St5arrayIPcLm2EELi4E23TrivialOffsetCalculatorILi1EjESH_NS0_6memory15LoadWithoutCastENSI_16StoreWithoutCastEEEviT_T0_T2_T3_T4_T5_,(.L_x_3425 - _ZN2at6native27unrolled_elementwise_kernelIZZNS0_61_GLOBAL__N__ae8afa13_23_FlattenIndicesKernel_cu_7dd49032_310621_flatten_indices_implINS2_18CUDAKernelLauncherElLl0EEENS_6TensorERKS5_N3c108ArrayRefIlEEENKUlvE0_clEvEUllE_St5arrayIPcLm2EELi4E23TrivialOffsetCalculatorILi1EjESH_NS0_6memory15LoadWithoutCastENSI_16StoreWithoutCastEEEviT_T0_T2_T3_T4_T5_)
        .other          _ZN2at6native27unrolled_elementwise_kernelIZZNS0_61_GLOBAL__N__ae8afa13_23_FlattenIndicesKernel_cu_7dd49032_310621_flatten_indices_implINS2_18CUDAKernelLauncherElLl0EEENS_6TensorERKS5_N3c108ArrayRefIlEEENKUlvE0_clEvEUllE_St5arrayIPcLm2EELi4E23TrivialOffsetCalculatorILi1EjESH_NS0_6memory15LoadWithoutCastENSI_16StoreWithoutCastEEEviT_T0_T2_T3_T4_T5_,@"STO_CUDA_ENTRY STV_DEFAULT"
_ZN2at6native27unrolled_elementwise_kernelIZZNS0_61_GLOBAL__N__ae8afa13_23_FlattenIndicesKernel_cu_7dd49032_310621_flatten_indices_implINS2_18CUDAKernelLauncherElLl0EEENS_6TensorERKS5_N3c108ArrayRefIlEEENKUlvE0_clEvEUllE_St5arrayIPcLm2EELi4E23TrivialOffsetCalculatorILi1EjESH_NS0_6memory15LoadWithoutCastENSI_16StoreWithoutCastEEEviT_T0_T2_T3_T4_T5_:
.text._ZN2at6native27unrolled_elementwise_kernelIZZNS0_61_GLOBAL__N__ae8afa13_23_FlattenIndicesKernel_cu_7dd49032_310621_flatten_indices_implINS2_18CUDAKernelLauncherElLl0EEENS_6TensorERKS5_N3c108ArrayRefIlEEENKUlvE0_clEvEUllE_St5arrayIPcLm2EELi4E23TrivialOffsetCalculatorILi1EjESH_NS0_6memory15LoadWithoutCastENSI_16StoreWithoutCastEEEviT_T0_T2_T3_T4_T5_:
[----:B------:R-:W-:Y:S02]  /*0000*/  MOV R1, c[0x0][0x28] ;  /* 0x00000a0000017a02 */ /* 0x000fe40000000f00 */
[----:B------:R-:W0:Y:S01]  /*0010*/  S2UR UR14, SR_CTAID.X ;  /* 0x00000000000e79c3 */ /* 0x000e220000002500 */
[----:B------:R-:W1:Y:S01]  /*0020*/  S2R R2, SR_TID.X ;  /* 0x0000000000027919 */ /* 0x000e620000002100 */
[----:B------:R-:W-:Y:S01]  /*0030*/  UMOV UR6, 0xfffffe00 ;  /* 0xfffffe0000067882 */ /* 0x000fe20000000000 */
[----:B------:R-:W-:Y:S01]  /*0040*/  CS2R R8, SRZ ;  /* 0x0000000000087805 */ /* 0x000fe2000001ff00 */
[----:B------:R-:W-:Y:S01]  /*0050*/  ULDC UR4, c[0x0][0x160] ;  /* 0x0000580000047ab9 */ /* 0x000fe20000000800 */
[----:B------:R-:W-:Y:S01]  /*0060*/  CS2R R10, SRZ ;  /* 0x00000000000a7805 */ /* 0x000fe2000001ff00 */
[----:B------:R-:W-:Y:S01]  /*0070*/  ULDC.64 UR12, c[0x0][0x118] ;  /* 0x00004600000c7ab9 */ /* 0x000fe20000000a00 */
[----:B------:R-:W-:Y:S01]  /*0080*/  CS2R R28, SRZ ;  /* 0x00000000001c7805 */ /* 0x000fe2000001ff00 */
[----:B------:R-:W-:Y:S01]  /*0090*/  CS2R R14, SRZ ;  /* 0x00000000000e7805 */ /* 0x000fe2000001ff00 */
[----:B0-----:R-:W-:Y:S01]  /*00a0*/  UIMAD UR6, UR14, UR6, UR4 ;  /* 0x000000060e0672a4 */ /* 0x001fe2000f8e0204 */
[----:B-1----:R-:W-:Y:S01]  /*00b0*/  MOV R0, R2 ;  /* 0x0000000200007202 */ /* 0x002fe20000000f00 */
[----:B------:R-:W-:Y:S01]  /*00c0*/  IMAD.U32 R3, RZ, RZ, UR14 ;  /* 0x0000000eff037e24 */ /* 0x000fe2000f8e00ff */
[----:B------:R-:W-:-:S03]  /*00d0*/  MOV R5, UR14 ;  /* 0x0000000e00057c02 */ /* 0x000fc60008000f00 */
[----:B------:R-:W-:-:S13]  /*00e0*/  ISETP.GE.AND P1, PT, R2, UR6, PT ;  /* 0x0000000602007c0c */ /* 0x000fda000bf26270 */
[----:B------:R-:W-:Y:S01]  /*00f0*/  @!P1 IADD3 R2, R0, 0x80, RZ ;  /* 0x0000008000029810 */ /* 0x000fe20007ffe0ff */
[----:B------:R-:W-:Y:S01]  /*0100*/  IMAD.MOV.U32 R32, RZ, RZ, c[0x0][0x178] ;  /* 0x00005e00ff207624 */ /* 0x000fe200078e00ff */
[----:B------:R-:W-:Y:S02]  /*0110*/  MOV R34, c[0x0][0x17c] ;  /* 0x00005f0000227a02 */ /* 0x000fe40000000f00 */
[----:B------:R-:W-:Y:S02]  /*0120*/  ISETP.GE.AND P0, PT, R2, UR6, PT ;  /* 0x0000000602007c0c */ /* 0x000fe4000bf06270 */
[----:B------:R-:W-:-:S11]  /*0130*/  @!P1 LEA R4, R3, R0, 0x9 ;  /* 0x0000000003049211 */ /* 0x000fd600078e48ff */
[----:B------:R-:W-:Y:S02]  /*0140*/  @!P0 LEA R6, R3, R2, 0x9 ;  /* 0x0000000203068211 */ /* 0x000fe400078e48ff */
[----:B------:R-:W-:Y:S02]  /*0150*/  @!P0 IADD3 R2, R2, 0x80, RZ ;  /* 0x0000008002028810 */ /* 0x000fe40007ffe0ff */
[----:B------:R-:W-:Y:S02]  /*0160*/  @!P0 MOV R7, 0x8 ;  /* 0x0000000800078802 */ /* 0x000fe40000000f00 */
[----:B------:R-:W-:-:S03]  /*0170*/  ISETP.GE.AND P3, PT, R2, UR6, PT ;  /* 0x0000000602007c0c */ /* 0x000fc6000bf66270 */
[----:B------:R-:W-:-:S05]  /*0180*/  @!P0 IMAD.WIDE.U32 R6, R6, R7, c[0x0][0x1a0] ;  /* 0x0000680006068625 */ /* 0x000fca00078e0007 */
[----:B------:R0:W5:Y:S05]  /*0190*/  @!P0 LDG.E.64 R28, [R6.64] ;  /* 0x0000000c061c8981 */ /* 0x00016a000c1e1b00 */
[----:B------:R-:W-:Y:S01]  /*01a0*/  @!P3 IMAD R16, R3, 0x200, R2 ;  /* 0x000002000310b824 */ /* 0x000fe200078e0202 */
[----:B------:R-:W-:Y:S01]  /*01b0*/  @!P3 IADD3 R2, R2, 0x80, RZ ;  /* 0x000000800202b810 */ /* 0x000fe20007ffe0ff */
[----:B------:R-:W-:-:S03]  /*01c0*/  @!P3 IMAD.MOV.U32 R17, RZ, RZ, 0x8 ;  /* 0x00000008ff11b424 */ /* 0x000fc600078e00ff */
[----:B------:R-:W-:Y:S01]  /*01d0*/  ISETP.GE.AND P2, PT, R2, UR6, PT ;  /* 0x0000000602007c0c */ /* 0x000fe2000bf46270 */
[----:B------:R-:W-:-:S05]  /*01e0*/  @!P3 IMAD.WIDE.U32 R16, R16, R17, c[0x0][0x1a0] ;  /* 0x000068001010b625 */ /* 0x000fca00078e0011 */
[----:B------:R1:W5:Y:S07]  /*01f0*/  @!P3 LDG.E.64 R8, [R16.64] ;  /* 0x0000000c1008b981 */ /* 0x00036e000c1e1b00 */
[----:B------:R-:W-:Y:S01]  /*0200*/  @!P2 MOV R13, 0x8 ;  /* 0x00000008000da802 */ /* 0x000fe20000000f00 */
[----:B------:R-:W-:Y:S01]  /*0210*/  @!P2 IMAD R12, R5, 0x200, R2 ;  /* 0x00000200050ca824 */ /* 0x000fe200078e0202 */
[----:B------:R-:W-:Y:S01]  /*0220*/  ISETP.GE.U32.AND P0, PT, R32, 0x1, PT ;  /* 0x000000012000780c */ /* 0x000fe20003f06070 */
[----:B------:R-:W-:-:S02]  /*0230*/  @!P1 IMAD.MOV.U32 R5, RZ, RZ, 0x8 ;  /* 0x00000008ff059424 */ /* 0x000fc400078e00ff */
[----:B------:R-:W-:Y:S01]  /*0240*/  @!P2 IMAD.WIDE.U32 R12, R12, R13, c[0x0][0x1a0] ;  /* 0x000068000c0ca625 */ /* 0x000fe200078e000d */
[----:B------:R-:W-:-:S03]  /*0250*/  ISETP.GE.AND.EX P0, PT, R34, RZ, PT, P0 ;  /* 0x000000ff2200720c */ /* 0x000fc60003f06300 */
[----:B------:R-:W-:Y:S01]  /*0260*/  @!P1 IMAD.WIDE.U32 R4, R4, R5, c[0x0][0x1a0] ;  /* 0x0000680004049625 */ /* 0x000fe200078e0005 */
[----:B------:R1:W5:Y:S01]  /*0270*/  @!P2 LDG.E.64 R10, [R12.64] ;  /* 0x0000000c0c0aa981 */ /* 0x000362000c1e1b00 */
[----:B------:R-:W-:Y:S01]  /*0280*/  CS2R R30, SRZ ;  /* 0x00000000001e7805 */ /* 0x000fe2000001ff00 */
[----:B------:R-:W-:Y:S01]  /*0290*/  CS2R R2, SRZ ;  /* 0x0000000000027805 */ /* 0x000fe2000001ff00 */
[----:B0-----:R-:W-:Y:S01]  /*02a0*/  CS2R R6, SRZ ;  /* 0x0000000000067805 */ /* 0x001fe2000001ff00 */
[----:B------:R0:W5:Y:S02]  /*02b0*/  @!P1 LDG.E.64 R14, [R4.64] ;  /* 0x0000000c040e9981 */ /* 0x000164000c1e1b00 */
[----:B0-----:R-:W-:-:S03]  /*02c0*/  CS2R R4, SRZ ;  /* 0x0000000000047805 */ /* 0x001fc6000001ff00 */
[----:B------:R-:W-:Y:S05]  /*02d0*/  @!P0 BRA `(.L_x_598) ;  /* 0x00005b4000008947 */ /* 0x000fea0003800000 */
[----:B-1----:R-:W-:Y:S01]  /*02e0*/  BSSY B0, `(.L_x_599) ;  /* 0x000016d000007945 */ /* 0x002fe20003800000 */
[----:B------:R-:W-:Y:S05]  /*02f0*/  @P1 BRA `(.L_x_600) ;  /* 0x000016b000001947 */ /* 0x000fea0003800000 */
[----:B------:R-:W-:Y:S01]  /*0300*/  IMAD.MOV.U32 R7, RZ, RZ, 0x1 ;  /* 0x00000001ff077424 */ /* 0x000fe200078e00ff */
[----:B------:R-:W-:Y:S01]  /*0310*/  MOV R13, c[0x0][0x17c] ;  /* 0x00005f00000d7a02 */ /* 0x000fe20000000f00 */
[----:B-----5:R-:W-:Y:S01]  /*0320*/  IMAD R15, R15, c[0x0][0x170], RZ ;  /* 0x00005c000f0f7a24 */ /* 0x020fe200078e02ff */
[----:B------:R-:W-:Y:S01]  /*0330*/  UMOV UR4, URZ ;  /* 0x0000003f00047c82 */ /* 0x000fe20008000000 */
[----:B------:R-:W-:Y:S01]  /*0340*/  IMAD.WIDE.U32 R6, R32, R7, c[0x2][0x0] ;  /* 0x0080000020067625 */ /* 0x000fe200078e0007 */
[----:B------:R-:W-:-:S03]  /*0350*/  UMOV UR5, URZ ;  /* 0x0000003f00057c82 */ /* 0x000fc60008000000 */
[----:B------:R-:W-:Y:S01]  /*0360*/  IMAD.IADD R7, R7, 0x1, R13 ;  /* 0x0000000107077824 */ /* 0x000fe200078e020d */
[----:B------:R-:W-:Y:S01]  /*0370*/  ISETP.GE.U32.AND P0, PT, R6, 0x3, PT ;  /* 0x000000030600780c */ /* 0x000fe20003f06070 */
[----:B------:R-:W-:-:S03]  /*0380*/  IMAD.WIDE.U32 R12, R14, c[0x0][0x170], RZ ;  /* 0x00005c000e0c7a25 */ /* 0x000fc600078e00ff */
[----:B------:R-:W-:Y:S01]  /*0390*/  ISETP.GE.U32.AND.EX P0, PT, R7, RZ, PT, P0 ;  /* 0x000000ff0700720c */ /* 0x000fe20003f06100 */
[----:B------:R-:W-:Y:S01]  /*03a0*/  IMAD R21, R14, c[0x0][0x174], R15 ;  /* 0x00005d000e157a24 */ /* 0x000fe200078e020f */
[----:B------:R-:W-:-:S04]  /*03b0*/  CS2R R6, SRZ ;  /* 0x0000000000067805 */ /* 0x000fc8000001ff00 */
[----:B------:R-:W-:-:S07]  /*03c0*/  IADD3 R23, R13, R21, RZ ;  /* 0x000000150d177210 */ /* 0x000fce0007ffe0ff */
[----:B------:R-:W-:Y:S05]  /*03d0*/  @!P0 BRA `(.L_x_601) ;  /* 0x0000122000008947 */ /* 0x000fea0003800000 */
[----:B------:R-:W-:Y:S01]  /*03e0*/  LOP3.LUT R14, R32, 0x3, RZ, 0xc0, !PT ;  /* 0x00000003200e7812 */ /* 0x000fe200078ec0ff */
[----:B------:R-:W-:Y:S01]  /*03f0*/  UMOV UR7, 0x8 ;  /* 0x0000000800077882 */ /* 0x000fe20000000000 */
[----:B------:R-:W-:Y:S01]  /*0400*/  IMAD.IADD R21, R21, 0x1, R13 ;  /* 0x0000000115157824 */ /* 0x000fe200078e020d */
[----:B------:R-:W-:Y:S01]  /*0410*/  ULDC.64 UR4, c[0x0][0x188] ;  /* 0x0000620000047ab9 */ /* 0x000fe20000000a00 */
[----:B------:R-:W-:Y:S01]  /*0420*/  IADD3 R14, P0, -R14, c[0x0][0x178], RZ ;  /* 0x00005e000e0e7a10 */ /* 0x000fe20007f1e1ff */
[----:B------:R-:W-:Y:S01]  /*0430*/  UIMAD.WIDE.U32 UR8, UR7, UR4, URZ ;  /* 0x00000004070872a5 */ /* 0x000fe2000f8e003f */
[----:B------:R-:W-:Y:S01]  /*0440*/  LEA R20, P2, R12, c[0x0][0x168], 0x3 ;  /* 0x00005a000c147a11 */ /* 0x000fe200078418ff */
[----:B------:R-:W-:Y:S01]  /*0450*/  UIMAD UR7, UR7, UR5, URZ ;  /* 0x00000005070772a4 */ /* 0x000fe2000f8e023f */
[----:B------:R-:W-:Y:S01]  /*0460*/  IADD3.X R15, R34, -0x1, RZ, P0, !PT ;  /* 0xffffffff220f7810 */ /* 0x000fe200007fe4ff */
[----:B------:R0:W1:Y:S01]  /*0470*/  R2UR UR15, R14 ;  /* 0x000000000e0f73c2 */ /* 0x00006200000e0000 */
[----:B------:R-:W-:Y:S01]  /*0480*/  ISETP.GT.U32.AND P0, PT, R14, RZ, PT ;  /* 0x000000ff0e00720c */ /* 0x000fe20003f04070 */
[----:B------:R-:W-:Y:S01]  /*0490*/  UIADD3 UR7, UR9, UR7, URZ ;  /* 0x0000000709077290 */ /* 0x000fe2000fffe03f */
[----:B------:R-:W-:Y:S01]  /*04a0*/  LEA.HI.X R21, R12, c[0x0][0x16c], R21, 0x3, P2 ;  /* 0x00005b000c157a11 */ /* 0x000fe200010f1c15 */
[----:B------:R-:W-:Y:S01]  /*04b0*/  UMOV UR4, URZ ;  /* 0x0000003f00047c82 */ /* 0x000fe20008000000 */
[----:B------:R-:W-:Y:S01]  /*04c0*/  ISETP.GT.AND.EX P0, PT, R15, RZ, PT, P0 ;  /* 0x000000ff0f00720c */ /* 0x000fe20003f04300 */
[----:B------:R-:W-:-:S02]  /*04d0*/  UMOV UR5, URZ ;  /* 0x0000003f00057c82 */ /* 0x000fc40008000000 */
[----:B------:R0:W2:Y:S10]  /*04e0*/  R2UR UR16, R15 ;  /* 0x000000000f1073c2 */ /* 0x0000b400000e0000 */
[----:B012---:R-:W-:Y:S05]  /*04f0*/  @!P0 BRA `(.L_x_602) ;  /* 0x00000e4000008947 */ /* 0x007fea0003800000 */
[----:B------:R-:W-:Y:S01]  /*0500*/  UISETP.GT.U32.AND UP0, UPT, UR15, 0xc, UPT ;  /* 0x0000000c0f00788c */ /* 0x000fe2000bf04070 */
[----:B------:R-:W-:-:S03]  /*0510*/  PLOP3.LUT P0, PT, PT, PT, PT, 0x80, 0x0 ;  /* 0x000000000000781c */ /* 0x000fc60003f0f070 */
[----:B------:R-:W-:-:S06]  /*0520*/  UISETP.GT.AND.EX UP0, UPT, UR16, URZ, UPT, UP0 ;  /* 0x0000003f1000728c */ /* 0x000fcc000bf04300 */
[----:B------:R-:W-:-:S13]  /*0530*/  PLOP3.LUT P2, PT, PT, PT, UP0, 0x80, 0x0 ;  /* 0x000000000000781c */ /* 0x000fda0003f4f008 */
[----:B------:R-:W-:Y:S05]  /*0540*/  @!P2 BRA `(.L_x_603) ;  /* 0x000008e00000a947 */ /* 0x000fea0003800000 */
[----:B------:R-:W-:Y:S02]  /*0550*/  PLOP3.LUT P0, PT, PT, PT, PT, 0x8, 0x0 ;  /* 0x000000000000781c */ /* 0x000fe40003f0e170 */
.L_x_604:
[----:B------:R-:W-:Y:S01]  /*0560*/  ULDC.64 UR10, c[0x0][0x180] ;  /* 0x00006000000a7ab9 */ /* 0x000fe20000000a00 */
[----:B------:R0:W2:Y:S01]  /*0570*/  LDG.E.64.CONSTANT R18, [R20.64] ;  /* 0x0000000c14127981 */ /* 0x0000a2000c1e9b00 */
[----:B------:R-:W-:-:S04]  /*0580*/  ULEA UR10, UP0, UR4, UR10, 0x3 ;  /* 0x0000000a040a7291 */ /* 0x000fc8000f80183f */
[----:B------:R-:W-:Y:S02]  /*0590*/  ULEA.HI.X UR11, UR4, UR11, UR5, 0x3, UP0 ;  /* 0x0000000b040b7291 */ /* 0x000fe400080f1c05 */
[----:B------:R-:W-:-:S04]  /*05a0*/  MOV R16, UR10 ;  /* 0x0000000a00107c02 */ /* 0x000fc80008000f00 */
[----:B------:R-:W-:-:S05]  /*05b0*/  IMAD.U32 R17, RZ, RZ, UR11 ;  /* 0x0000000bff117e24 */ /* 0x000fca000f8e00ff */
[----:B------:R-:W2:Y:S01]  /*05c0*/  LDG.E.64 R14, [R16.64] ;  /* 0x0000000c100e7981 */ /* 0x000ea2000c1e1b00 */
[----:B0-----:R-:W-:-:S03]  /*05d0*/  IADD3 R20, P2, R20, UR8, RZ ;  /* 0x0000000814147c10 */ /* 0x001fc6000ff5e0ff */
[----:B------:R-:W3:Y:S01]  /*05e0*/  LDG.E.64 R24, [R16.64+0x8] ;  /* 0x0000080c10187981 */ /* 0x000ee2000c1e1b00 */
[----:B------:R-:W-:-:S05]  /*05f0*/  IADD3.X R21, R21, UR7, RZ, P2, !PT ;  /* 0x0000000715157c10 */ /* 0x000fca00097fe4ff */
[----:B------:R0:W3:Y:S01]  /*0600*/  LDG.E.64.CONSTANT R26, [R20.64] ;  /* 0x0000000c141a7981 */ /* 0x0000e2000c1e9b00 */
[----:B------:R-:W-:-:S04]  /*0610*/  IADD3 R36, P2, R20, UR8, RZ ;  /* 0x0000000814247c10 */ /* 0x000fc8000ff5e0ff */
[----:B------:R-:W-:Y:S02]  /*0620*/  IADD3.X R37, R21, UR7, RZ, P2, !PT ;  /* 0x0000000715257c10 */ /* 0x000fe400097fe4ff */
[----:B0-----:R-:W-:-:S04]  /*0630*/  IADD3 R20, P2, R36, UR8, RZ ;  /* 0x0000000824147c10 */ /* 0x001fc8000ff5e0ff */
[----:B------:R-:W-:Y:S01]  /*0640*/  IADD3.X R21, R37, UR7, RZ, P2, !PT ;  /* 0x0000000725157c10 */ /* 0x000fe200097fe4ff */
[-C--:B--2---:R-:W-:Y:S02]  /*0650*/  IMAD R19, R19, R14.reuse, RZ ;  /* 0x0000000e13137224 */ /* 0x084fe400078e02ff */
[----:B------:R-:W-:-:S04]  /*0660*/  IMAD.WIDE.U32 R6, R18, R14, R6 ;  /* 0x0000000e12067225 */ /* 0x000fc800078e0006 */
[----:B------:R-:W-:Y:S02]  /*0670*/  IMAD R33, R18, R15, R19 ;  /* 0x0000000f12217224 */ /* 0x000fe400078e0213 */
[----:B------:R0:W2:Y:S04]  /*0680*/  LDG.E.64.CONSTANT R18, [R36.64] ;  /* 0x0000000c24127981 */ /* 0x0000a8000c1e9b00 */
[----:B------:R-:W2:Y:S01]  /*0690*/  LDG.E.64 R14, [R16.64+0x10] ;  /* 0x0000100c100e7981 */ /* 0x000ea2000c1e1b00 */
[----:B------:R-:W-:Y:S01]  /*06a0*/  IADD3 R7, R7, R33, RZ ;  /* 0x0000002107077210 */ /* 0x000fe20007ffe0ff */
[----:B---3--:R-:W-:-:S04]  /*06b0*/  IMAD R27, R27, R24, RZ ;  /* 0x000000181b1b7224 */ /* 0x008fc800078e02ff */
[C---:B------:R-:W-:Y:S01]  /*06c0*/  IMAD R25, R26.reuse, R25, R27 ;  /* 0x000000191a197224 */ /* 0x040fe200078e021b */
[----:B0-----:R0:W3:Y:S01]  /*06d0*/  LDG.E.64.CONSTANT R36, [R20.64] ;  /* 0x0000000c14247981 */ /* 0x0010e2000c1e9b00 */
[----:B------:R-:W-:-:S03]  /*06e0*/  IMAD.WIDE.U32 R6, R26, R24, R6 ;  /* 0x000000181a067225 */ /* 0x000fc600078e0006 */
[----:B------:R-:W3:Y:S01]  /*06f0*/  LDG.E.64 R26, [R16.64+0x18] ;  /* 0x0000180c101a7981 */ /* 0x000ee2000c1e1b00 */
[----:B------:R-:W-:Y:S01]  /*0700*/  IADD3 R24, P2, R20, UR8, RZ ;  /* 0x0000000814187c10 */ /* 0x000fe2000ff5e0ff */
[----:B------:R-:W-:-:S03]  /*0710*/  IMAD.IADD R7, R7, 0x1, R25 ;  /* 0x0000000107077824 */ /* 0x000fc600078e0219 */
[----:B------:R-:W-:-:S05]  /*0720*/  IADD3.X R25, R21, UR7, RZ, P2, !PT ;  /* 0x0000000715197c10 */ /* 0x000fca00097fe4ff */
[----:B0-----:R0:W4:Y:S01]  /*0730*/  LDG.E.64.CONSTANT R20, [R24.64] ;  /* 0x0000000c18147981 */ /* 0x001122000c1e9b00 */
[-C--:B--2---:R-:W-:Y:S02]  /*0740*/  IMAD R19, R19, R14.reuse, RZ ;  /* 0x0000000e13137224 */ /* 0x084fe400078e02ff */
[----:B------:R-:W-:-:S04]  /*0750*/  IMAD.WIDE.U32 R6, R18, R14, R6 ;  /* 0x0000000e12067225 */ /* 0x000fc800078e0006 */
[----:B------:R-:W-:Y:S02]  /*0760*/  IMAD R15, R18, R15, R19 ;  /* 0x0000000f120f7224 */ /* 0x000fe400078e0213 */
[----:B------:R-:W4:Y:S01]  /*0770*/  LDG.E.64 R18, [R16.64+0x20] ;  /* 0x0000200c10127981 */ /* 0x000f22000c1e1b00 */
[----:B------:R-:W-:Y:S02]  /*0780*/  IADD3 R14, P2, R24, UR8, RZ ;  /* 0x00000008180e7c10 */ /* 0x000fe4000ff5e0ff */
[----:B------:R-:W-:Y:S01]  /*0790*/  IADD3 R7, R7, R15, RZ ;  /* 0x0000000f07077210 */ /* 0x000fe20007ffe0ff */
[----:B---3--:R-:W-:Y:S01]  /*07a0*/  IMAD R33, R37, R26, RZ ;  /* 0x0000001a25217224 */ /* 0x008fe200078e02ff */
[----:B------:R-:W-:-:S03]  /*07b0*/  IADD3.X R15, R25, UR7, RZ, P2, !PT ;  /* 0x00000007190f7c10 */ /* 0x000fc600097fe4ff */
[C---:B------:R-:W-:Y:S02]  /*07c0*/  IMAD R27, R36.reuse, R27, R33 ;  /* 0x0000001b241b7224 */ /* 0x040fe400078e0221 */
[----:B------:R-:W-:Y:S01]  /*07d0*/  IMAD.WIDE.U32 R6, R36, R26, R6 ;  /* 0x0000001a24067225 */ /* 0x000fe200078e0006 */
[----:B0-----:R0:W2:Y:S04]  /*07e0*/  LDG.E.64.CONSTANT R24, [R14.64] ;  /* 0x0000000c0e187981 */ /* 0x0010a8000c1e9b00 */
[----:B------:R-:W2:Y:S01]  /*07f0*/  LDG.E.64 R36, [R16.64+0x28] ;  /* 0x0000280c10247981 */ /* 0x000ea2000c1e1b00 */
[----:B------:R-:W-:Y:S01]  /*0800*/  IADD3 R26, P2, R14, UR8, RZ ;  /* 0x000000080e1a7c10 */ /* 0x000fe2000ff5e0ff */
[----:B------:R-:W-:-:S03]  /*0810*/  IMAD.IADD R7, R7, 0x1, R27 ;  /* 0x0000000107077824 */ /* 0x000fc600078e021b */
[----:B------:R-:W-:-:S05]  /*0820*/  IADD3.X R27, R15, UR7, RZ, P2, !PT ;  /* 0x000000070f1b7c10 */ /* 0x000fca00097fe4ff */
[----:B0-----:R0:W3:Y:S01]  /*0830*/  LDG.E.64.CONSTANT R14, [R26.64] ;  /* 0x0000000c1a0e7981 */ /* 0x0010e2000c1e9b00 */
[-C--:B----4-:R-:W-:Y:S02]  /*0840*/  IMAD R21, R21, R18.reuse, RZ ;  /* 0x0000001215157224 */ /* 0x090fe400078e02ff */
[----:B------:R-:W-:-:S04]  /*0850*/  IMAD.WIDE.U32 R6, R20, R18, R6 ;  /* 0x0000001214067225 */ /* 0x000fc800078e0006 */
[----:B------:R-:W-:Y:S02]  /*0860*/  IMAD R19, R20, R19, R21 ;  /* 0x0000001314137224 */ /* 0x000fe400078e0215 */
[----:B------:R-:W3:Y:S01]  /*0870*/  LDG.E.64 R20, [R16.64+0x30] ;  /* 0x0000300c10147981 */ /* 0x000ee2000c1e1b00 */
[----:B------:R-:W-:Y:S02]  /*0880*/  IADD3 R18, P2, R26, UR8, RZ ;  /* 0x000000081a127c10 */ /* 0x000fe4000ff5e0ff */
[----:B------:R-:W-:Y:S02]  /*0890*/  IADD3 R7, R7, R19, RZ ;  /* 0x0000001307077210 */ /* 0x000fe40007ffe0ff */
[----:B------:R-:W-:Y:S01]  /*08a0*/  IADD3.X R19, R27, UR7, RZ, P2, !PT ;  /* 0x000000071b137c10 */ /* 0x000fe200097fe4ff */
[-C--:B--2---:R-:W-:Y:S02]  /*08b0*/  IMAD R25, R25, R36.reuse, RZ ;  /* 0x0000002419197224 */ /* 0x084fe400078e02ff */
[----:B------:R-:W-:-:S02]  /*08c0*/  IMAD.WIDE.U32 R6, R24, R36, R6 ;  /* 0x0000002418067225 */ /* 0x000fc400078e0006 */
[----:B0-----:R0:W2:Y:S02]  /*08d0*/  LDG.E.64.CONSTANT R26, [R18.64] ;  /* 0x0000000c121a7981 */ /* 0x0010a4000c1e9b00 */
[----:B------:R-:W-:Y:S02]  /*08e0*/  IMAD R25, R24, R37, R25 ;  /* 0x0000002518197224 */ /* 0x000fe400078e0219 */
[----:B------:R-:W2:Y:S01]  /*08f0*/  LDG.E.64 R36, [R16.64+0x38] ;  /* 0x0000380c10247981 */ /* 0x000ea2000c1e1b00 */
[----:B------:R-:W-:Y:S01]  /*0900*/  IADD3 R24, P2, R18, UR8, RZ ;  /* 0x0000000812187c10 */ /* 0x000fe2000ff5e0ff */
[----:B------:R-:W-:-:S03]  /*0910*/  IMAD.IADD R7, R7, 0x1, R25 ;  /* 0x0000000107077824 */ /* 0x000fc600078e0219 */
[----:B------:R-:W-:-:S05]  /*0920*/  IADD3.X R25, R19, UR7, RZ, P2, !PT ;  /* 0x0000000713197c10 */ /* 0x000fca00097fe4ff */
[----:B0-----:R0:W4:Y:S01]  /*0930*/  LDG.E.64.CONSTANT R18, [R24.64] ;  /* 0x0000000c18127981 */ /* 0x001122000c1e9b00 */
[-C--:B---3--:R-:W-:Y:S02]  /*0940*/  IMAD R15, R15, R20.reuse, RZ ;  /* 0x000000140f0f7224 */ /* 0x088fe400078e02ff */
[----:B------:R-:W-:-:S04]  /*0950*/  IMAD.WIDE.U32 R6, R14, R20, R6 ;  /* 0x000000140e067225 */ /* 0x000fc800078e0006 */
[----:B------:R-:W-:Y:S02]  /*0960*/  IMAD R15, R14, R21, R15 ;  /* 0x000000150e0f7224 */ /* 0x000fe400078e020f */
[----:B------:R-:W4:Y:S01]  /*0970*/  LDG.E.64 R20, [R16.64+0x40] ;  /* 0x0000400c10147981 */ /* 0x000f22000c1e1b00 */
        /* <DEDUP_REMOVED lines=23> */
[----:B------:R-:W2:Y:S02]  /*0af0*/  LDG.E.64 R36, [R16.64+0x58] ;  /* 0x0000580c10247981 */ /* 0x000ea4000c1e1b00 */
[----:B------:R-:W-:Y:S02]  /*0b00*/  IMAD.IADD R7, R7, 0x1, R25 ;  /* 0x0000000107077824 */ /* 0x000fe400078e0219 */
[-C--:B---3--:R-:W-:Y:S02]  /*0b10*/  IMAD R15, R15, R20.reuse, RZ ;  /* 0x000000140f0f7224 */ /* 0x088fe400078e02ff */
[----:B------:R-:W-:-:S04]  /*0b20*/  IMAD.WIDE.U32 R6, R14, R20, R6 ;  /* 0x000000140e067225 */ /* 0x000fc800078e0006 */
[----:B------:R-:W-:Y:S01]  /*0b30*/  IMAD R15, R14, R21, R15 ;  /* 0x000000150e0f7224 */ /* 0x000fe200078e020f */
[----:B------:R-:W-:-:S04]  /*0b40*/  IADD3 R14, P2, R18, UR8, RZ ;  /* 0x00000008120e7c10 */ /* 0x000fc8000ff5e0ff */
[----:B------:R-:W-:Y:S02]  /*0b50*/  IADD3 R7, R7, R15, RZ ;  /* 0x0000000f07077210 */ /* 0x000fe40007ffe0ff */
[----:B------:R-:W-:Y:S02]  /*0b60*/  IADD3.X R15, R19, UR7, RZ, P2, !PT ;  /* 0x00000007130f7c10 */ /* 0x000fe400097fe4ff */
[----:B------:R-:W-:Y:S01]  /*0b70*/  IADD3 R20, P2, R14, UR8, RZ ;  /* 0x000000080e147c10 */ /* 0x000fe2000ff5e0ff */
[----:B0-----:R-:W3:Y:S03]  /*0b80*/  LDG.E.64 R18, [R16.64+0x60] ;  /* 0x0000600c10127981 */ /* 0x001ee6000c1e1b00 */
[----:B------:R-:W-:Y:S02]  /*0b90*/  IADD3.X R21, R15, UR7, RZ, P2, !PT ;  /* 0x000000070f157c10 */ /* 0x000fe400097fe4ff */
[----:B------:R-:W3:Y:S01]  /*0ba0*/  LDG.E.64.CONSTANT R14, [R14.64] ;  /* 0x0000000c0e0e7981 */ /* 0x000ee2000c1e9b00 */
[----:B--2---:R-:W-:-:S02]  /*0bb0*/  IMAD R25, R27, R36, RZ ;  /* 0x000000241b197224 */ /* 0x004fc400078e02ff */
[----:B------:R-:W-:-:S04]  /*0bc0*/  IMAD.WIDE.U32 R6, R26, R36, R6 ;  /* 0x000000241a067225 */ /* 0x000fc800078e0006 */
[----:B------:R-:W-:Y:S02]  /*0bd0*/  IMAD R25, R26, R37, R25 ;  /* 0x000000251a197224 */ /* 0x000fe400078e0219 */
[----:B------:R-:W2:Y:S04]  /*0be0*/  LDG.E.64.CONSTANT R36, [R20.64] ;  /* 0x0000000c14247981 */ /* 0x000ea8000c1e9b00 */
[----:B------:R-:W2:Y:S01]  /*0bf0*/  LDG.E.64 R26, [R16.64+0x68] ;  /* 0x0000680c101a7981 */ /* 0x000ea2000c1e1b00 */
[----:B------:R-:W-:Y:S02]  /*0c00*/  IMAD.IADD R7, R7, 0x1, R25 ;  /* 0x0000000107077824 */ /* 0x000fe400078e0219 */
[-C--:B---3--:R-:W-:Y:S02]  /*0c10*/  IMAD R25, R15, R18.reuse, RZ ;  /* 0x000000120f197224 */ /* 0x088fe400078e02ff */
[----:B------:R-:W-:-:S04]  /*0c20*/  IMAD.WIDE.U32 R6, R14, R18, R6 ;  /* 0x000000120e067225 */ /* 0x000fc800078e0006 */
[----:B------:R-:W-:Y:S01]  /*0c30*/  IMAD R19, R14, R19, R25 ;  /* 0x000000130e137224 */ /* 0x000fe200078e0219 */
[----:B------:R-:W-:-:S04]  /*0c40*/  IADD3 R14, P2, R20, UR8, RZ ;  /* 0x00000008140e7c10 */ /* 0x000fc8000ff5e0ff */
[----:B------:R-:W-:Y:S01]  /*0c50*/  IADD3 R7, R7, R19, RZ ;  /* 0x0000001307077210 */ /* 0x000fe20007ffe0ff */
[----:B--2---:R-:W-:Y:S01]  /*0c60*/  IMAD R25, R37, R26, RZ ;  /* 0x0000001a25197224 */ /* 0x004fe200078e02ff */
[----:B------:R-:W-:-:S03]  /*0c70*/  IADD3.X R15, R21, UR7, RZ, P2, !PT ;  /* 0x00000007150f7c10 */ /* 0x000fc600097fe4ff */
[----:B------:R-:W-:Y:S01]  /*0c80*/  IMAD.WIDE.U32 R6, R36, R26, R6 ;  /* 0x0000001a24067225 */ /* 0x000fe200078e0006 */
[----:B------:R-:W-:-:S03]  /*0c90*/  IADD3 R18, P2, R14, UR8, RZ ;  /* 0x000000080e127c10 */ /* 0x000fc6000ff5e0ff */
[----:B------:R-:W-:Y:S02]  /*0ca0*/  IMAD R21, R36, R27, R25 ;  /* 0x0000001b24157224 */ /* 0x000fe400078e0219 */
[----:B------:R-:W2:Y:S04]  /*0cb0*/  LDG.E.64 R24, [R16.64+0x70] ;  /* 0x0000700c10187981 */ /* 0x000ea8000c1e1b00 */
[----:B------:R0:W2:Y:S01]  /*0cc0*/  LDG.E.64.CONSTANT R26, [R14.64] ;  /* 0x0000000c0e1a7981 */ /* 0x0000a2000c1e9b00 */
[----:B------:R-:W-:-:S03]  /*0cd0*/  IADD3.X R19, R15, UR7, RZ, P2, !PT ;  /* 0x000000070f137c10 */ /* 0x000fc600097fe4ff */
[----:B------:R-:W3:Y:S04]  /*0ce0*/  LDG.E.64 R36, [R16.64+0x78] ;  /* 0x0000780c10247981 */ /* 0x000ee8000c1e1b00 */
[----:B0-----:R-:W3:Y:S01]  /*0cf0*/  LDG.E.64.CONSTANT R14, [R18.64] ;  /* 0x0000000c120e7981 */ /* 0x001ee2000c1e9b00 */
[----:B------:R-:W-:-:S04]  /*0d00*/  UIADD3 UR15, UP0, UR15, -0x10, URZ ;  /* 0xfffffff00f0f7890 */ /* 0x000fc8000ff1e03f */
[----:B------:R-:W-:Y:S02]  /*0d10*/  UIADD3.X UR16, UR16, -0x1, URZ, UP0, !UPT ;  /* 0xffffffff10107890 */ /* 0x000fe400087fe43f */
[----:B------:R-:W-:Y:S01]  /*0d20*/  UISETP.GT.U32.AND UP0, UPT, UR15, 0xc, UPT ;  /* 0x0000000c0f00788c */ /* 0x000fe2000bf04070 */
[----:B------:R-:W-:-:S03]  /*0d30*/  IMAD.IADD R7, R7, 0x1, R21 ;  /* 0x0000000107077824 */ /* 0x000fc600078e0215 */
[----:B------:R-:W-:-:S06]  /*0d40*/  UISETP.GT.AND.EX UP0, UPT, UR16, URZ, UPT, UP0 ;  /* 0x0000003f1000728c */ /* 0x000fcc000bf04300 */
[----:B------:R-:W-:Y:S01]  /*0d50*/  PLOP3.LUT P3, PT, PT, PT, UP0, 0x80, 0x0 ;  /* 0x000000000000781c */ /* 0x000fe20003f6f008 */
[----:B------:R-:W-:Y:S01]  /*0d60*/  UIADD3 UR4, UP1, UR4, 0x10, URZ ;  /* 0x0000001004047890 */ /* 0x000fe2000ff3e03f */
[----:B------:R-:W-:-:S03]  /*0d70*/  IADD3 R20, P2, R18, UR8, RZ ;  /* 0x0000000812147c10 */ /* 0x000fc6000ff5e0ff */
[----:B------:R-:W-:Y:S01]  /*0d80*/  UIADD3.X UR5, URZ, UR5, URZ, UP1, !UPT ;  /* 0x000000053f057290 */ /* 0x000fe20008ffe43f */
[-C--:B--2---:R-:W-:Y:S02]  /*0d90*/  IMAD R21, R27, R24.reuse, RZ ;  /* 0x000000181b157224 */ /* 0x084fe400078e02ff */
[----:B------:R-:W-:-:S04]  /*0da0*/  IMAD.WIDE.U32 R6, R26, R24, R6 ;  /* 0x000000181a067225 */ /* 0x000fc800078e0006 */
[----:B------:R-:W-:Y:S02]  /*0db0*/  IMAD R21, R26, R25, R21 ;  /* 0x000000191a157224 */ /* 0x000fe400078e0215 */
[----:B---3--:R-:W-:-:S03]  /*0dc0*/  IMAD R15, R15, R36, RZ ;  /* 0x000000240f0f7224 */ /* 0x008fc600078e02ff */
[----:B------:R-:W-:Y:S02]  /*0dd0*/  IADD3 R7, R7, R21, RZ ;  /* 0x0000001507077210 */ /* 0x000fe40007ffe0ff */
[----:B------:R-:W-:Y:S01]  /*0de0*/  IADD3.X R21, R19, UR7, RZ, P2, !PT ;  /* 0x0000000713157c10 */ /* 0x000fe200097fe4ff */
[C---:B------:R-:W-:Y:S02]  /*0df0*/  IMAD R15, R14.reuse, R37, R15 ;  /* 0x000000250e0f7224 */ /* 0x040fe400078e020f */
[----:B------:R-:W-:-:S04]  /*0e00*/  IMAD.WIDE.U32 R6, R14, R36, R6 ;  /* 0x000000240e067225 */ /* 0x000fc800078e0006 */
[----:B------:R-:W-:Y:S01]  /*0e10*/  IMAD.IADD R7, R7, 0x1, R15 ;  /* 0x0000000107077824 */ /* 0x000fe200078e020f */
[----:B------:R-:W-:Y:S05]  /*0e20*/  @P3 BRA `(.L_x_604) ;  /* 0xfffff73000003947 */ /* 0x000fea000383ffff */
.L_x_603:
[----:B------:R-:W-:-:S04]  /*0e30*/  UISETP.GT.U32.AND UP0, UPT, UR15, 0x4, UPT ;  /* 0x000000040f00788c */ /* 0x000fc8000bf04070 */
[----:B------:R-:W-:-:S06]  /*0e40*/  UISETP.GT.AND.EX UP0, UPT, UR16, URZ, UPT, UP0 ;  /* 0x0000003f1000728c */ /* 0x000fcc000bf04300 */
[----:B------:R-:W-:-:S13]  /*0e50*/  PLOP3.LUT P2, PT, PT, PT, UP0, 0x80, 0x0 ;  /* 0x000000000000781c */ /* 0x000fda0003f4f008 */
[----:B------:R-:W-:Y:S05]  /*0e60*/  @!P2 BRA `(.L_x_605) ;  /* 0x000004a00000a947 */ /* 0x000fea0003800000 */
[----:B------:R-:W-:Y:S01]  /*0e70*/  ULDC.64 UR10, c[0x0][0x180] ;  /* 0x00006000000a7ab9 */ /* 0x000fe20000000a00 */
[----:B------:R0:W2:Y:S01]  /*0e80*/  LDG.E.64.CONSTANT R24, [R20.64] ;  /* 0x0000000c14187981 */ /* 0x0000a2000c1e9b00 */
[----:B------:R-:W-:-:S04]  /*0e90*/  ULEA UR10, UP0, UR4, UR10, 0x3 ;  /* 0x0000000a040a7291 */ /* 0x000fc8000f80183f */
[----:B------:R-:W-:Y:S02]  /*0ea0*/  ULEA.HI.X UR11, UR4, UR11, UR5, 0x3, UP0 ;  /* 0x0000000b040b7291 */ /* 0x000fe400080f1c05 */
[----:B------:R-:W-:-:S04]  /*0eb0*/  MOV R18, UR10 ;  /* 0x0000000a00127c02 */ /* 0x000fc80008000f00 */
[----:B------:R-:W-:-:S05]  /*0ec0*/  IMAD.U32 R19, RZ, RZ, UR11 ;  /* 0x0000000bff137e24 */ /* 0x000fca000f8e00ff */
[----:B------:R-:W2:Y:S01]  /*0ed0*/  LDG.E.64 R14, [R18.64] ;  /* 0x0000000c120e7981 */ /* 0x000ea2000c1e1b00 */
[----:B------:R-:W-:-:S04]  /*0ee0*/  IADD3 R16, P0, R20, UR8, RZ ;  /* 0x0000000814107c10 */ /* 0x000fc8000ff1e0ff */
[----:B------:R-:W-:Y:S02]  /*0ef0*/  IADD3.X R17, R21, UR7, RZ, P0, !PT ;  /* 0x0000000715117c10 */ /* 0x000fe400087fe4ff */
[----:B0-----:R-:W3:Y:S04]  /*0f00*/  LDG.E.64 R20, [R18.64+0x8] ;  /* 0x0000080c12147981 */ /* 0x001ee8000c1e1b00 */
        /* <DEDUP_REMOVED lines=16> */
[----:B------:R-:W-:Y:S02]  /*1010*/  IMAD.IADD R7, R7, 0x1, R21 ;  /* 0x0000000107077824 */ /* 0x000fe400078e0215 */
[-C--:B--2---:R-:W-:Y:S02]  /*1020*/  IMAD R21, R25, R14.reuse, RZ ;  /* 0x0000000e19157224 */ /* 0x084fe400078e02ff */
[----:B------:R-:W-:Y:S01]  /*1030*/  IMAD.WIDE.U32 R6, R24, R14, R6 ;  /* 0x0000000e18067225 */ /* 0x000fe200078e0006 */
[----:B------:R-:W-:-:S03]  /*1040*/  IADD3 R14, P0, R16, UR8, RZ ;  /* 0x00000008100e7c10 */ /* 0x000fc6000ff1e0ff */
[----:B------:R-:W-:-:S05]  /*1050*/  IMAD R15, R24, R15, R21 ;  /* 0x0000000f180f7224 */ /* 0x000fca00078e0215 */
[----:B------:R-:W-:Y:S02]  /*1060*/  IADD3 R7, R7, R15, RZ ;  /* 0x0000000f07077210 */ /* 0x000fe40007ffe0ff */
[----:B------:R-:W-:Y:S02]  /*1070*/  IADD3.X R15, R17, UR7, RZ, P0, !PT ;  /* 0x00000007110f7c10 */ /* 0x000fe400087fe4ff */
[----:B------:R-:W-:Y:S01]  /*1080*/  IADD3 R20, P0, R14, UR8, RZ ;  /* 0x000000080e147c10 */ /* 0x000fe2000ff1e0ff */
[----:B0-----:R-:W2:Y:S03]  /*1090*/  LDG.E.64 R16, [R18.64+0x20] ;  /* 0x0000200c12107981 */ /* 0x001ea6000c1e1b00 */
[----:B------:R-:W-:Y:S02]  /*10a0*/  IADD3.X R21, R15, UR7, RZ, P0, !PT ;  /* 0x000000070f157c10 */ /* 0x000fe400087fe4ff */
[----:B------:R-:W2:Y:S01]  /*10b0*/  LDG.E.64.CONSTANT R14, [R14.64] ;  /* 0x0000000c0e0e7981 */ /* 0x000ea2000c1e9b00 */
[----:B---3--:R-:W-:-:S02]  /*10c0*/  IMAD R25, R37, R26, RZ ;  /* 0x0000001a25197224 */ /* 0x008fc400078e02ff */
[----:B------:R-:W-:-:S04]  /*10d0*/  IMAD.WIDE.U32 R6, R36, R26, R6 ;  /* 0x0000001a24067225 */ /* 0x000fc800078e0006 */
[----:B------:R-:W-:Y:S02]  /*10e0*/  IMAD R25, R36, R27, R25 ;  /* 0x0000001b24197224 */ /* 0x000fe400078e0219 */
[----:B------:R-:W3:Y:S04]  /*10f0*/  LDG.E.64.CONSTANT R36, [R20.64] ;  /* 0x0000000c14247981 */ /* 0x000ee8000c1e9b00 */
[----:B------:R-:W3:Y:S01]  /*1100*/  LDG.E.64 R26, [R18.64+0x28] ;  /* 0x0000280c121a7981 */ /* 0x000ee2000c1e1b00 */
[----:B------:R-:W-:Y:S02]  /*1110*/  IMAD.IADD R7, R7, 0x1, R25 ;  /* 0x0000000107077824 */ /* 0x000fe400078e0219 */
[-C--:B--2---:R-:W-:Y:S02]  /*1120*/  IMAD R25, R15, R16.reuse, RZ ;  /* 0x000000100f197224 */ /* 0x084fe400078e02ff */
[----:B------:R-:W-:-:S04]  /*1130*/  IMAD.WIDE.U32 R6, R14, R16, R6 ;  /* 0x000000100e067225 */ /* 0x000fc800078e0006 */
[----:B------:R-:W-:Y:S01]  /*1140*/  IMAD R17, R14, R17, R25 ;  /* 0x000000110e117224 */ /* 0x000fe200078e0219 */
[----:B------:R-:W-:-:S04]  /*1150*/  IADD3 R14, P0, R20, UR8, RZ ;  /* 0x00000008140e7c10 */ /* 0x000fc8000ff1e0ff */
[----:B------:R-:W-:Y:S01]  /*1160*/  IADD3 R7, R7, R17, RZ ;  /* 0x0000001107077210 */ /* 0x000fe20007ffe0ff */
[----:B---3--:R-:W-:Y:S01]  /*1170*/  IMAD R25, R37, R26, RZ ;  /* 0x0000001a25197224 */ /* 0x008fe200078e02ff */
        /* <DEDUP_REMOVED lines=9> */
[----:B------:R-:W-:Y:S01]  /*1210*/  IMAD.IADD R7, R7, 0x1, R21 ;  /* 0x0000000107077824 */ /* 0x000fe200078e0215 */
[----:B------:R-:W-:Y:S01]  /*1220*/  IADD3 R20, P2, R16, UR8, RZ ;  /* 0x0000000810147c10 */ /* 0x000fe2000ff5e0ff */
[----:B------:R-:W-:Y:S01]  /*1230*/  UIADD3 UR15, UP1, UR15, -0x8, URZ ;  /* 0xfffffff80f0f7890 */ /* 0x000fe2000ff3e03f */
[----:B------:R-:W-:Y:S01]  /*1240*/  PLOP3.LUT P0, PT, PT, PT, PT, 0x8, 0x0 ;  /* 0x000000000000781c */ /* 0x000fe20003f0e170 */
[----:B------:R-:W-:Y:S02]  /*1250*/  UIADD3 UR4, UP0, UR4, 0x8, URZ ;  /* 0x0000000804047890 */ /* 0x000fe4000ff1e03f */
[----:B------:R-:W-:-:S02]  /*1260*/  UIADD3.X UR16, UR16, -0x1, URZ, UP1, !UPT ;  /* 0xffffffff10107890 */ /* 0x000fc40008ffe43f */
[----:B------:R-:W-:Y:S01]  /*1270*/  UIADD3.X UR5, URZ, UR5, URZ, UP0, !UPT ;  /* 0x000000053f057290 */ /* 0x000fe200087fe43f */
[-C--:B--2---:R-:W-:Y:S02]  /*1280*/  IMAD R21, R27, R24.reuse, RZ ;  /* 0x000000181b157224 */ /* 0x084fe400078e02ff */
[----:B------:R-:W-:-:S04]  /*1290*/  IMAD.WIDE.U32 R6, R26, R24, R6 ;  /* 0x000000181a067225 */ /* 0x000fc800078e0006 */
[----:B------:R-:W-:Y:S02]  /*12a0*/  IMAD R21, R26, R25, R21 ;  /* 0x000000191a157224 */ /* 0x000fe400078e0215 */
[----:B---3--:R-:W-:-:S03]  /*12b0*/  IMAD R25, R15, R36, RZ ;  /* 0x000000240f197224 */ /* 0x008fc600078e02ff */
[----:B------:R-:W-:Y:S01]  /*12c0*/  IADD3 R7, R7, R21, RZ ;  /* 0x0000001507077210 */ /* 0x000fe20007ffe0ff */
[----:B------:R-:W-:-:S04]  /*12d0*/  IMAD R25, R14, R37, R25 ;  /* 0x000000250e197224 */ /* 0x000fc800078e0219 */
[----:B------:R-:W-:Y:S01]  /*12e0*/  IMAD.WIDE.U32 R6, R14, R36, R6 ;  /* 0x000000240e067225 */ /* 0x000fe200078e0006 */
[----:B------:R-:W-:-:S03]  /*12f0*/  IADD3.X R21, R17, UR7, RZ, P2, !PT ;  /* 0x0000000711157c10 */ /* 0x000fc600097fe4ff */
[----:B------:R-:W-:Y:S02]  /*1300*/  IMAD.IADD R7, R7, 0x1, R25 ;  /* 0x0000000107077824 */ /* 0x000fe400078e0219 */
.L_x_605:
[----:B------:R-:W-:-:S04]  /*1310*/  ISETP.NE.U32.AND P2, PT, RZ, UR15, PT ;  /* 0x0000000fff007c0c */ /* 0x000fc8000bf45070 */
[----:B------:R-:W-:-:S13]  /*1320*/  ISETP.NE.OR.EX P0, PT, RZ, UR16, P0, P2 ;  /* 0x00000010ff007c0c */ /* 0x000fda0008705720 */
[----:B------:R-:W-:Y:S05]  /*1330*/  @!P0 BRA `(.L_x_601) ;  /* 0x000002c000008947 */ /* 0x000fea0003800000 */
.L_x_602:
[----:B------:R-:W-:Y:S01]  /*1340*/  ULDC.64 UR10, c[0x0][0x180] ;  /* 0x00006000000a7ab9 */ /* 0x000fe20000000a00 */
[----:B------:R0:W2:Y:S01]  /*1350*/  LDG.E.64.CONSTANT R16, [R20.64] ;  /* 0x0000000c14107981 */ /* 0x0000a2000c1e9b00 */
[----:B------:R-:W-:-:S04]  /*1360*/  ULEA UR10, UP0, UR4, UR10, 0x3 ;  /* 0x0000000a040a7291 */ /* 0x000fc8000f80183f */
[----:B------:R-:W-:Y:S02]  /*1370*/  ULEA.HI.X UR11, UR4, UR11, UR5, 0x3, UP0 ;  /* 0x0000000b040b7291 */ /* 0x000fe400080f1c05 */
[----:B------:R-:W-:-:S04]  /*1380*/  MOV R14, UR10 ;  /* 0x0000000a000e7c02 */ /* 0x000fc80008000f00 */
[----:B------:R-:W-:Y:S01]  /*1390*/  IMAD.U32 R15, RZ, RZ, UR11 ;  /* 0x0000000bff0f7e24 */ /* 0x000fe2000f8e00ff */
[----:B------:R-:W-:-:S04]  /*13a0*/  IADD3 R18, P0, R20, UR8, RZ ;  /* 0x0000000814127c10 */ /* 0x000fc8000ff1e0ff */
[----:B------:R1:W2:Y:S01]  /*13b0*/  LDG.E.64 R26, [R14.64] ;  /* 0x0000000c0e1a7981 */ /* 0x0002a2000c1e1b00 */
[----:B------:R-:W-:-:S03]  /*13c0*/  IADD3.X R19, R21, UR7, RZ, P0, !PT ;  /* 0x0000000715137c10 */ /* 0x000fc600087fe4ff */
[----:B------:R1:W3:Y:S04]  /*13d0*/  LDG.E.64 R24, [R14.64+0x8] ;  /* 0x0000080c0e187981 */ /* 0x0002e8000c1e1b00 */
[----:B0-----:R0:W3:Y:S01]  /*13e0*/  LDG.E.64.CONSTANT R20, [R18.64] ;  /* 0x0000000c12147981 */ /* 0x0010e2000c1e9b00 */
[----:B------:R-:W-:-:S04]  /*13f0*/  IADD3 R36, P0, R18, UR8, RZ ;  /* 0x0000000812247c10 */ /* 0x000fc8000ff1e0ff */
[----:B------:R-:W-:Y:S02]  /*1400*/  IADD3.X R37, R19, UR7, RZ, P0, !PT ;  /* 0x0000000713257c10 */ /* 0x000fe400087fe4ff */
[----:B0-----:R1:W4:Y:S04]  /*1410*/  LDG.E.64 R18, [R14.64+0x10] ;  /* 0x0000100c0e127981 */ /* 0x001328000c1e1b00 */
[----:B-1----:R-:W5:Y:S01]  /*1420*/  LDG.E.64 R14, [R14.64+0x18] ;  /* 0x0000180c0e0e7981 */ /* 0x002f62000c1e1b00 */
[----:B--2---:R-:W-:Y:S02]  /*1430*/  IMAD R17, R17, R26, RZ ;  /* 0x0000001a11117224 */ /* 0x004fe400078e02ff */
[----:B------:R-:W-:-:S04]  /*1440*/  IMAD.WIDE.U32 R6, R26, R16, R6 ;  /* 0x000000101a067225 */ /* 0x000fc800078e0006 */
[----:B------:R-:W-:Y:S01]  /*1450*/  IMAD R17, R27, R16, R17 ;  /* 0x000000101b117224 */ /* 0x000fe200078e0211 */
[----:B------:R-:W-:Y:S01]  /*1460*/  IADD3 R16, P0, R36, UR8, RZ ;  /* 0x0000000824107c10 */ /* 0x000fe2000ff1e0ff */
[----:B------:R-:W4:Y:S01]  /*1470*/  LDG.E.64.CONSTANT R26, [R36.64] ;  /* 0x0000000c241a7981 */ /* 0x000f22000c1e9b00 */
[----:B---3--:R-:W-:Y:S02]  /*1480*/  IMAD R21, R21, R24, RZ ;  /* 0x0000001815157224 */ /* 0x008fe400078e02ff */
[----:B------:R-:W-:Y:S02]  /*1490*/  IADD3 R7, R7, R17, RZ ;  /* 0x0000001107077210 */ /* 0x000fe40007ffe0ff */
[----:B------:R-:W-:Y:S01]  /*14a0*/  IADD3.X R17, R37, UR7, RZ, P0, !PT ;  /* 0x0000000725117c10 */ /* 0x000fe200087fe4ff */
[-C--:B------:R-:W-:Y:S02]  /*14b0*/  IMAD R21, R25, R20.reuse, R21 ;  /* 0x0000001419157224 */ /* 0x080fe400078e0215 */
[----:B------:R-:W-:-:S02]  /*14c0*/  IMAD.WIDE.U32 R6, R24, R20, R6 ;  /* 0x0000001418067225 */ /* 0x000fc400078e0006 */
[----:B------:R-:W5:Y:S01]  /*14d0*/  LDG.E.64.CONSTANT R24, [R16.64] ;  /* 0x0000000c10187981 */ /* 0x000f62000c1e9b00 */
[----:B------:R-:W-:Y:S01]  /*14e0*/  UIADD3 UR15, UP0, UR15, -0x4, URZ ;  /* 0xfffffffc0f0f7890 */ /* 0x000fe2000ff1e03f */
[----:B------:R-:W-:-:S03]  /*14f0*/  IMAD.IADD R7, R7, 0x1, R21 ;  /* 0x0000000107077824 */ /* 0x000fc600078e0215 */
[----:B------:R-:W-:Y:S02]  /*1500*/  UIADD3.X UR16, UR16, -0x1, URZ, UP0, !UPT ;  /* 0xffffffff10107890 */ /* 0x000fe400087fe43f */
[----:B------:R-:W-:-:S04]  /*1510*/  ISETP.NE.U32.AND P0, PT, RZ, UR15, PT ;  /* 0x0000000fff007c0c */ /* 0x000fc8000bf05070 */
[----:B------:R-:W-:Y:S01]  /*1520*/  ISETP.NE.AND.EX P0, PT, RZ, UR16, PT, P0 ;  /* 0x00000010ff007c0c */ /* 0x000fe2000bf05300 */
[----:B------:R-:W-:Y:S01]  /*1530*/  UIADD3 UR4, UP0, UR4, 0x4, URZ ;  /* 0x0000000404047890 */ /* 0x000fe2000ff1e03f */
[----:B------:R-:W-:-:S03]  /*1540*/  IADD3 R20, P2, R16, UR8, RZ ;  /* 0x0000000810147c10 */ /* 0x000fc6000ff5e0ff */
[----:B------:R-:W-:Y:S01]  /*1550*/  UIADD3.X UR5, URZ, UR5, URZ, UP0, !UPT ;  /* 0x000000053f057290 */ /* 0x000fe200087fe43f */
[----:B----4-:R-:W-:Y:S02]  /*1560*/  IMAD R21, R27, R18, RZ ;  /* 0x000000121b157224 */ /* 0x010fe400078e02ff */
[----:B------:R-:W-:-:S04]  /*1570*/  IMAD.WIDE.U32 R6, R18, R26, R6 ;  /* 0x0000001a12067225 */ /* 0x000fc800078e0006 */
[----:B------:R-:W-:Y:S02]  /*1580*/  IMAD R21, R19, R26, R21 ;  /* 0x0000001a13157224 */ /* 0x000fe400078e0215 */
[----:B-----5:R-:W-:-:S03]  /*1590*/  IMAD R19, R25, R14, RZ ;  /* 0x0000000e19137224 */ /* 0x020fc600078e02ff */
[----:B------:R-:W-:Y:S02]  /*15a0*/  IADD3 R7, R7, R21, RZ ;  /* 0x0000001507077210 */ /* 0x000fe40007ffe0ff */
[----:B------:R-:W-:Y:S01]  /*15b0*/  IADD3.X R21, R17, UR7, RZ, P2, !PT ;  /* 0x0000000711157c10 */ /* 0x000fe200097fe4ff */
[-C--:B------:R-:W-:Y:S02]  /*15c0*/  IMAD R19, R15, R24.reuse, R19 ;  /* 0x000000180f137224 */ /* 0x080fe400078e0213 */
[----:B------:R-:W-:-:S04]  /*15d0*/  IMAD.WIDE.U32 R6, R14, R24, R6 ;  /* 0x000000180e067225 */ /* 0x000fc800078e0006 */
[----:B------:R-:W-:Y:S01]  /*15e0*/  IMAD.IADD R7, R7, 0x1, R19 ;  /* 0x0000000107077824 */ /* 0x000fe200078e0213 */
[----:B------:R-:W-:Y:S05]  /*15f0*/  @P0 BRA `(.L_x_602) ;  /* 0xfffffd4000000947 */ /* 0x000fea000383ffff */
.L_x_601:
[----:B------:R-:W-:-:S04]  /*1600*/  LOP3.LUT R18, R32, 0x3, RZ, 0xc0, !PT ;  /* 0x0000000320127812 */ /* 0x000fc800078ec0ff */
[----:B------:R-:W-:-:S04]  /*1610*/  ISETP.NE.U32.AND P0, PT, R18, RZ, PT ;  /* 0x000000ff1200720c */ /* 0x000fc80003f05070 */
[----:B------:R-:W-:-:S13]  /*1620*/  ISETP.NE.AND.EX P0, PT, RZ, RZ, PT, P0 ;  /* 0x000000ffff00720c */ /* 0x000fda0003f05300 */
[----:B------:R-:W-:Y:S05]  /*1630*/  @!P0 BRA `(.L_x_600) ;  /* 0x0000037000008947 */ /* 0x000fea0003800000 */
[----:B------:R-:W-:Y:S01]  /*1640*/  ULDC.64 UR10, c[0x0][0x188] ;  /* 0x00006200000a7ab9 */ /* 0x000fe20000000a00 */
[----:B------:R-:W-:Y:S01]  /*1650*/  MOV R15, UR4 ;  /* 0x00000004000f7c02 */ /* 0x000fe20008000f00 */
[----:B------:R-:W-:Y:S01]  /*1660*/  UIMAD UR7, UR5, UR10, URZ ;  /* 0x0000000a050772a4 */ /* 0x000fe2000f8e023f */
[----:B------:R-:W-:Y:S01]  /*1670*/  IMAD.MOV.U32 R22, RZ, RZ, R12 ;  /* 0x000000ffff167224 */ /* 0x000fe200078e000c */
[----:B------:R-:W-:Y:S02]  /*1680*/  ULDC.64 UR8, c[0x0][0x180] ;  /* 0x0000600000087ab9 */ /* 0x000fe40000000a00 */
[----:B------:R-:W-:Y:S01]  /*1690*/  UIMAD UR7, UR4, UR11, UR7 ;  /* 0x0000000b040772a4 */ /* 0x000fe2000f8e0207 */
[----:B------:R-:W-:Y:S01]  /*16a0*/  IMAD.WIDE.U32 R14, R15, c[0x0][0x188], R22 ;  /* 0x000062000f0e7a25 */ /* 0x000fe200078e0016 */
[----:B------:R-:W-:-:S04]  /*16b0*/  ULEA UR8, UP0, UR4, UR8, 0x3 ;  /* 0x0000000804087291 */ /* 0x000fc8000f80183f */
[----:B------:R-:W-:Y:S01]  /*16c0*/  ULEA.HI.X UR9, UR4, UR9, UR5, 0x3, UP0 ;  /* 0x0000000904097291 */ /* 0x000fe200080f1c05 */
[----:B------:R-:W-:Y:S02]  /*16d0*/  LEA R16, P0, R14, c[0x0][0x168], 0x3 ;  /* 0x00005a000e107a11 */ /* 0x000fe400078018ff */
[----:B------:R-:W-:-:S04]  /*16e0*/  IADD3 R15, R15, UR7, RZ ;  /* 0x000000070f0f7c10 */ /* 0x000fc8000fffe0ff */
[----:B------:R-:W-:Y:S01]  /*16f0*/  LEA.HI.X R17, R14, c[0x0][0x16c], R15, 0x3, P0 ;  /* 0x00005b000e117a11 */ /* 0x000fe200000f1c0f */
[----:B------:R-:W-:Y:S01]  /*1700*/  IMAD.U32 R15, RZ, RZ, UR9 ;  /* 0x00000009ff0f7e24 */ /* 0x000fe2000f8e00ff */
[----:B------:R-:W-:-:S04]  /*1710*/  MOV R14, UR8 ;  /* 0x00000008000e7c02 */ /* 0x000fc80008000f00 */
[----:B------:R-:W2:Y:S04]  /*1720*/  LDG.E.64.CONSTANT R16, [R16.64] ;  /* 0x0000000c10107981 */ /* 0x000ea8000c1e9b00 */
        /* <DEDUP_REMOVED lines=8> */
[----:B------:R-:W-:Y:S01]  /*17b0*/  ULDC UR15, c[0x0][0x188] ;  /* 0x00006200000f7ab9 */ /* 0x000fe20000000800 */
[----:B------:R-:W-:Y:S01]  /*17c0*/  ISETP.NE.U32.AND P0, PT, R18, 0x2, PT ;  /* 0x000000021200780c */ /* 0x000fe20003f05070 */
[----:B------:R-:W-:Y:S01]  /*17d0*/  ULDC.64 UR10, c[0x0][0x188] ;  /* 0x00006200000a7ab9 */ /* 0x000fe20000000a00 */
[----:B------:R-:W-:Y:S01]  /*17e0*/  MOV R19, UR15 ;  /* 0x0000000f00137c02 */ /* 0x000fe20008000f00 */
[----:B------:R-:W-:Y:S01]  /*17f0*/  UIMAD.WIDE.U32 UR4, UR4, UR15, UR10 ;  /* 0x0000000f040472a5 */ /* 0x000fe2000f8e000a */
[----:B------:R-:W-:Y:S01]  /*1800*/  ISETP.NE.AND.EX P0, PT, RZ, RZ, PT, P0 ;  /* 0x000000ffff00720c */ /* 0x000fe20003f05300 */
[----:B------:R-:W-:Y:S01]  /*1810*/  IMAD.U32 R15, RZ, RZ, UR9 ;  /* 0x00000009ff0f7e24 */ /* 0x000fe2000f8e00ff */
[----:B------:R-:W-:-:S03]  /*1820*/  MOV R14, UR8 ;  /* 0x00000008000e7c02 */ /* 0x000fc60008000f00 */
[----:B------:R-:W-:Y:S01]  /*1830*/  IMAD.U32 R13, RZ, RZ, UR5 ;  /* 0x00000005ff0d7e24 */ /* 0x000fe2000f8e00ff */
[----:B------:R-:W-:Y:S01]  /*1840*/  IADD3 R12, P2, R12, UR4, RZ ;  /* 0x000000040c0c7c10 */ /* 0x000fe2000ff5e0ff */
[----:B------:R-:W-:Y:S01]  /*1850*/  IMAD.U32 R22, RZ, RZ, UR15 ;  /* 0x0000000fff167e24 */ /* 0x000fe2000f8e00ff */
[----:B------:R-:W2:Y:S02]  /*1860*/  LDG.E.64 R14, [R14.64+0x8] ;  /* 0x0000080c0e0e7981 */ /* 0x000ea4000c1e1b00 */
[----:B------:R-:W-:Y:S02]  /*1870*/  IADD3.X R23, R23, UR7, R13, P2, !PT ;  /* 0x0000000717177c10 */ /* 0x000fe400097fe40d */
[C---:B------:R-:W-:Y:S02]  /*1880*/  LEA R16, P2, R12.reuse, c[0x0][0x168], 0x3 ;  /* 0x00005a000c107a11 */ /* 0x040fe400078418ff */
[----:B------:R-:W-:Y:S02]  /*1890*/  @P0 MOV R13, c[0x0][0x18c] ;  /* 0x00006300000d0a02 */ /* 0x000fe40000000f00 */
[----:B------:R-:W-:-:S02]  /*18a0*/  LEA.HI.X R17, R12, c[0x0][0x16c], R23, 0x3, P2 ;  /* 0x00005b000c117a11 */ /* 0x000fc400010f1c17 */
[----:B------:R-:W-:Y:S01]  /*18b0*/  @P0 LEA R12, P2, R19, R16, 0x3 ;  /* 0x00000010130c0211 */ /* 0x000fe200078418ff */
[----:B------:R-:W-:Y:S01]  /*18c0*/  IMAD.U32 R18, RZ, RZ, UR8 ;  /* 0x00000008ff127e24 */ /* 0x000fe2000f8e00ff */
[----:B------:R-:W-:Y:S01]  /*18d0*/  MOV R19, UR9 ;  /* 0x0000000900137c02 */ /* 0x000fe20008000f00 */
[----:B------:R-:W2:Y:S01]  /*18e0*/  LDG.E.64.CONSTANT R20, [R16.64] ;  /* 0x0000000c10147981 */ /* 0x000ea2000c1e9b00 */
[----:B------:R-:W-:-:S04]  /*18f0*/  @P0 LEA.HI.X R13, R22, R17, R13, 0x3, P2 ;  /* 0x00000011160d0211 */ /* 0x000fc800010f1c0d */
[----:B------:R-:W3:Y:S04]  /*1900*/  @P0 LDG.E.64 R18, [R18.64+0x10] ;  /* 0x0000100c12120981 */ /* 0x000ee8000c1e1b00 */
[----:B------:R-:W3:Y:S01]  /*1910*/  @P0 LDG.E.64.CONSTANT R12, [R12.64] ;  /* 0x0000000c0c0c0981 */ /* 0x000ee2000c1e9b00 */
[-C--:B--2---:R-:W-:Y:S02]  /*1920*/  IMAD R21, R21, R14.reuse, RZ ;  /* 0x0000000e15157224 */ /* 0x084fe400078e02ff */
[----:B------:R-:W-:-:S04]  /*1930*/  IMAD.WIDE.U32 R6, R20, R14, R6 ;  /* 0x0000000e14067225 */ /* 0x000fc800078e0006 */
[----:B------:R-:W-:Y:S02]  /*1940*/  IMAD R21, R20, R15, R21 ;  /* 0x0000000f14157224 */ /* 0x000fe400078e0215 */
[-C--:B---3--:R-:W-:Y:S02]  /*1950*/  @P0 IMAD R15, R13, R18.reuse, RZ ;  /* 0x000000120d0f0224 */ /* 0x088fe400078e02ff */
[----:B------:R-:W-:Y:S02]  /*1960*/  IMAD.IADD R7, R7, 0x1, R21 ;  /* 0x0000000107077824 */ /* 0x000fe400078e0215 */
[C---:B------:R-:W-:Y:S02]  /*1970*/  @P0 IMAD R15, R12.reuse, R19, R15 ;  /* 0x000000130c0f0224 */ /* 0x040fe400078e020f */
[----:B------:R-:W-:-:S04]  /*1980*/  @P0 IMAD.WIDE.U32 R18, R12, R18, R6 ;  /* 0x000000120c120225 */ /* 0x000fc800078e0006 */
[----:B------:R-:W-:Y:S01]  /*1990*/  @P0 IMAD.MOV.U32 R6, RZ, RZ, R18 ;  /* 0x000000ffff060224 */ /* 0x000fe200078e0012 */
[----:B------:R-:W-:Y:S02]  /*19a0*/  @P0 IADD3 R7, R19, R15, RZ ;  /* 0x0000000f13070210 */ /* 0x000fe40007ffe0ff */
.L_x_600:
[----:B------:R-:W-:Y:S05]  /*19b0*/  BSYNC B0 ;  /* 0x0000000000007941 */ /* 0x000fea0003800000 */
.L_x_599:
[----:B------:R-:W-:Y:S01]  /*19c0*/  IADD3 R12, R0, 0x80, RZ ;  /* 0x00000080000c7810 */ /* 0x000fe20007ffe0ff */
[----:B------:R-:W-:Y:S03]  /*19d0*/  BSSY B0, `(.L_x_606) ;  /* 0x000016d000007945 */ /* 0x000fe60003800000 */
[----:B------:R-:W-:-:S13]  /*19e0*/  ISETP.GE.AND P0, PT, R12, UR6, PT ;  /* 0x000000060c007c0c */ /* 0x000fda000bf06270 */
[----:B------:R-:W-:Y:S05]  /*19f0*/  @P0 BRA `(.L_x_607) ;  /* 0x000016a000000947 */ /* 0x000fea0003800000 */
[----:B------:R-:W-:Y:S01]  /*1a00*/  IADD3 R4, P2, R32, -0x1, RZ ;  /* 0xffffffff20047810 */ /* 0x000fe20007f5e0ff */
[----:B-----5:R-:W-:Y:S01]  /*1a10*/  IMAD R5, R29, c[0x0][0x170], RZ ;  /* 0x00005c001d057a24 */ /* 0x020fe200078e02ff */
[----:B------:R-:W-:Y:S01]  /*1a20*/  UMOV UR4, URZ ;  /* 0x0000003f00047c82 */ /* 0x000fe20008000000 */
[----:B------:R-:W-:Y:S01]  /*1a30*/  IMAD.WIDE.U32 R12, R28, c[0x0][0x170], RZ ;  /* 0x00005c001c0c7a25 */ /* 0x000fe200078e00ff */
[----:B------:R-:W-:Y:S01]  /*1a40*/  ISETP.GE.U32.AND P0, PT, R4, 0x3, PT ;  /* 0x000000030400780c */ /* 0x000fe20003f06070 */
[----:B------:R-:W-:Y:S01]  /*1a50*/  UMOV UR5, URZ ;  /* 0x0000003f00057c82 */ /* 0x000fe20008000000 */
[----:B------:R-:W-:Y:S01]  /*1a60*/  IADD3.X R4, R34, -0x1, RZ, P2, !PT ;  /* 0xffffffff22047810 */ /* 0x000fe200017fe4ff */
[----:B------:R-:W-:Y:S01]  /*1a70*/  IMAD R21, R28, c[0x0][0x174], R5 ;  /* 0x00005d001c157a24 */ /* 0x000fe200078e0205 */
[----:B------:R-:W-:Y:S01]  /*1a80*/  ULDC.64 UR18, c[0x0][0x188] ;  /* 0x0000620000127ab9 */ /* 0x000fe20000000a00 */
[----:B------:R-:W-:Y:S02]  /*1a90*/  LOP3.LUT R33, R32, 0x3, RZ, 0xc0, !PT ;  /* 0x0000000320217812 */ /* 0x000fe400078ec0ff */
[----:B------:R-:W-:-:S02]  /*1aa0*/  ISETP.GE.U32.AND.EX P0, PT, R4, RZ, PT, P0 ;  /* 0x000000ff0400720c */ /* 0x000fc40003f06100 */
[----:B------:R-:W-:Y:S01]  /*1ab0*/  CS2R R4, SRZ ;  /* 0x0000000000047805 */ /* 0x000fe2000001ff00 */
[----:B------:R-:W-:-:S10]  /*1ac0*/  IADD3 R15, R13, R21, RZ ;  /* 0x000000150d0f7210 */ /* 0x000fd40007ffe0ff */
[----:B------:R-:W-:Y:S05]  /*1ad0*/  @!P0 BRA `(.L_x_608) ;  /* 0x0000122000008947 */ /* 0x000fea0003800000 */
[----:B------:R-:W-:Y:S01]  /*1ae0*/  IADD3 R16, P0, -R33, c[0x0][0x178], RZ ;  /* 0x00005e0021107a10 */ /* 0x000fe20007f1e1ff */
[----:B------:R-:W-:Y:S01]  /*1af0*/  UIMAD.WIDE.U32 UR16, UR18, 0x8, URZ ;  /* 0x00000008121078a5 */ /* 0x000fe2000f8e003f */
[----:B------:R-:W-:Y:S01]  /*1b00*/  IMAD.IADD R21, R21, 0x1, R13 ;  /* 0x0000000115157824 */ /* 0x000fe200078e020d */
[----:B------:R-:W-:Y:S01]  /*1b10*/  USHF.L.U32 UR7, UR19, 0x3, URZ ;  /* 0x0000000313077899 */ /* 0x000fe2000800063f */
[----:B------:R-:W-:Y:S01]  /*1b20*/  IADD3.X R17, R34, -0x1, RZ, P0, !PT ;  /* 0xffffffff22117810 */ /* 0x000fe200007fe4ff */
[----:B------:R0:W1:Y:S01]  /*1b30*/  R2UR UR10, R16 ;  /* 0x00000000100a73c2 */ /* 0x00006200000e0000 */
[----:B------:R-:W-:Y:S01]  /*1b40*/  ISETP.GT.U32.AND P0, PT, R16, RZ, PT ;  /* 0x000000ff1000720c */ /* 0x000fe20003f04070 */
[----:B------:R-:W-:Y:S01]  /*1b50*/  UIADD3 UR7, UR17, UR7, URZ ;  /* 0x0000000711077290 */ /* 0x000fe2000fffe03f */
[C---:B------:R-:W-:Y:S01]  /*1b60*/  LEA R20, P2, R12.reuse, c[0x0][0x168], 0x3 ;  /* 0x00005a000c147a11 */ /* 0x040fe200078418ff */
[----:B------:R-:W-:Y:S01]  /*1b70*/  UMOV UR4, URZ ;  /* 0x0000003f00047c82 */ /* 0x000fe20008000000 */
[----:B------:R-:W-:Y:S01]  /*1b80*/  ISETP.GT.AND.EX P0, PT, R17, RZ, PT, P0 ;  /* 0x000000ff1100720c */ /* 0x000fe20003f04300 */
[----:B------:R-:W-:Y:S01]  /*1b90*/  UMOV UR5, URZ ;  /* 0x0000003f00057c82 */ /* 0x000fe20008000000 */
[----:B------:R-:W-:Y:S01]  /*1ba0*/  LEA.HI.X R21, R12, c[0x0][0x16c], R21, 0x3, P2 ;  /* 0x00005b000c157a11 */ /* 0x000fe200010f1c15 */
        /* <DEDUP_REMOVED lines=8> */
.L_x_611:
[----:B------:R-:W-:Y:S01]  /*1c30*/  ULDC.64 UR8, c[0x0][0x180] ;  /* 0x0000600000087ab9 */ /* 0x000fe20000000a00 */
[----:B------:R0:W2:Y:S01]  /*1c40*/  LDG.E.64.CONSTANT R26, [R20.64] ;  /* 0x0000000c141a7981 */ /* 0x0000a2000c1e9b00 */
[----:B------:R-:W-:-:S04]  /*1c50*/  ULEA UR8, UP0, UR4, UR8, 0x3 ;  /* 0x0000000804087291 */ /* 0x000fc8000f80183f */
[----:B------:R-:W-:Y:S02]  /*1c60*/  ULEA.HI.X UR9, UR4, UR9, UR5, 0x3, UP0 ;  /* 0x0000000904097291 */ /* 0x000fe400080f1c05 */
[----:B------:R-:W-:-:S04]  /*1c70*/  MOV R24, UR8 ;  /* 0x0000000800187c02 */ /* 0x000fc80008000f00 */
[----:B------:R-:W-:-:S05]  /*1c80*/  IMAD.U32 R25, RZ, RZ, UR9 ;  /* 0x00000009ff197e24 */ /* 0x000fca000f8e00ff */
[----:B------:R-:W2:Y:S01]  /*1c90*/  LDG.E.64 R22, [R24.64] ;  /* 0x0000000c18167981 */ /* 0x000ea2000c1e1b00 */
[----:B------:R-:W-:-:S03]  /*1ca0*/  IADD3 R28, P2, R20, UR16, RZ ;  /* 0x00000010141c7c10 */ /* 0x000fc6000ff5e0ff */
[----:B------:R-:W3:Y:S01]  /*1cb0*/  LDG.E.64 R16, [R24.64+0x8] ;  /* 0x0000080c18107981 */ /* 0x000ee2000c1e1b00 */
[----:B------:R-:W-:Y:S02]  /*1cc0*/  IADD3.X R29, R21, UR7, RZ, P2, !PT ;  /* 0x00000007151d7c10 */ /* 0x000fe400097fe4ff */
[----:B------:R-:W-:-:S03]  /*1cd0*/  IADD3 R18, P2, R28, UR16, RZ ;  /* 0x000000101c127c10 */ /* 0x000fc6000ff5e0ff */
[----:B0-----:R0:W3:Y:S01]  /*1ce0*/  LDG.E.64.CONSTANT R20, [R28.64] ;  /* 0x0000000c1c147981 */ /* 0x0010e2000c1e9b00 */
[----:B------:R-:W-:Y:S01]  /*1cf0*/  IADD3.X R19, R29, UR7, RZ, P2, !PT ;  /* 0x000000071d137c10 */ /* 0x000fe200097fe4ff */
[-C--:B--2---:R-:W-:Y:S02]  /*1d00*/  IMAD R27, R27, R22.reuse, RZ ;  /* 0x000000161b1b7224 */ /* 0x084fe400078e02ff */
[----:B------:R-:W-:-:S04]  /*1d10*/  IMAD.WIDE.U32 R4, R26, R22, R4 ;  /* 0x000000161a047225 */ /* 0x000fc800078e0004 */
[----:B------:R-:W-:Y:S02]  /*1d20*/  IMAD R35, R26, R23, R27 ;  /* 0x000000171a237224 */ /* 0x000fe400078e021b */
[----:B------:R1:W2:Y:S04]  /*1d30*/  LDG.E.64.CONSTANT R26, [R18.64] ;  /* 0x0000000c121a7981 */ /* 0x0002a8000c1e9b00 */
[----:B------:R-:W2:Y:S01]  /*1d40*/  LDG.E.64 R22, [R24.64+0x10] ;  /* 0x0000100c18167981 */ /* 0x000ea2000c1e1b00 */
[----:B0-----:R-:W-:Y:S01]  /*1d50*/  IADD3 R28, P2, R18, UR16, RZ ;  /* 0x00000010121c7c10 */ /* 0x001fe2000ff5e0ff */
[----:B---3--:R-:W-:Y:S01]  /*1d60*/  IMAD R21, R21, R16, RZ ;  /* 0x0000001015157224 */ /* 0x008fe200078e02ff */
[----:B------:R-:W-:Y:S02]  /*1d70*/  IADD3 R5, R5, R35, RZ ;  /* 0x0000002305057210 */ /* 0x000fe40007ffe0ff */
[----:B------:R-:W-:Y:S01]  /*1d80*/  IADD3.X R29, R19, UR7, RZ, P2, !PT ;  /* 0x00000007131d7c10 */ /* 0x000fe200097fe4ff */
[----:B------:R-:W-:-:S02]  /*1d90*/  IMAD R21, R20, R17, R21 ;  /* 0x0000001114157224 */ /* 0x000fc400078e0215 */
[----:B------:R-:W-:Y:S01]  /*1da0*/  IMAD.WIDE.U32 R4, R20, R16, R4 ;  /* 0x0000001014047225 */ /* 0x000fe200078e0004 */
[----:B-1----:R-:W-:Y:S01]  /*1db0*/  IADD3 R18, P2, R28, UR16, RZ ;  /* 0x000000101c127c10 */ /* 0x002fe2000ff5e0ff */
[----:B------:R-:W3:Y:S02]  /*1dc0*/  LDG.E.64.CONSTANT R36, [R28.64] ;  /* 0x0000000c1c247981 */ /* 0x000ee4000c1e9b00 */
[----:B------:R-:W-:Y:S02]  /*1dd0*/  IMAD.IADD R5, R5, 0x1, R21 ;  /* 0x0000000105057824 */ /* 0x000fe400078e0215 */
[----:B------:R-:W3:Y:S01]  /*1de0*/  LDG.E.64 R16, [R24.64+0x18] ;  /* 0x0000180c18107981 */ /* 0x000ee2000c1e1b00 */
[----:B------:R-:W-:Y:S01]  /*1df0*/  IADD3.X R19, R29, UR7, RZ, P2, !PT ;  /* 0x000000071d137c10 */ /* 0x000fe200097fe4ff */
[-C--:B--2---:R-:W-:Y:S02]  /*1e00*/  IMAD R21, R27, R22.reuse, RZ ;  /* 0x000000161b157224 */ /* 0x084fe400078e02ff */
[----:B------:R-:W-:-:S04]  /*1e10*/  IMAD.WIDE.U32 R4, R26, R22, R4 ;  /* 0x000000161a047225 */ /* 0x000fc800078e0004 */
[----:B------:R-:W-:Y:S02]  /*1e20*/  IMAD R23, R26, R23, R21 ;  /* 0x000000171a177224 */ /* 0x000fe400078e0215 */
[----:B------:R0:W2:Y:S04]  /*1e30*/  LDG.E.64.CONSTANT R26, [R18.64] ;  /* 0x0000000c121a7981 */ /* 0x0000a8000c1e9b00 */
[----:B------:R-:W2:Y:S01]  /*1e40*/  LDG.E.64 R20, [R24.64+0x20] ;  /* 0x0000200c18147981 */ /* 0x000ea2000c1e1b00 */
[----:B------:R-:W-:Y:S01]  /*1e50*/  IADD3 R22, P2, R18, UR16, RZ ;  /* 0x0000001012167c10 */ /* 0x000fe2000ff5e0ff */
[-C--:B---3--:R-:W-:Y:S01]  /*1e60*/  IMAD R29, R37, R16.reuse, RZ ;  /* 0x00000010251d7224 */ /* 0x088fe200078e02ff */
[----:B------:R-:W-:Y:S02]  /*1e70*/  IADD3 R5, R5, R23, RZ ;  /* 0x0000001705057210 */ /* 0x000fe40007ffe0ff */
[----:B------:R-:W-:Y:S01]  /*1e80*/  IADD3.X R23, R19, UR7, RZ, P2, !PT ;  /* 0x0000000713177c10 */ /* 0x000fe200097fe4ff */
[----:B------:R-:W-:Y:S01]  /*1e90*/  IMAD R29, R36, R17, R29 ;  /* 0x00000011241d7224 */ /* 0x000fe200078e021d */
[----:B0-----:R-:W-:Y:S01]  /*1ea0*/  IADD3 R18, P2, R22, UR16, RZ ;  /* 0x0000001016127c10 */ /* 0x001fe2000ff5e0ff */
[----:B------:R-:W-:-:S02]  /*1eb0*/  IMAD.WIDE.U32 R4, R36, R16, R4 ;  /* 0x0000001024047225 */ /* 0x000fc400078e0004 */
[----:B------:R0:W3:Y:S04]  /*1ec0*/  LDG.E.64.CONSTANT R36, [R22.64] ;  /* 0x0000000c16247981 */ /* 0x0000e8000c1e9b00 */
[----:B------:R-:W3:Y:S01]  /*1ed0*/  LDG.E.64 R16, [R24.64+0x28] ;  /* 0x0000280c18107981 */ /* 0x000ee2000c1e1b00 */
[----:B------:R-:W-:Y:S01]  /*1ee0*/  IMAD.IADD R5, R5, 0x1, R29 ;  /* 0x0000000105057824 */ /* 0x000fe200078e021d */
[----:B------:R-:W-:-:S05]  /*1ef0*/  IADD3.X R19, R23, UR7, RZ, P2, !PT ;  /* 0x0000000717137c10 */ /* 0x000fca00097fe4ff */
[----:B------:R1:W4:Y:S01]  /*1f00*/  LDG.E.64.CONSTANT R28, [R18.64] ;  /* 0x0000000c121c7981 */ /* 0x000322000c1e9b00 */
[-C--:B--2---:R-:W-:Y:S02]  /*1f10*/  IMAD R27, R27, R20.reuse, RZ ;  /* 0x000000141b1b7224 */ /* 0x084fe400078e02ff */
[----:B------:R-:W-:-:S04]  /*1f20*/  IMAD.WIDE.U32 R4, R26, R20, R4 ;  /* 0x000000141a047225 */ /* 0x000fc800078e0004 */
[----:B------:R-:W-:Y:S02]  /*1f30*/  IMAD R27, R26, R21, R27 ;  /* 0x000000151a1b7224 */ /* 0x000fe400078e021b */
[----:B------:R-:W4:Y:S01]  /*1f40*/  LDG.E.64 R20, [R24.64+0x30] ;  /* 0x0000300c18147981 */ /* 0x000f22000c1e1b00 */
[----:B0-----:R-:W-:Y:S02]  /*1f50*/  IADD3 R22, P2, R18, UR16, RZ ;  /* 0x0000001012167c10 */ /* 0x001fe4000ff5e0ff */
[----:B------:R-:W-:Y:S02]  /*1f60*/  IADD3 R5, R5, R27, RZ ;  /* 0x0000001b05057210 */ /* 0x000fe40007ffe0ff */
[----:B------:R-:W-:Y:S01]  /*1f70*/  IADD3.X R23, R19, UR7, RZ, P2, !PT ;  /* 0x0000000713177c10 */ /* 0x000fe200097fe4ff */
[-C--:B---3--:R-:W-:Y:S01]  /*1f80*/  IMAD R27, R37, R16.reuse, RZ ;  /* 0x00000010251b7224 */ /* 0x088fe200078e02ff */
[----:B-1----:R-:W-:Y:S01]  /*1f90*/  IADD3 R18, P2, R22, UR16, RZ ;  /* 0x0000001016127c10 */ /* 0x002fe2000ff5e0ff */
[----:B------:R-:W-:-:S04]  /*1fa0*/  IMAD.WIDE.U32 R4, R36, R16, R4 ;  /* 0x0000001024047225 */ /* 0x000fc800078e0004 */
[----:B------:R-:W-:Y:S02]  /*1fb0*/  IMAD R27, R36, R17, R27 ;  /* 0x00000011241b7224 */ /* 0x000fe400078e021b */
[----:B------:R0:W2:Y:S04]  /*1fc0*/  LDG.E.64.CONSTANT R36, [R22.64] ;  /* 0x0000000c16247981 */ /* 0x0000a8000c1e9b00 */
[----:B------:R-:W2:Y:S01]  /*1fd0*/  LDG.E.64 R16, [R24.64+0x38] ;  /* 0x0000380c18107981 */ /* 0x000ea2000c1e1b00 */
[----:B------:R-:W-:Y:S01]  /*1fe0*/  IMAD.IADD R5, R5, 0x1, R27 ;  /* 0x0000000105057824 */ /* 0x000fe200078e021b */
[----:B------:R-:W-:Y:S01]  /*1ff0*/  IADD3.X R19, R23, UR7, RZ, P2, !PT ;  /* 0x0000000717137c10 */ /* 0x000fe200097fe4ff */
[-C--:B----4-:R-:W-:Y:S02]  /*2000*/  IMAD R27, R29, R20.reuse, RZ ;  /* 0x000000141d1b7224 */ /* 0x090fe400078e02ff */
[----:B------:R-:W-:-:S04]  /*2010*/  IMAD.WIDE.U32 R4, R28, R20, R4 ;  /* 0x000000141c047225 */ /* 0x000fc800078e0004 */
[----:B------:R-:W-:Y:S02]  /*2020*/  IMAD R27, R28, R21, R27 ;  /* 0x000000151c1b7224 */ /* 0x000fe400078e021b */
[----:B------:R1:W3:Y:S04]  /*2030*/  LDG.E.64.CONSTANT R28, [R18.64] ;  /* 0x0000000c121c7981 */ /* 0x0002e8000c1e9b00 */
[----:B------:R-:W3:Y:S01]  /*2040*/  LDG.E.64 R20, [R24.64+0x40] ;  /* 0x0000400c18147981 */ /* 0x000ee2000c1e1b00 */
[----:B0-----:R-:W-:Y:S02]  /*2050*/  IADD3 R22, P2, R18, UR16, RZ ;  /* 0x0000001012167c10 */ /* 0x001fe4000ff5e0ff */
[----:B------:R-:W-:Y:S02]  /*2060*/  IADD3 R5, R5, R27, RZ ;  /* 0x0000001b05057210 */ /* 0x000fe40007ffe0ff */
[----:B------:R-:W-:Y:S01]  /*2070*/  IADD3.X R23, R19, UR7, RZ, P2, !PT ;  /* 0x0000000713177c10 */ /* 0x000fe200097fe4ff */
[-C--:B--2---:R-:W-:Y:S01]  /*2080*/  IMAD R27, R37, R16.reuse, RZ ;  /* 0x00000010251b7224 */ /* 0x084fe200078e02ff */
[----:B-1----:R-:W-:Y:S01]  /*2090*/  IADD3 R18, P2, R22, UR16, RZ ;  /* 0x0000001016127c10 */ /* 0x002fe2000ff5e0ff */
[----:B------:R-:W-:-:S04]  /*20a0*/  IMAD.WIDE.U32 R4, R36, R16, R4 ;  /* 0x0000001024047225 */ /* 0x000fc800078e0004 */
[----:B------:R-:W-:Y:S02]  /*20b0*/  IMAD R27, R36, R17, R27 ;  /* 0x00000011241b7224 */ /* 0x000fe400078e021b */
[----:B------:R0:W2:Y:S04]  /*20c0*/  LDG.E.64.CONSTANT R36, [R22.64] ;  /* 0x0000000c16247981 */ /* 0x0000a8000c1e9b00 */
[----:B------:R-:W2:Y:S01]  /*20d0*/  LDG.E.64 R16, [R24.64+0x48] ;  /* 0x0000480c18107981 */ /* 0x000ea2000c1e1b00 */
[----:B------:R-:W-:Y:S01]  /*20e0*/  IMAD.IADD R5, R5, 0x1, R27 ;  /* 0x0000000105057824 */ /* 0x000fe200078e021b */
[----:B------:R-:W-:Y:S01]  /*20f0*/  IADD3.X R19, R23, UR7, RZ, P2, !PT ;  /* 0x0000000717137c10 */ /* 0x000fe200097fe4ff */
[-C--:B---3--:R-:W-:Y:S02]  /*2100*/  IMAD R27, R29, R20.reuse, RZ ;  /* 0x000000141d1b7224 */ /* 0x088fe400078e02ff */
[----:B------:R-:W-:-:S04]  /*2110*/  IMAD.WIDE.U32 R4, R28, R20, R4 ;  /* 0x000000141c047225 */ /* 0x000fc800078e0004 */
[----:B------:R-:W-:Y:S02]  /*2120*/  IMAD R27, R28, R21, R27 ;  /* 0x000000151c1b7224 */ /* 0x000fe400078e021b */
[----:B------:R1:W3:Y:S04]  /*2130*/  LDG.E.64.CONSTANT R28, [R18.64] ;  /* 0x0000000c121c7981 */ /* 0x0002e8000c1e9b00 */
[----:B------:R-:W3:Y:S01]  /*2140*/  LDG.E.64 R20, [R24.64+0x50] ;  /* 0x0000500c18147981 */ /* 0x000ee2000c1e1b00 */
[----:B0-----:R-:W-:Y:S02]  /*2150*/  IADD3 R22, P2, R18, UR16, RZ ;  /* 0x0000001012167c10 */ /* 0x001fe4000ff5e0ff */
[----:B------:R-:W-:Y:S02]  /*2160*/  IADD3 R5, R5, R27, RZ ;  /* 0x0000001b05057210 */ /* 0x000fe40007ffe0ff */
[----:B------:R-:W-:Y:S01]  /*2170*/  IADD3.X R23, R19, UR7, RZ, P2, !PT ;  /* 0x0000000713177c10 */ /* 0x000fe200097fe4ff */
[----:B--2---:R-:W-:-:S02]  /*2180*/  IMAD R27, R37, R16, RZ ;  /* 0x00000010251b7224 */ /* 0x004fc400078e02ff */
[----:B------:R-:W-:Y:S01]  /*2190*/  IMAD.WIDE.U32 R4, R36, R16, R4 ;  /* 0x0000001024047225 */ /* 0x000fe200078e0004 */
[----:B-1----:R-:W-:-:S03]  /*21a0*/  IADD3 R18, P2, R22, UR16, RZ ;  /* 0x0000001016127c10 */ /* 0x002fc6000ff5e0ff */
[----:B------:R-:W-:Y:S02]  /*21b0*/  IMAD R27, R36, R17, R27 ;  /* 0x00000011241b7224 */ /* 0x000fe400078e021b */
[----:B------:R0:W2:Y:S04]  /*21c0*/  LDG.E.64.CONSTANT R36, [R22.64] ;  /* 0x0000000c16247981 */ /* 0x0000a8000c1e9b00 */
[----:B------:R-:W2:Y:S01]  /*21d0*/  LDG.E.64 R16, [R24.64+0x58] ;  /* 0x0000580c18107981 */ /* 0x000ea2000c1e1b00 */
[----:B------:R-:W-:Y:S01]  /*21e0*/  IMAD.IADD R5, R5, 0x1, R27 ;  /* 0x0000000105057824 */ /* 0x000fe200078e021b */
[----:B------:R-:W-:Y:S01]  /*21f0*/  IADD3.X R19, R23, UR7, RZ, P2, !PT ;  /* 0x0000000717137c10 */ /* 0x000fe200097fe4ff */
[----:B---3--:R-:W-:-:S04]  /*2200*/  IMAD R27, R29, R20, RZ ;  /* 0x000000141d1b7224 */ /* 0x008fc800078e02ff */
[C---:B------:R-:W-:Y:S02]  /*2210*/  IMAD R26, R28.reuse, R21, R27 ;  /* 0x000000151c1a7224 */ /* 0x040fe400078e021b */
[----:B------:R-:W-:Y:S02]  /*2220*/  IMAD.WIDE.U32 R28, R28, R20, R4 ;  /* 0x000000141c1c7225 */ /* 0x000fe400078e0004 */
[----:B------:R1:W3:Y:S04]  /*2230*/  LDG.E.64.CONSTANT R20, [R18.64] ;  /* 0x0000000c12147981 */ /* 0x0002e8000c1e9b00 */
[----:B------:R4:W3:Y:S01]  /*2240*/  LDG.E.64 R4, [R24.64+0x60] ;  /* 0x0000600c18047981 */ /* 0x0008e2000c1e1b00 */
[----:B0-----:R-:W-:Y:S02]  /*2250*/  IADD3 R22, P2, R18, UR16, RZ ;  /* 0x0000001012167c10 */ /* 0x001fe4000ff5e0ff */
[----:B------:R-:W-:Y:S01]  /*2260*/  IADD3 R27, R29, R26, RZ ;  /* 0x0000001a1d1b7210 */ /* 0x000fe20007ffe0ff */
[----:B------:R-:W-:Y:S01]  /*2270*/  IMAD.MOV.U32 R26, RZ, RZ, R28 ;  /* 0x000000ffff1a7224 */ /* 0x000fe200078e001c */
[----:B------:R-:W-:Y:S01]  /*2280*/  IADD3.X R23, R19, UR7, RZ, P2, !PT ;  /* 0x0000000713177c10 */ /* 0x000fe200097fe4ff */
[----:B--2---:R-:W-:Y:S01]  /*2290*/  IMAD R29, R37, R16, RZ ;  /* 0x00000010251d7224 */ /* 0x004fe200078e02ff */
[----:B-1----:R4:W2:Y:S03]  /*22a0*/  LDG.E.64 R18, [R24.64+0x68] ;  /* 0x0000680c18127981 */ /* 0x0028a6000c1e1b00 */
[----:B------:R-:W-:-:S02]  /*22b0*/  IMAD R29, R36, R17, R29 ;  /* 0x00000011241d7224 */ /* 0x000fc400078e021d */
[----:B------:R-:W-:Y:S01]  /*22c0*/  IMAD.WIDE.U32 R16, R36, R16, R26 ;  /* 0x0000001024107225 */ /* 0x000fe200078e001a */
[----:B------:R-:W-:Y:S01]  /*22d0*/  IADD3 R28, P2, R22, UR16, RZ ;  /* 0x00000010161c7c10 */ /* 0x000fe2000ff5e0ff */
[----:B------:R0:W2:Y:S03]  /*22e0*/  LDG.E.64.CONSTANT R26, [R22.64] ;  /* 0x0000000c161a7981 */ /* 0x0000a6000c1e9b00 */
[----:B------:R-:W-:Y:S01]  /*22f0*/  IADD3 R17, R17, R29, RZ ;  /* 0x0000001d11117210 */ /* 0x000fe20007ffe0ff */
[----:B------:R4:W5:Y:S01]  /*2300*/  LDG.E.64 R36, [R24.64+0x70] ;  /* 0x0000700c18247981 */ /* 0x000962000c1e1b00 */
[----:B------:R-:W-:-:S05]  /*2310*/  IADD3.X R29, R23, UR7, RZ, P2, !PT ;  /* 0x00000007171d7c10 */ /* 0x000fca00097fe4ff */
[----:B0-----:R0:W5:Y:S04]  /*2320*/  LDG.E.64.CONSTANT R22, [R28.64] ;  /* 0x0000000c1c167981 */ /* 0x001168000c1e9b00 */
[----:B----4-:R-:W4:Y:S01]  /*2330*/  LDG.E.64 R24, [R24.64+0x78] ;  /* 0x0000780c18187981 */ /* 0x010f22000c1e1b00 */
[----:B---3--:R-:W-:-:S04]  /*2340*/  IMAD R21, R21, R4, RZ ;  /* 0x0000000415157224 */ /* 0x008fc800078e02ff */
[C---:B------:R-:W-:Y:S02]  /*2350*/  IMAD R21, R20.reuse, R5, R21 ;  /* 0x0000000514157224 */ /* 0x040fe400078e0215 */
[----:B------:R-:W-:Y:S01]  /*2360*/  IMAD.WIDE.U32 R4, R20, R4, R16 ;  /* 0x0000000414047225 */ /* 0x000fe200078e0010 */
[----:B------:R-:W-:-:S04]  /*2370*/  IADD3 R16, P2, R28, UR16, RZ ;  /* 0x000000101c107c10 */ /* 0x000fc8000ff5e0ff */
[----:B------:R-:W-:-:S05]  /*2380*/  IADD3.X R17, R29, UR7, RZ, P2, !PT ;  /* 0x000000071d117c10 */ /* 0x000fca00097fe4ff */
[----:B0-----:R-:W4:Y:S01]  /*2390*/  LDG.E.64.CONSTANT R28, [R16.64] ;  /* 0x0000000c101c7981 */ /* 0x001f22000c1e9b00 */
[----:B------:R-:W-:Y:S01]  /*23a0*/  UIADD3 UR10, UP0, UR10, -0x10, URZ ;  /* 0xfffffff00a0a7890 */ /* 0x000fe2000ff1e03f */
[----:B------:R-:W-:Y:S02]  /*23b0*/  IMAD.IADD R5, R5, 0x1, R21 ;  /* 0x0000000105057824 */ /* 0x000fe400078e0215 */
[-C--:B--2---:R-:W-:Y:S01]  /*23c0*/  IMAD R21, R27, R18.reuse, RZ ;  /* 0x000000121b157224 */ /* 0x084fe200078e02ff */
[----:B------:R-:W-:Y:S01]  /*23d0*/  UIADD3.X UR11, UR11, -0x1, URZ, UP0, !UPT ;  /* 0xffffffff0b0b7890 */ /* 0x000fe200087fe43f */
[----:B------:R-:W-:Y:S01]  /*23e0*/  IMAD.WIDE.U32 R4, R26, R18, R4 ;  /* 0x000000121a047225 */ /* 0x000fe200078e0004 */
[----:B------:R-:W-:-:S03]  /*23f0*/  UISETP.GT.U32.AND UP0, UPT, UR10, 0xc, UPT ;  /* 0x0000000c0a00788c */ /* 0x000fc6000bf04070 */
[----:B------:R-:W-:Y:S01]  /*2400*/  IMAD R21, R26, R19, R21 ;  /* 0x000000131a157224 */ /* 0x000fe200078e0215 */
[----:B------:R-:W-:Y:S01]  /*2410*/  UISETP.GT.AND.EX UP0, UPT, UR11, URZ, UPT, UP0 ;  /* 0x0000003f0b00728c */ /* 0x000fe2000bf04300 */
[----:B-----5:R-:W-:-:S03]  /*2420*/  IMAD R19, R23, R36, RZ ;  /* 0x0000002417137224 */ /* 0x020fc600078e02ff */
[----:B------:R-:W-:Y:S01]  /*2430*/  IADD3 R5, R5, R21, RZ ;  /* 0x0000001505057210 */ /* 0x000fe20007ffe0ff */
[----:B------:R-:W-:Y:S01]  /*2440*/  IMAD R19, R22, R37, R19 ;  /* 0x0000002516137224 */ /* 0x000fe200078e0213 */
[----:B------:R-:W-:-:S03]  /*2450*/  PLOP3.LUT P3, PT, PT, PT, UP0, 0x80, 0x0 ;  /* 0x000000000000781c */ /* 0x000fc60003f6f008 */
[----:B------:R-:W-:Y:S01]  /*2460*/  IMAD.WIDE.U32 R4, R22, R36, R4 ;  /* 0x0000002416047225 */ /* 0x000fe200078e0004 */
[----:B------:R-:W-:-:S03]  /*2470*/  UIADD3 UR4, UP1, UR4, 0x10, URZ ;  /* 0x0000001004047890 */ /* 0x000fc6000ff3e03f */
[----:B------:R-:W-:Y:S01]  /*2480*/  IMAD.IADD R5, R5, 0x1, R19 ;  /* 0x0000000105057824 */ /* 0x000fe200078e0213 */
[----:B------:R-:W-:Y:S01]  /*2490*/  IADD3 R20, P2, R16, UR16, RZ ;  /* 0x0000001010147c10 */ /* 0x000fe2000ff5e0ff */
[----:B------:R-:W-:-:S03]  /*24a0*/  UIADD3.X UR5, URZ, UR5, URZ, UP1, !UPT ;  /* 0x000000053f057290 */ /* 0x000fc60008ffe43f */
[----:B------:R-:W-:Y:S01]  /*24b0*/  IADD3.X R21, R17, UR7, RZ, P2, !PT ;  /* 0x0000000711157c10 */ /* 0x000fe200097fe4ff */
[-C--:B----4-:R-:W-:Y:S02]  /*24c0*/  IMAD R19, R29, R24.reuse, RZ ;  /* 0x000000181d137224 */ /* 0x090fe400078e02ff */
[----:B------:R-:W-:-:S04]  /*24d0*/  IMAD.WIDE.U32 R4, R28, R24, R4 ;  /* 0x000000181c047225 */ /* 0x000fc800078e0004 */
[----:B------:R-:W-:-:S05]  /*24e0*/  IMAD R19, R28, R25, R19 ;  /* 0x000000191c137224 */ /* 0x000fca00078e0213 */
[----:B------:R-:W-:Y:S01]  /*24f0*/  IADD3 R5, R5, R19, RZ ;  /* 0x0000001305057210 */ /* 0x000fe20007ffe0ff */
[----:B------:R-:W-:Y:S05]  /*2500*/  @P3 BRA `(.L_x_611) ;  /* 0xfffff72000003947 */ /* 0x000fea000383ffff */
.L_x_610:
        /* <DEDUP_REMOVED lines=8> */
[----:B------:R-:W-:-:S04]  /*2590*/  IMAD.U32 R16, RZ, RZ, UR8 ;  /* 0x00000008ff107e24 */ /* 0x000fc8000f8e00ff */
[----:B------:R-:W-:-:S05]  /*25a0*/  MOV R17, UR9 ;  /* 0x0000000900117c02 */ /* 0x000fca0008000f00 */
[----:B------:R-:W2:Y:S01]  /*25b0*/  LDG.E.64 R26, [R16.64] ;  /* 0x0000000c101a7981 */ /* 0x000ea2000c1e1b00 */
[----:B------:R-:W-:-:S03]  /*25c0*/  IADD3 R36, P0, R20, UR16, RZ ;  /* 0x0000001014247c10 */ /* 0x000fc6000ff1e0ff */
[----:B------:R-:W3:Y:S01]  /*25d0*/  LDG.E.64 R22, [R16.64+0x8] ;  /* 0x0000080c10167981 */ /* 0x000ee2000c1e1b00 */
[----:B------:R-:W-:-:S05]  /*25e0*/  IADD3.X R37, R21, UR7, RZ, P0, !PT ;  /* 0x0000000715257c10 */ /* 0x000fca00087fe4ff */
[----:B0-----:R-:W3:Y:S01]  /*25f0*/  LDG.E.64.CONSTANT R20, [R36.64] ;  /* 0x0000000c24147981 */ /* 0x001ee2000c1e9b00 */
[----:B------:R-:W-:-:S04]  /*2600*/  IADD3 R18, P0, R36, UR16, RZ ;  /* 0x0000001024127c10 */ /* 0x000fc8000ff1e0ff */
[----:B------:R-:W-:Y:S01]  /*2610*/  IADD3.X R19, R37, UR7, RZ, P0, !PT ;  /* 0x0000000725137c10 */ /* 0x000fe200087fe4ff */
[-C--:B--2---:R-:W-:Y:S02]  /*2620*/  IMAD R29, R29, R26.reuse, RZ ;  /* 0x0000001a1d1d7224 */ /* 0x084fe400078e02ff */
[C---:B------:R-:W-:Y:S02]  /*2630*/  IMAD.WIDE.U32 R24, R28.reuse, R26, R4 ;  /* 0x0000001a1c187225 */ /* 0x040fe400078e0004 */
[----:B------:R-:W2:Y:S02]  /*2640*/  LDG.E.64 R4, [R16.64+0x10] ;  /* 0x0000100c10047981 */ /* 0x000ea4000c1e1b00 */
[----:B------:R-:W-:Y:S02]  /*2650*/  IMAD R29, R28, R27, R29 ;  /* 0x0000001b1c1d7224 */ /* 0x000fe400078e021d */
[----:B------:R0:W2:Y:S01]  /*2660*/  LDG.E.64.CONSTANT R26, [R18.64] ;  /* 0x0000000c121a7981 */ /* 0x0000a2000c1e9b00 */
[----:B------:R-:W-:Y:S01]  /*2670*/  IADD3 R28, P0, R18, UR16, RZ ;  /* 0x00000010121c7c10 */ /* 0x000fe2000ff1e0ff */
[----:B------:R-:W-:-:S02]  /*2680*/  IMAD.IADD R25, R25, 0x1, R29 ;  /* 0x0000000119197824 */ /* 0x000fc400078e021d */
[----:B---3--:R-:W-:Y:S01]  /*2690*/  IMAD R35, R21, R22, RZ ;  /* 0x0000001615237224 */ /* 0x008fe200078e02ff */
[----:B------:R-:W-:-:S03]  /*26a0*/  IADD3.X R29, R19, UR7, RZ, P0, !PT ;  /* 0x00000007131d7c10 */ /* 0x000fc600087fe4ff */
[C---:B------:R-:W-:Y:S02]  /*26b0*/  IMAD R35, R20.reuse, R23, R35 ;  /* 0x0000001714237224 */ /* 0x040fe400078e0223 */
[----:B------:R-:W-:Y:S02]  /*26c0*/  IMAD.WIDE.U32 R20, R20, R22, R24 ;  /* 0x0000001614147225 */ /* 0x000fe400078e0018 */
[----:B------:R1:W3:Y:S04]  /*26d0*/  LDG.E.64.CONSTANT R24, [R28.64] ;  /* 0x0000000c1c187981 */ /* 0x0002e8000c1e9b00 */
[----:B------:R-:W3:Y:S01]  /*26e0*/  LDG.E.64 R22, [R16.64+0x18] ;  /* 0x0000180c10167981 */ /* 0x000ee2000c1e1b00 */
[----:B0-----:R-:W-:Y:S02]  /*26f0*/  IADD3 R18, P0, R28, UR16, RZ ;  /* 0x000000101c127c10 */ /* 0x001fe4000ff1e0ff */
[----:B------:R-:W-:-:S02]  /*2700*/  IADD3 R21, R21, R35, RZ ;  /* 0x0000002315157210 */ /* 0x000fc40007ffe0ff */
[----:B------:R-:W-:Y:S01]  /*2710*/  IADD3.X R19, R29, UR7, RZ, P0, !PT ;  /* 0x000000071d137c10 */ /* 0x000fe200087fe4ff */
[-C--:B--2---:R-:W-:Y:S02]  /*2720*/  IMAD R27, R27, R4.reuse, RZ ;  /* 0x000000041b1b7224 */ /* 0x084fe400078e02ff */
[C---:B------:R-:W-:Y:S02]  /*2730*/  IMAD.WIDE.U32 R36, R26.reuse, R4, R20 ;  /* 0x000000041a247225 */ /* 0x040fe400078e0014 */
[----:B------:R0:W2:Y:S02]  /*2740*/  LDG.E.64.CONSTANT R20, [R18.64] ;  /* 0x0000000c12147981 */ /* 0x0000a4000c1e9b00 */
[----:B------:R-:W-:Y:S02]  /*2750*/  IMAD R27, R26, R5, R27 ;  /* 0x000000051a1b7224 */ /* 0x000fe400078e021b */
[----:B------:R-:W2:Y:S01]  /*2760*/  LDG.E.64 R4, [R16.64+0x20] ;  /* 0x0000200c10047981 */ /* 0x000ea2000c1e1b00 */
[----:B-1----:R-:W-:Y:S01]  /*2770*/  IADD3 R28, P0, R18, UR16, RZ ;  /* 0x00000010121c7c10 */ /* 0x002fe2000ff1e0ff */
[----:B------:R-:W-:-:S02]  /*2780*/  IMAD.IADD R37, R37, 0x1, R27 ;  /* 0x0000000125257824 */ /* 0x000fc400078e021b */
[----:B---3--:R-:W-:Y:S01]  /*2790*/  IMAD R25, R25, R22, RZ ;  /* 0x0000001619197224 */ /* 0x008fe200078e02ff */
[----:B------:R-:W-:-:S03]  /*27a0*/  IADD3.X R29, R19, UR7, RZ, P0, !PT ;  /* 0x00000007131d7c10 */ /* 0x000fc600087fe4ff */
[C---:B------:R-:W-:Y:S02]  /*27b0*/  IMAD R25, R24.reuse, R23, R25 ;  /* 0x0000001718197224 */ /* 0x040fe400078e0219 */
[----:B------:R-:W-:Y:S01]  /*27c0*/  IMAD.WIDE.U32 R22, R24, R22, R36 ;  /* 0x0000001618167225 */ /* 0x000fe200078e0024 */
[----:B------:R1:W3:Y:S01]  /*27d0*/  LDG.E.64.CONSTANT R26, [R28.64] ;  /* 0x0000000c1c1a7981 */ /* 0x0002e2000c1e9b00 */
[----:B0-----:R-:W-:-:S03]  /*27e0*/  IADD3 R18, P0, R28, UR16, RZ ;  /* 0x000000101c127c10 */ /* 0x001fc6000ff1e0ff */
[----:B------:R-:W-:Y:S02]  /*27f0*/  IADD3 R23, R23, R25, RZ ;  /* 0x0000001917177210 */ /* 0x000fe40007ffe0ff */
[----:B------:R0:W3:Y:S01]  /*2800*/  LDG.E.64 R24, [R16.64+0x28] ;  /* 0x0000280c10187981 */ /* 0x0000e2000c1e1b00 */
[----:B------:R-:W-:-:S05]  /*2810*/  IADD3.X R19, R29, UR7, RZ, P0, !PT ;  /* 0x000000071d137c10 */ /* 0x000fca00087fe4ff */
[----:B------:R4:W5:Y:S01]  /*2820*/  LDG.E.64.CONSTANT R36, [R18.64] ;  /* 0x0000000c12247981 */ /* 0x000962000c1e9b00 */
[----:B--2---:R-:W-:-:S04]  /*2830*/  IMAD R21, R21, R4, RZ ;  /* 0x0000000415157224 */ /* 0x004fc800078e02ff */
[C---:B-1----:R-:W-:Y:S02]  /*2840*/  IMAD R29, R20.reuse, R5, R21 ;  /* 0x00000005141d7224 */ /* 0x042fe400078e0215 */
[----:B------:R-:W-:Y:S01]  /*2850*/  IMAD.WIDE.U32 R4, R20, R4, R22 ;  /* 0x0000000414047225 */ /* 0x000fe200078e0016 */
[----:B------:R-:W-:Y:S01]  /*2860*/  IADD3 R20, P0, R18, UR16, RZ ;  /* 0x0000001012147c10 */ /* 0x000fe2000ff1e0ff */
[----:B------:R0:W5:Y:S03]  /*2870*/  LDG.E.64 R22, [R16.64+0x30] ;  /* 0x0000300c10167981 */ /* 0x000166000c1e1b00 */
[----:B------:R-:W-:-:S05]  /*2880*/  IADD3.X R21, R19, UR7, RZ, P0, !PT ;  /* 0x0000000713157c10 */ /* 0x000fca00087fe4ff */
[----:B----4-:R1:W2:Y:S04]  /*2890*/  LDG.E.64.CONSTANT R18, [R20.64] ;  /* 0x0000000c14127981 */ /* 0x0102a8000c1e9b00 */
[----:B0-----:R-:W2:Y:S01]  /*28a0*/  LDG.E.64 R16, [R16.64+0x38] ;  /* 0x0000380c10107981 */ /* 0x001ea2000c1e1b00 */
[----:B------:R-:W-:Y:S02]  /*28b0*/  IMAD.IADD R5, R5, 0x1, R29 ;  /* 0x0000000105057824 */ /* 0x000fe400078e021d */
[-C--:B---3--:R-:W-:Y:S02]  /*28c0*/  IMAD R27, R27, R24.reuse, RZ ;  /* 0x000000181b1b7224 */ /* 0x088fe400078e02ff */
[----:B------:R-:W-:-:S04]  /*28d0*/  IMAD.WIDE.U32 R4, R26, R24, R4 ;  /* 0x000000181a047225 */ /* 0x000fc800078e0004 */
[----:B------:R-:W-:-:S05]  /*28e0*/  IMAD R27, R26, R25, R27 ;  /* 0x000000191a1b7224 */ /* 0x000fca00078e021b */
[----:B------:R-:W-:Y:S02]  /*28f0*/  IADD3 R5, R5, R27, RZ ;  /* 0x0000001b05057210 */ /* 0x000fe40007ffe0ff */
[----:B-1----:R-:W-:Y:S01]  /*2900*/  IADD3 R20, P2, R20, UR16, RZ ;  /* 0x0000001014147c10 */ /* 0x002fe2000ff5e0ff */
[----:B------:R-:W-:Y:S01]  /*2910*/  UIADD3 UR10, UP1, UR10, -0x8, URZ ;  /* 0xfffffff80a0a7890 */ /* 0x000fe2000ff3e03f */
[----:B------:R-:W-:Y:S01]  /*2920*/  PLOP3.LUT P0, PT, PT, PT, PT, 0x8, 0x0 ;  /* 0x000000000000781c */ /* 0x000fe20003f0e170 */
[----:B------:R-:W-:Y:S01]  /*2930*/  UIADD3 UR4, UP0, UR4, 0x8, URZ ;  /* 0x0000000804047890 */ /* 0x000fe2000ff1e03f */
[----:B------:R-:W-:Y:S01]  /*2940*/  IADD3.X R21, R21, UR7, RZ, P2, !PT ;  /* 0x0000000715157c10 */ /* 0x000fe200097fe4ff */
[----:B------:R-:W-:Y:S02]  /*2950*/  UIADD3.X UR11, UR11, -0x1, URZ, UP1, !UPT ;  /* 0xffffffff0b0b7890 */ /* 0x000fe40008ffe43f */
[----:B------:R-:W-:Y:S01]  /*2960*/  UIADD3.X UR5, URZ, UR5, URZ, UP0, !UPT ;  /* 0x000000053f057290 */ /* 0x000fe200087fe43f */
[----:B-----5:R-:W-:-:S02]  /*2970*/  IMAD R25, R37, R22, RZ ;  /* 0x0000001625197224 */ /* 0x020fc400078e02ff */
[----:B------:R-:W-:-:S04]  /*2980*/  IMAD.WIDE.U32 R4, R36, R22, R4 ;  /* 0x0000001624047225 */ /* 0x000fc800078e0004 */
[----:B------:R-:W-:-:S04]  /*2990*/  IMAD R25, R36, R23, R25 ;  /* 0x0000001724197224 */ /* 0x000fc800078e0219 */
[----:B------:R-:W-:Y:S02]  /*29a0*/  IMAD.IADD R5, R5, 0x1, R25 ;  /* 0x0000000105057824 */ /* 0x000fe400078e0219 */
[-C--:B--2---:R-:W-:Y:S02]  /*29b0*/  IMAD R19, R19, R16.reuse, RZ ;  /* 0x0000001013137224 */ /* 0x084fe400078e02ff */
[----:B------:R-:W-:-:S04]  /*29c0*/  IMAD.WIDE.U32 R4, R18, R16, R4 ;  /* 0x0000001012047225 */ /* 0x000fc800078e0004 */
[----:B------:R-:W-:-:S05]  /*29d0*/  IMAD R19, R18, R17, R19 ;  /* 0x0000001112137224 */ /* 0x000fca00078e0213 */
[----:B------:R-:W-:Y:S02]  /*29e0*/  IADD3 R5, R5, R19, RZ ;  /* 0x0000001305057210 */ /* 0x000fe40007ffe0ff */
.L_x_612:
[----:B------:R-:W-:-:S04]  /*29f0*/  ISETP.NE.U32.AND P2, PT, RZ, UR10, PT ;  /* 0x0000000aff007c0c */ /* 0x000fc8000bf45070 */
[----:B------:R-:W-:-:S13]  /*2a00*/  ISETP.NE.OR.EX P0, PT, RZ, UR11, P0, P2 ;  /* 0x0000000bff007c0c */ /* 0x000fda0008705720 */
[----:B------:R-:W-:Y:S05]  /*2a10*/  @!P0 BRA `(.L_x_608) ;  /* 0x000002e000008947 */ /* 0x000fea0003800000 */
.L_x_609:
[----:B------:R-:W-:Y:S01]  /*2a20*/  ULDC.64 UR8, c[0x0][0x180] ;  /* 0x0000600000087ab9 */ /* 0x000fe20000000a00 */
[----:B------:R-:W-:Y:S01]  /*2a30*/  IMAD.MOV.U32 R18, RZ, RZ, R20 ;  /* 0x000000ffff127224 */ /* 0x000fe200078e0014 */
[----:B------:R-:W-:Y:S01]  /*2a40*/  ULEA UR8, UP0, UR4, UR8, 0x3 ;  /* 0x0000000804087291 */ /* 0x000fe2000f80183f */
[----:B------:R-:W-:-:S03]  /*2a50*/  MOV R19, R21 ;  /* 0x0000001500137202 */ /* 0x000fc60000000f00 */
[----:B------:R-:W-:Y:S02]  /*2a60*/  ULEA.HI.X UR9, UR4, UR9, UR5, 0x3, UP0 ;  /* 0x0000000904097291 */ /* 0x000fe400080f1c05 */
[----:B------:R-:W-:Y:S01]  /*2a70*/  IMAD.U32 R16, RZ, RZ, UR8 ;  /* 0x00000008ff107e24 */ /* 0x000fe2000f8e00ff */
[----:B------:R-:W2:Y:S03]  /*2a80*/  LDG.E.64.CONSTANT R18, [R18.64] ;  /* 0x0000000c12127981 */ /* 0x000ea6000c1e9b00 */
[----:B------:R-:W-:-:S05]  /*2a90*/  MOV R17, UR9 ;  /* 0x0000000900117c02 */ /* 0x000fca0008000f00 */
[----:B------:R-:W2:Y:S01]  /*2aa0*/  LDG.E.64 R22, [R16.64] ;  /* 0x0000000c10167981 */ /* 0x000ea2000c1e1b00 */
[----:B------:R-:W-:-:S03]  /*2ab0*/  IADD3 R20, P0, R20, UR16, RZ ;  /* 0x0000001014147c10 */ /* 0x000fc6000ff1e0ff */
[----:B------:R-:W3:Y:S01]  /*2ac0*/  LDG.E.64 R28, [R16.64+0x8] ;  /* 0x0000080c101c7981 */ /* 0x000ee2000c1e1b00 */
[----:B------:R-:W-:Y:S02]  /*2ad0*/  IADD3.X R21, R21, UR7, RZ, P0, !PT ;  /* 0x0000000715157c10 */ /* 0x000fe400087fe4ff */
[----:B------:R-:W-:Y:S01]  /*2ae0*/  IADD3 R24, P0, R20, UR16, RZ ;  /* 0x0000001014187c10 */ /* 0x000fe2000ff1e0ff */
[----:B------:R-:W4:Y:S04]  /*2af0*/  LDG.E.64 R36, [R16.64+0x10] ;  /* 0x0000100c10247981 */ /* 0x000f28000c1e1b00 */
[----:B------:R0:W3:Y:S01]  /*2b00*/  LDG.E.64.CONSTANT R26, [R20.64] ;  /* 0x0000000c141a7981 */ /* 0x0000e2000c1e9b00 */
[----:B------:R-:W-:Y:S01]  /*2b10*/  IADD3.X R25, R21, UR7, RZ, P0, !PT ;  /* 0x0000000715197c10 */ /* 0x000fe200087fe4ff */
[----:B--2---:R-:W-:-:S02]  /*2b20*/  IMAD R35, R19, R22, RZ ;  /* 0x0000001613237224 */ /* 0x004fc400078e02ff */
[----:B------:R-:W-:-:S04]  /*2b30*/  IMAD.WIDE.U32 R4, R22, R18, R4 ;  /* 0x0000001216047225 */ /* 0x000fc800078e0004 */
[----:B------:R-:W-:Y:S01]  /*2b40*/  IMAD R35, R23, R18, R35 ;  /* 0x0000001217237224 */ /* 0x000fe200078e0223 */
[----:B------:R-:W-:Y:S01]  /*2b50*/  IADD3 R18, P0, R24, UR16, RZ ;  /* 0x0000001018127c10 */ /* 0x000fe2000ff1e0ff */
[----:B------:R1:W4:Y:S03]  /*2b60*/  LDG.E.64.CONSTANT R22, [R24.64] ;  /* 0x0000000c18167981 */ /* 0x000326000c1e9b00 */
[----:B------:R-:W-:-:S05]  /*2b70*/  IADD3.X R19, R25, UR7, RZ, P0, !PT ;  /* 0x0000000719137c10 */ /* 0x000fca00087fe4ff */
[----:B0-----:R-:W2:Y:S04]  /*2b80*/  LDG.E.64.CONSTANT R20, [R18.64] ;  /* 0x0000000c12147981 */ /* 0x001ea8000c1e9b00 */
[----:B-1----:R-:W2:Y:S01]  /*2b90*/  LDG.E.64 R24, [R16.64+0x18] ;  /* 0x0000180c10187981 */ /* 0x002ea2000c1e1b00 */
[----:B------:R-:W-:Y:S02]  /*2ba0*/  IMAD.IADD R5, R5, 0x1, R35 ;  /* 0x0000000105057824 */ /* 0x000fe400078e0223 */
[----:B---3--:R-:W-:Y:S01]  /*2bb0*/  IMAD R27, R27, R28, RZ ;  /* 0x0000001c1b1b7224 */ /* 0x008fe200078e02ff */
[----:B------:R-:W-:Y:S01]  /*2bc0*/  UIADD3 UR10, UP0, UR10, -0x4, URZ ;  /* 0xfffffffc0a0a7890 */ /* 0x000fe2000ff1e03f */
[----:B------:R-:W-:-:S04]  /*2bd0*/  IMAD.WIDE.U32 R4, R28, R26, R4 ;  /* 0x0000001a1c047225 */ /* 0x000fc800078e0004 */
[----:B------:R-:W-:Y:S01]  /*2be0*/  IMAD R27, R29, R26, R27 ;  /* 0x0000001a1d1b7224 */ /* 0x000fe200078e021b */
[----:B------:R-:W-:Y:S01]  /*2bf0*/  UIADD3.X UR11, UR11, -0x1, URZ, UP0, !UPT ;  /* 0xffffffff0b0b7890 */ /* 0x000fe200087fe43f */
[----:B------:R-:W-:-:S03]  /*2c00*/  ISETP.NE.U32.AND P0, PT, RZ, UR10, PT ;  /* 0x0000000aff007c0c */ /* 0x000fc6000bf05070 */
[----:B------:R-:W-:Y:S02]  /*2c10*/  IADD3 R5, R5, R27, RZ ;  /* 0x0000001b05057210 */ /* 0x000fe40007ffe0ff */
[----:B------:R-:W-:Y:S01]  /*2c20*/  ISETP.NE.AND.EX P0, PT, RZ, UR11, PT, P0 ;  /* 0x0000000bff007c0c */ /* 0x000fe2000bf05300 */
[----:B------:R-:W-:-:S04]  /*2c30*/  UIADD3 UR4, UP0, UR4, 0x4, URZ ;  /* 0x0000000404047890 */ /* 0x000fc8000ff1e03f */
[----:B------:R-:W-:Y:S01]  /*2c40*/  UIADD3.X UR5, URZ, UR5, URZ, UP0, !UPT ;  /* 0x000000053f057290 */ /* 0x000fe200087fe43f */
[----:B----4-:R-:W-:Y:S02]  /*2c50*/  IMAD R23, R23, R36, RZ ;  /* 0x0000002417177224 */ /* 0x010fe400078e02ff */
[----:B------:R-:W-:-:S04]  /*2c60*/  IMAD.WIDE.U32 R4, R36, R22, R4 ;  /* 0x0000001624047225 */ /* 0x000fc800078e0004 */
[----:B------:R-:W-:-:S04]  /*2c70*/  IMAD R23, R37, R22, R23 ;  /* 0x0000001625177224 */ /* 0x000fc800078e0217 */
[----:B------:R-:W-:Y:S02]  /*2c80*/  IMAD.IADD R5, R5, 0x1, R23 ;  /* 0x0000000105057824 */ /* 0x000fe400078e0217 */
[----:B--2---:R-:W-:Y:S02]  /*2c90*/  IMAD R17, R21, R24, RZ ;  /* 0x0000001815117224 */ /* 0x004fe400078e02ff */
[----:B------:R-:W-:-:S04]  /*2ca0*/  IMAD.WIDE.U32 R4, R24, R20, R4 ;  /* 0x0000001418047225 */ /* 0x000fc800078e0004 */
[----:B------:R-:W-:Y:S01]  /*2cb0*/  IMAD R17, R25, R20, R17 ;  /* 0x0000001419117224 */ /* 0x000fe200078e0211 */
[----:B------:R-:W-:-:S04]  /*2cc0*/  IADD3 R20, P2, R18, UR16, RZ ;  /* 0x0000001012147c10 */ /* 0x000fc8000ff5e0ff */
[----:B------:R-:W-:Y:S02]  /*2cd0*/  IADD3.X R21, R19, UR7, RZ, P2, !PT ;  /* 0x0000000713157c10 */ /* 0x000fe400097fe4ff */
[----:B------:R-:W-:Y:S01]  /*2ce0*/  IADD3 R5, R5, R17, RZ ;  /* 0x0000001105057210 */ /* 0x000fe20007ffe0ff */
[----:B------:R-:W-:Y:S05]  /*2cf0*/  @P0 BRA `(.L_x_609) ;  /* 0xfffffd2000000947 */ /* 0x000fea000383ffff */
.L_x_608:
[----:B------:R-:W-:-:S04]  /*2d00*/  ISETP.NE.U32.AND P0, PT, R33, RZ, PT ;  /* 0x000000ff2100720c */ /* 0x000fc80003f05070 */
[----:B------:R-:W-:-:S13]  /*2d10*/  ISETP.NE.AND.EX P0, PT, RZ, RZ, PT, P0 ;  /* 0x000000ffff00720c */ /* 0x000fda0003f05300 */
[----:B------:R-:W-:Y:S05]  /*2d20*/  @!P0 BRA `(.L_x_607) ;  /* 0x0000037000008947 */ /* 0x000fea0003800000 */
[----:B------:R-:W-:Y:S01]  /*2d30*/  ULDC.64 UR10, c[0x0][0x188] ;  /* 0x00006200000a7ab9 */ /* 0x000fe20000000a00 */
[----:B------:R-:W-:Y:S01]  /*2d40*/  MOV R14, R12 ;  /* 0x0000000c000e7202 */ /* 0x000fe20000000f00 */
[----:B------:R-:W-:Y:S01]  /*2d50*/  UIMAD UR7, UR5, UR10, URZ ;  /* 0x0000000a050772a4 */ /* 0x000fe2000f8e023f */
[----:B------:R-:W-:Y:S01]  /*2d60*/  IMAD.U32 R17, RZ, RZ, UR4 ;  /* 0x00000004ff117e24 */ /* 0x000fe2000f8e00ff */
        /* <DEDUP_REMOVED lines=19> */
[----:B------:R-:W-:Y:S01]  /*2ea0*/  ULDC.64 UR10, c[0x0][0x188] ;  /* 0x00006200000a7ab9 */ /* 0x000fe20000000a00 */
[----:B------:R-:W-:Y:S01]  /*2eb0*/  ISETP.NE.U32.AND P0, PT, R33, 0x2, PT ;  /* 0x000000022100780c */ /* 0x000fe20003f05070 */
[----:B------:R-:W-:Y:S01]  /*2ec0*/  UIMAD.WIDE.U32 UR4, UR4, UR18, UR10 ;  /* 0x00000012040472a5 */ /* 0x000fe2000f8e000a */
[----:B------:R-:W-:Y:S01]  /*2ed0*/  MOV R19, UR18 ;  /* 0x0000001200137c02 */ /* 0x000fe20008000f00 */
[----:B------:R-:W-:Y:S01]  /*2ee0*/  IMAD.U32 R23, RZ, RZ, UR18 ;  /* 0x00000012ff177e24 */ /* 0x000fe2000f8e00ff */
[----:B------:R-:W-:Y:S02]  /*2ef0*/  ISETP.NE.AND.EX P0, PT, RZ, RZ, PT, P0 ;  /* 0x000000ffff00720c */ /* 0x000fe40003f05300 */
[----:B------:R-:W-:Y:S01]  /*2f00*/  MOV R14, UR8 ;  /* 0x00000008000e7c02 */ /* 0x000fe20008000f00 */
[----:B------:R-:W-:Y:S01]  /*2f10*/  IMAD.U32 R13, RZ, RZ, UR5 ;  /* 0x00000005ff0d7e24 */ /* 0x000fe2000f8e00ff */
[----:B------:R-:W-:-:S02]  /*2f20*/  IADD3 R16, P2, R12, UR4, RZ ;  /* 0x000000040c107c10 */ /* 0x000fc4000ff5e0ff */
[----:B------:R-:W-:Y:S02]  /*2f30*/  MOV R12, UR4 ;  /* 0x00000004000c7c02 */ /* 0x000fe40008000f00 */
[----:B------:R-:W-:Y:S01]  /*2f40*/  IADD3.X R13, R15, UR7, R13, P2, !PT ;  /* 0x000000070f0d7c10 */ /* 0x000fe200097fe40d */
[----:B------:R-:W-:Y:S01]  /*2f50*/  IMAD.U32 R15, RZ, RZ, UR9 ;  /* 0x00000009ff0f7e24 */ /* 0x000fe2000f8e00ff */
[C---:B------:R-:W-:Y:S02]  /*2f60*/  LEA R20, P2, R16.reuse, c[0x0][0x168], 0x3 ;  /* 0x00005a0010147a11 */ /* 0x040fe400078418ff */
[----:B------:R-:W-:Y:S02]  /*2f70*/  MOV R22, UR19 ;  /* 0x0000001300167c02 */ /* 0x000fe40008000f00 */
[----:B------:R-:W-:Y:S01]  /*2f80*/  LEA.HI.X R21, R16, c[0x0][0x16c], R13, 0x3, P2 ;  /* 0x00005b0010157a11 */ /* 0x000fe200010f1c0d */
[----:B------:R-:W2:Y:S01]  /*2f90*/  LDG.E.64 R14, [R14.64+0x8] ;  /* 0x0000080c0e0e7981 */ /* 0x000ea2000c1e1b00 */
        /* <DEDUP_REMOVED lines=16> */
.L_x_607:
[----:B------:R-:W-:Y:S05]  /*30a0*/  BSYNC B0 ;  /* 0x0000000000007941 */ /* 0x000fea0003800000 */
.L_x_606:
        /* <DEDUP_REMOVED lines=19> */
[----:B------:R-:W-:Y:S01]  /*31e0*/  USHF.L.U32 UR4, UR19, 0x3, URZ ;  /* 0x0000000313047899 */ /* 0x000fe2000800063f */
[----:B------:R-:W-:Y:S01]  /*31f0*/  IMAD.IADD R27, R27, 0x1, R13 ;  /* 0x000000011b1b7824 */ /* 0x000fe200078e020d */
[----:B------:R-:W-:Y:S01]  /*3200*/  UIMAD.WIDE.U32 UR20, UR18, 0x8, URZ ;  /* 0x00000008121478a5 */ /* 0x000fe2000f8e003f */
        /* <DEDUP_REMOVED lines=17> */
.L_x_618:
        /* <DEDUP_REMOVED lines=11> */
[----:B------:R1:W3:Y:S01]  /*33d0*/  LDG.E.64.CONSTANT R20, [R24.64] ;  /* 0x0000000c18147981 */ /* 0x0002e2000c1e9b00 */
[----:B------:R-:W-:-:S05]  /*33e0*/  IADD3.X R37, R25, UR9, RZ, P2, !PT ;  /* 0x0000000919257c10 */ /* 0x000fca00097fe4ff */
[----:B-1----:R1:W4:Y:S01]  /*33f0*/  LDG.E.64.CONSTANT R24, [R36.64] ;  /* 0x0000000c24187981 */ /* 0x002322000c1e9b00 */
[----:B0-----:R-:W-:-:S04]  /*3400*/  IADD3 R26, P2, R36, UR20, RZ ;  /* 0x00000014241a7c10 */ /* 0x001fc8000ff5e0ff */
[----:B------:R-:W-:Y:S01]  /*3410*/  IADD3.X R27, R37, UR9, RZ, P2, !PT ;  /* 0x00000009251b7c10 */ /* 0x000fe200097fe4ff */
[-C--:B--2---:R-:W-:Y:S02]  /*3420*/  IMAD R23, R23, R16.reuse, RZ ;  /* 0x0000001017177224 */ /* 0x084fe400078e02ff */
[C---:B------:R-:W-:Y:S02]  /*3430*/  IMAD.WIDE.U32 R28, R22.reuse, R16, R2 ;  /* 0x00000010161c7225 */ /* 0x040fe400078e0002 */
[----:B------:R-:W2:Y:S02]  /*3440*/  LDG.E.64 R2, [R8.64+0x18] ;  /* 0x0000180c08027981 */ /* 0x000ea4000c1e1b00 */
[----:B------:R-:W-:Y:S02]  /*3450*/  IMAD R35, R22, R17, R23 ;  /* 0x0000001116237224 */ /* 0x000fe400078e0217 */
[----:B------:R-:W4:Y:S04]  /*3460*/  LDG.E.64 R22, [R8.64+0x10] ;  /* 0x0000100c08167981 */ /* 0x000f28000c1e1b00 */
[----:B------:R0:W2:Y:S01]  /*3470*/  LDG.E.64.CONSTANT R16, [R26.64] ;  /* 0x0000000c1a107981 */ /* 0x0000a2000c1e9b00 */
[----:B------:R-:W-:Y:S01]  /*3480*/  IADD3 R29, R29, R35, RZ ;  /* 0x000000231d1d7210 */ /* 0x000fe20007ffe0ff */
[----:B---3--:R-:W-:-:S04]  /*3490*/  IMAD R21, R21, R18, RZ ;  /* 0x0000001215157224 */ /* 0x008fc800078e02ff */
[----:B------:R-:W-:-:S04]  /*34a0*/  IMAD.WIDE.U32 R28, R20, R18, R28 ;  /* 0x00000012141c7225 */ /* 0x000fc800078e001c */
[----:B------:R-:W-:Y:S01]  /*34b0*/  IMAD R19, R20, R19, R21 ;  /* 0x0000001314137224 */ /* 0x000fe200078e0215 */
[----:B------:R-:W-:Y:S02]  /*34c0*/  IADD3 R20, P2, R26, UR20, RZ ;  /* 0x000000141a147c10 */ /* 0x000fe4000ff5e0ff */
[----:B------:R-:W-:Y:S01]  /*34d0*/  MOV R18, R28 ;  /* 0x0000001c00127202 */ /* 0x000fe20000000f00 */
[----:B------:R-:W-:Y:S01]  /*34e0*/  IMAD.IADD R19, R29, 0x1, R19 ;  /* 0x000000011d137824 */ /* 0x000fe200078e0213 */
[----:B------:R-:W-:Y:S02]  /*34f0*/  IADD3.X R21, R27, UR9, RZ, P2, !PT ;  /* 0x000000091b157c10 */ /* 0x000fe400097fe4ff */
[----:B-1----:R-:W-:-:S03]  /*3500*/  IADD3 R36, P2, R20, UR20, RZ ;  /* 0x0000001414247c10 */ /* 0x002fc6000ff5e0ff */
[----:B------:R1:W3:Y:S01]  /*3510*/  LDG.E.64.CONSTANT R28, [R20.64] ;  /* 0x0000000c141c7981 */ /* 0x0002e2000c1e9b00 */
[----:B------:R-:W-:-:S03]  /*3520*/  IADD3.X R37, R21, UR9, RZ, P2, !PT ;  /* 0x0000000915257c10 */ /* 0x000fc600097fe4ff */
[----:B-1----:R-:W5:Y:S01]  /*3530*/  LDG.E.64 R20, [R8.64+0x28] ;  /* 0x0000280c08147981 */ /* 0x002f62000c1e1b00 */
[----:B0-----:R-:W-:-:S04]  /*3540*/  IADD3 R26, P2, R36, UR20, RZ ;  /* 0x00000014241a7c10 */ /* 0x001fc8000ff5e0ff */
[----:B------:R-:W-:Y:S01]  /*3550*/  IADD3.X R27, R37, UR9, RZ, P2, !PT ;  /* 0x00000009251b7c10 */ /* 0x000fe200097fe4ff */
[-C--:B----4-:R-:W-:Y:S02]  /*3560*/  IMAD R25, R25, R22.reuse, RZ ;  /* 0x0000001619197224 */ /* 0x090fe400078e02ff */
[----:B------:R-:W-:-:S04]  /*3570*/  IMAD.WIDE.U32 R18, R24, R22, R18 ;  /* 0x0000001618127225 */ /* 0x000fc800078e0012 */
[----:B------:R-:W-:Y:S02]  /*3580*/  IMAD R25, R24, R23, R25 ;  /* 0x0000001718197224 */ /* 0x000fe400078e0219 */
[----:B------:R-:W3:Y:S02]  /*3590*/  LDG.E.64 R22, [R8.64+0x20] ;  /* 0x0000200c08167981 */ /* 0x000ee4000c1e1b00 */
[----:B------:R-:W-:Y:S02]  /*35a0*/  IMAD.IADD R19, R19, 0x1, R25 ;  /* 0x0000000113137824 */ /* 0x000fe400078e0219 */
[----:B------:R-:W5:Y:S01]  /*35b0*/  LDG.E.64.CONSTANT R24, [R36.64] ;  /* 0x0000000c24187981 */ /* 0x000f62000c1e9b00 */
[-C--:B--2---:R-:W-:Y:S02]  /*35c0*/  IMAD R35, R17, R2.reuse, RZ ;  /* 0x0000000211237224 */ /* 0x084fe400078e02ff */
[----:B------:R-:W-:-:S04]  /*35d0*/  IMAD.WIDE.U32 R18, R16, R2, R18 ;  /* 0x0000000210127225 */ /* 0x000fc800078e0012 */
[----:B------:R-:W-:Y:S02]  /*35e0*/  IMAD R35, R16, R3, R35 ;  /* 0x0000000310237224 */ /* 0x000fe400078e0223 */
[----:B------:R0:W2:Y:S04]  /*35f0*/  LDG.E.64.CONSTANT R16, [R26.64] ;  /* 0x0000000c1a107981 */ /* 0x0000a8000c1e9b00 */
[----:B------:R-:W2:Y:S01]  /*3600*/  LDG.E.64 R2, [R8.64+0x30] ;  /* 0x0000300c08027981 */ /* 0x000ea2000c1e1b00 */
[----:B------:R-:W-:Y:S01]  /*3610*/  IADD3 R19, R19, R35, RZ ;  /* 0x0000002313137210 */ /* 0x000fe20007ffe0ff */
[----:B---3--:R-:W-:-:S04]  /*3620*/  IMAD R29, R29, R22, RZ ;  /* 0x000000161d1d7224 */ /* 0x008fc800078e02ff */
[----:B------:R-:W-:Y:S01]  /*3630*/  IMAD.WIDE.U32 R18, R28, R22, R18 ;  /* 0x000000161c127225 */ /* 0x000fe200078e0012 */
[----:B------:R-:W-:-:S03]  /*3640*/  IADD3 R22, P2, R26, UR20, RZ ;  /* 0x000000141a167c10 */ /* 0x000fc6000ff5e0ff */
[----:B------:R-:W-:Y:S02]  /*3650*/  IMAD R23, R28, R23, R29 ;  /* 0x000000171c177224 */ /* 0x000fe400078e021d */
[-C--:B-----5:R-:W-:Y:S02]  /*3660*/  IMAD R25, R25, R20.reuse, RZ ;  /* 0x0000001419197224 */ /* 0x0a0fe400078e02ff */
[----:B------:R-:W-:Y:S01]  /*3670*/  IMAD.IADD R19, R19, 0x1, R23 ;  /* 0x0000000113137824 */ /* 0x000fe200078e0217 */
[----:B------:R-:W-:Y:S01]  /*3680*/  IADD3.X R23, R27, UR9, RZ, P2, !PT ;  /* 0x000000091b177c10 */ /* 0x000fe200097fe4ff */
[C---:B------:R-:W-:Y:S02]  /*3690*/  IMAD R25, R24.reuse, R21, R25 ;  /* 0x0000001518197224 */ /* 0x040fe400078e0219 */
[----:B------:R-:W-:Y:S02]  /*36a0*/  IMAD.WIDE.U32 R18, R24, R20, R18 ;  /* 0x0000001418127225 */ /* 0x000fe400078e0012 */
[----:B------:R-:W3:Y:S01]  /*36b0*/  LDG.E.64 R20, [R8.64+0x38] ;  /* 0x0000380c08147981 */ /* 0x000ee2000c1e1b00 */
[----:B------:R-:W-:-:S03]  /*36c0*/  IADD3 R36, P2, R22, UR20, RZ ;  /* 0x0000001416247c10 */ /* 0x000fc6000ff5e0ff */
[----:B------:R1:W3:Y:S01]  /*36d0*/  LDG.E.64.CONSTANT R28, [R22.64] ;  /* 0x0000000c161c7981 */ /* 0x0002e2000c1e9b00 */
[----:B------:R-:W-:Y:S02]  /*36e0*/  IADD3.X R37, R23, UR9, RZ, P2, !PT ;  /* 0x0000000917257c10 */ /* 0x000fe400097fe4ff */
[----:B------:R-:W-:-:S03]  /*36f0*/  IADD3 R19, R19, R25, RZ ;  /* 0x0000001913137210 */ /* 0x000fc60007ffe0ff */
[----:B------:R-:W4:Y:S04]  /*3700*/  LDG.E.64.CONSTANT R24, [R36.64] ;  /* 0x0000000c24187981 */ /* 0x000f28000c1e9b00 */
[----:B-1----:R-:W4:Y:S01]  /*3710*/  LDG.E.64 R22, [R8.64+0x40] ;  /* 0x0000400c08167981 */ /* 0x002f22000c1e1b00 */
[----:B0-----:R-:W-:Y:S01]  /*3720*/  IADD3 R26, P2, R36, UR20, RZ ;  /* 0x00000014241a7c10 */ /* 0x001fe2000ff5e0ff */
[----:B--2---:R-:W-:-:S03]  /*3730*/  IMAD R35, R17, R2, RZ ;  /* 0x0000000211237224 */ /* 0x004fc600078e02ff */
[----:B------:R-:W-:Y:S01]  /*3740*/  IADD3.X R27, R37, UR9, RZ, P2, !PT ;  /* 0x00000009251b7c10 */ /* 0x000fe200097fe4ff */
[C---:B------:R-:W-:Y:S02]  /*3750*/  IMAD R35, R16.reuse, R3, R35 ;  /* 0x0000000310237224 */ /* 0x040fe400078e0223 */
[----:B------:R-:W-:Y:S02]  /*3760*/  IMAD.WIDE.U32 R18, R16, R2, R18 ;  /* 0x0000000210127225 */ /* 0x000fe400078e0012 */
[----:B------:R0:W2:Y:S04]  /*3770*/  LDG.E.64.CONSTANT R16, [R26.64] ;  /* 0x0000000c1a107981 */ /* 0x0000a8000c1e9b00 */
[----:B------:R-:W2:Y:S01]  /*3780*/  LDG.E.64 R2, [R8.64+0x48] ;  /* 0x0000480c08027981 */ /* 0x000ea2000c1e1b00 */
[----:B------:R-:W-:-:S02]  /*3790*/  IMAD.IADD R19, R19, 0x1, R35 ;  /* 0x0000000113137824 */ /* 0x000fc400078e0223 */
[----:B---3--:R-:W-:-:S04]  /*37a0*/  IMAD R29, R29, R20, RZ ;  /* 0x000000141d1d7224 */ /* 0x008fc800078e02ff */
[C---:B------:R-:W-:Y:S02]  /*37b0*/  IMAD R21, R28.reuse, R21, R29 ;  /* 0x000000151c157224 */ /* 0x040fe400078e021d */
[----:B------:R-:W-:Y:S01]  /*37c0*/  IMAD.WIDE.U32 R28, R28, R20, R18 ;  /* 0x000000141c1c7225 */ /* 0x000fe200078e0012 */
[----:B------:R-:W-:-:S03]  /*37d0*/  IADD3 R18, P2, R26, UR20, RZ ;  /* 0x000000141a127c10 */ /* 0x000fc6000ff5e0ff */
[-C--:B----4-:R-:W-:Y:S01]  /*37e0*/  IMAD R25, R25, R22.reuse, RZ ;  /* 0x0000001619197224 */ /* 0x090fe200078e02ff */
[----:B------:R-:W-:Y:S01]  /*37f0*/  IADD3 R21, R29, R21, RZ ;  /* 0x000000151d157210 */ /* 0x000fe20007ffe0ff */
[----:B------:R-:W-:Y:S01]  /*3800*/  IMAD.MOV.U32 R20, RZ, RZ, R28 ;  /* 0x000000ffff147224 */ /* 0x000fe200078e001c */
[----:B------:R-:W-:Y:S01]  /*3810*/  IADD3.X R19, R27, UR9, RZ, P2, !PT ;  /* 0x000000091b137c10 */ /* 0x000fe200097fe4ff */
[C---:B------:R-:W-:Y:S01]  /*3820*/  IMAD R23, R24.reuse, R23, R25 ;  /* 0x0000001718177224 */ /* 0x040fe200078e0219 */
[----:B0-----:R-:W3:Y:S01]  /*3830*/  LDG.E.64 R26, [R8.64+0x50] ;  /* 0x0000500c081a7981 */ /* 0x001ee2000c1e1b00 */
[----:B------:R-:W-:Y:S01]  /*3840*/  IMAD.WIDE.U32 R20, R24, R22, R20 ;  /* 0x0000001618147225 */ /* 0x000fe200078e0014 */
[----:B------:R-:W-:Y:S02]  /*3850*/  IADD3 R36, P2, R18, UR20, RZ ;  /* 0x0000001412247c10 */ /* 0x000fe4000ff5e0ff */
[----:B------:R0:W3:Y:S02]  /*3860*/  LDG.E.64.CONSTANT R28, [R18.64] ;  /* 0x0000000c121c7981 */ /* 0x0000e4000c1e9b00 */
[----:B------:R-:W-:-:S02]  /*3870*/  IADD3 R21, R21, R23, RZ ;  /* 0x0000001715157210 */ /* 0x000fc40007ffe0ff */
[----:B------:R-:W-:Y:S01]  /*3880*/  IADD3.X R37, R19, UR9, RZ, P2, !PT ;  /* 0x0000000913257c10 */ /* 0x000fe200097fe4ff */
[-C--:B--2---:R-:W-:Y:S01]  /*3890*/  IMAD R35, R17, R2.reuse, RZ ;  /* 0x0000000211237224 */ /* 0x084fe200078e02ff */
[----:B------:R-:W2:Y:S01]  /*38a0*/  LDG.E.64 R22, [R8.64+0x58] ;  /* 0x0000580c08167981 */ /* 0x000ea2000c1e1b00 */
[----:B------:R-:W-:Y:S01]  /*38b0*/  IMAD.WIDE.U32 R20, R16, R2, R20 ;  /* 0x0000000210147225 */ /* 0x000fe200078e0014 */
[----:B------:R-:W-:Y:S02]  /*38c0*/  IADD3 R2, P2, R36, UR20, RZ ;  /* 0x0000001424027c10 */ /* 0x000fe4000ff5e0ff */
[----:B------:R-:W2:Y:S01]  /*38d0*/  LDG.E.64.CONSTANT R24, [R36.64] ;  /* 0x0000000c24187981 */ /* 0x000ea2000c1e9b00 */
[----:B------:R-:W-:Y:S01]  /*38e0*/  IMAD R35, R16, R3, R35 ;  /* 0x0000000310237224 */ /* 0x000fe200078e0223 */
[----:B------:R-:W-:Y:S02]  /*38f0*/  IADD3.X R3, R37, UR9, RZ, P2, !PT ;  /* 0x0000000925037c10 */ /* 0x000fe400097fe4ff */
[----:B0-----:R-:W4:Y:S04]  /*3900*/  LDG.E.64 R18, [R8.64+0x60] ;  /* 0x0000600c08127981 */ /* 0x001f28000c1e1b00 */
[----:B------:R0:W4:Y:S01]  /*3910*/  LDG.E.64.CONSTANT R16, [R2.64] ;  /* 0x0000000c02107981 */ /* 0x000122000c1e9b00 */
[----:B------:R-:W-:-:S02]  /*3920*/  IMAD.IADD R21, R21, 0x1, R35 ;  /* 0x0000000115157824 */ /* 0x000fc400078e0223 */
[-C--:B---3--:R-:W-:Y:S02]  /*3930*/  IMAD R29, R29, R26.reuse, RZ ;  /* 0x0000001a1d1d7224 */ /* 0x088fe400078e02ff */
[----:B------:R-:W-:Y:S01]  /*3940*/  IMAD.WIDE.U32 R20, R28, R26, R20 ;  /* 0x0000001a1c147225 */ /* 0x000fe200078e0014 */
[----:B------:R-:W-:-:S03]  /*3950*/  IADD3 R26, P2, R2, UR20, RZ ;  /* 0x00000014021a7c10 */ /* 0x000fc6000ff5e0ff */
[----:B------:R-:W-:Y:S02]  /*3960*/  IMAD R27, R28, R27, R29 ;  /* 0x0000001b1c1b7224 */ /* 0x000fe400078e021d */
[----:B--2---:R-:W-:-:S03]  /*3970*/  IMAD R25, R25, R22, RZ ;  /* 0x0000001619197224 */ /* 0x004fc600078e02ff */
[----:B------:R-:W-:Y:S02]  /*3980*/  IADD3 R21, R21, R27, RZ ;  /* 0x0000001b15157210 */ /* 0x000fe40007ffe0ff */
[----:B------:R-:W-:Y:S01]  /*3990*/  IADD3.X R27, R3, UR9, RZ, P2, !PT ;  /* 0x00000009031b7c10 */ /* 0x000fe200097fe4ff */
[C---:B------:R-:W-:Y:S01]  /*39a0*/  IMAD R25, R24.reuse, R23, R25 ;  /* 0x0000001718197224 */ /* 0x040fe200078e0219 */
[----:B0-----:R-:W2:Y:S01]  /*39b0*/  LDG.E.64 R2, [R8.64+0x68] ;  /* 0x0000680c08027981 */ /* 0x001ea2000c1e1b00 */
[----:B------:R-:W-:Y:S01]  /*39c0*/  IMAD.WIDE.U32 R20, R24, R22, R20 ;  /* 0x0000001618147225 */ /* 0x000fe200078e0014 */
[----:B------:R-:W-:Y:S02]  /*39d0*/  IADD3 R24, P2, R26, UR20, RZ ;  /* 0x000000141a187c10 */ /* 0x000fe4000ff5e0ff */
[----:B------:R0:W2:Y:S01]  /*39e0*/  LDG.E.64.CONSTANT R22, [R26.64] ;  /* 0x0000000c1a167981 */ /* 0x0000a2000c1e9b00 */
[----:B------:R-:W-:Y:S01]  /*39f0*/  IMAD.IADD R21, R21, 0x1, R25 ;  /* 0x0000000115157824 */ /* 0x000fe200078e0219 */
[----:B------:R-:W-:Y:S01]  /*3a00*/  IADD3.X R25, R27, UR9, RZ, P2, !PT ;  /* 0x000000091b197c10 */ /* 0x000fe200097fe4ff */
[----:B----4-:R-:W-:-:S04]  /*3a10*/  IMAD R29, R17, R18, RZ ;  /* 0x00000012111d7224 */ /* 0x010fc800078e02ff */
[C---:B------:R-:W-:Y:S01]  /*3a20*/  IMAD R29, R16.reuse, R19, R29 ;  /* 0x00000013101d7224 */ /* 0x040fe200078e021d */
[----:B------:R1:W3:Y:S01]  /*3a30*/  LDG.E.64.CONSTANT R36, [R24.64] ;  /* 0x0000000c18247981 */ /* 0x0002e2000c1e9b00 */
[----:B------:R-:W-:-:S03]  /*3a40*/  IMAD.WIDE.U32 R18, R16, R18, R20 ;  /* 0x0000001210127225 */ /* 0x000fc600078e0014 */
[----:B------:R-:W3:Y:S01]  /*3a50*/  LDG.E.64 R20, [R8.64+0x70] ;  /* 0x0000700c08147981 */ /* 0x000ee2000c1e1b00 */
[----:B------:R-:W-:-:S03]  /*3a60*/  IADD3 R16, P2, R24, UR20, RZ ;  /* 0x0000001418107c10 */ /* 0x000fc6000ff5e0ff */
[----:B0-----:R-:W4:Y:S01]  /*3a70*/  LDG.E.64 R26, [R8.64+0x78] ;  /* 0x0000780c081a7981 */ /* 0x001f22000c1e1b00 */
[----:B------:R-:W-:-:S05]  /*3a80*/  IADD3.X R17, R25, UR9, RZ, P2, !PT ;  /* 0x0000000919117c10 */ /* 0x000fca00097fe4ff */
[----:B-1----:R-:W4:Y:S01]  /*3a90*/  LDG.E.64.CONSTANT R24, [R16.64] ;  /* 0x0000000c10187981 */ /* 0x002f22000c1e9b00 */
[----:B------:R-:W-:Y:S01]  /*3aa0*/  IADD3 R19, R19, R29, RZ ;  /* 0x0000001d13137210 */ /* 0x000fe20007ffe0ff */
[----:B------:R-:W-:-:S04]  /*3ab0*/  UIADD3 UR15, UP0, UR15, -0x10, URZ ;  /* 0xfffffff00f0f7890 */ /* 0x000fc8000ff1e03f */
[----:B------:R-:W-:Y:S02]  /*3ac0*/  UIADD3.X UR16, UR16, -0x1, URZ, UP0, !UPT ;  /* 0xffffffff10107890 */ /* 0x000fe400087fe43f */
[----:B------:R-:W-:-:S04]  /*3ad0*/  UISETP.GT.U32.AND UP0, UPT, UR15, 0xc, UPT ;  /* 0x0000000c0f00788c */ /* 0x000fc8000bf04070 */
[----:B------:R-:W-:-:S06]  /*3ae0*/  UISETP.GT.AND.EX UP0, UPT, UR16, URZ, UPT, UP0 ;  /* 0x0000003f1000728c */ /* 0x000fcc000bf04300 */
[----:B------:R-:W-:Y:S01]  /*3af0*/  PLOP3.LUT P3, PT, PT, PT, UP0, 0x80, 0x0 ;  /* 0x000000000000781c */ /* 0x000fe20003f6f008 */
[----:B------:R-:W-:-:S04]  /*3b00*/  UIADD3 UR4, UP1, UR4, 0x10, URZ ;  /* 0x0000001004047890 */ /* 0x000fc8000ff3e03f */
[----:B------:R-:W-:Y:S01]  /*3b10*/  UIADD3.X UR5, URZ, UR5, URZ, UP1, !UPT ;  /* 0x000000053f057290 */ /* 0x000fe20008ffe43f */
[----:B--2---:R-:W-:-:S04]  /*3b20*/  IMAD R23, R23, R2, RZ ;  /* 0x0000000217177224 */ /* 0x004fc800078e02ff */
[C---:B------:R-:W-:Y:S02]  /*3b30*/  IMAD R23, R22.reuse, R3, R23 ;  /* 0x0000000316177224 */ /* 0x040fe400078e0217 */
[----:B------:R-:W-:-:S04]  /*3b40*/  IMAD.WIDE.U32 R2, R22, R2, R18 ;  /* 0x0000000216027225 */ /* 0x000fc800078e0012 */
[----:B------:R-:W-:Y:S02]  /*3b50*/  IMAD.IADD R3, R3, 0x1, R23 ;  /* 0x0000000103037824 */ /* 0x000fe400078e0217 */
[-C--:B---3--:R-:W-:Y:S02]  /*3b60*/  IMAD R19, R37, R20.reuse, RZ ;  /* 0x0000001425137224 */ /* 0x088fe400078e02ff */
[----:B------:R-:W-:-:S04]  /*3b70*/  IMAD.WIDE.U32 R2, R36, R20, R2 ;  /* 0x0000001424027225 */ /* 0x000fc800078e0002 */
[----:B------:R-:W-:-:S05]  /*3b80*/  IMAD R19, R36, R21, R19 ;  /* 0x0000001524137224 */ /* 0x000fca00078e0213 */
[----:B------:R-:W-:Y:S01]  /*3b90*/  IADD3 R3, R3, R19, RZ ;  /* 0x0000001303037210 */ /* 0x000fe20007ffe0ff */
[----:B----4-:R-:W-:-:S04]  /*3ba0*/  IMAD R9, R25, R26, RZ ;  /* 0x0000001a19097224 */ /* 0x010fc800078e02ff */
[----:B------:R-:W-:Y:S01]  /*3bb0*/  IMAD.WIDE.U32 R2, R24, R26, R2 ;  /* 0x0000001a18027225 */ /* 0x000fe200078e0002 */
[----:B------:R-:W-:-:S03]  /*3bc0*/  IADD3 R26, P2, R16, UR20, RZ ;  /* 0x00000014101a7c10 */ /* 0x000fc6000ff5e0ff */
[----:B------:R-:W-:Y:S01]  /*3bd0*/  IMAD R9, R24, R27, R9 ;  /* 0x0000001b18097224 */ /* 0x000fe200078e0209 */
[----:B------:R-:W-:-:S03]  /*3be0*/  IADD3.X R27, R17, UR9, RZ, P2, !PT ;  /* 0x00000009111b7c10 */ /* 0x000fc600097fe4ff */
[----:B------:R-:W-:Y:S01]  /*3bf0*/  IMAD.IADD R3, R3, 0x1, R9 ;  /* 0x0000000103037824 */ /* 0x000fe200078e0209 */
[----:B------:R-:W-:Y:S05]  /*3c00*/  @P3 BRA `(.L_x_618) ;  /* 0xfffff71000003947 */ /* 0x000fea000383ffff */
.L_x_617:
[----:B------:R-:W-:-:S04]  /*3c10*/  UISETP.GT.U32.AND UP0, UPT, UR15, 0x4, UPT ;  /* 0x000000040f00788c */ /* 0x000fc8000bf04070 */
[----:B------:R-:W-:-:S06]  /*3c20*/  UISETP.GT.AND.EX UP0, UPT, UR16, URZ, UPT, UP0 ;  /* 0x0000003f1000728c */ /* 0x000fcc000bf04300 */
[----:B------:R-:W-:-:S13]  /*3c30*/  PLOP3.LUT P2, PT, PT, PT, UP0, 0x80, 0x0 ;  /* 0x000000000000781c */ /* 0x000fda0003f4f008 */
[----:B------:R-:W-:Y:S05]  /*3c40*/  @!P2 BRA `(.L_x_619) ;  /* 0x000004c00000a947 */ /* 0x000fea0003800000 */
[----:B------:R-:W-:Y:S01]  /*3c50*/  ULDC.64 UR10, c[0x0][0x180] ;  /* 0x00006000000a7ab9 */ /* 0x000fe20000000a00 */
[----:B------:R-:W-:Y:S01]  /*3c60*/  MOV R24, R26 ;  /* 0x0000001a00187202 */ /* 0x000fe20000000f00 */
[----:B------:R-:W-:Y:S01]  /*3c70*/  ULEA UR7, UP0, UR4, UR10, 0x3 ;  /* 0x0000000a04077291 */ /* 0x000fe2000f80183f */
[----:B------:R-:W-:-:S03]  /*3c80*/  IMAD.MOV.U32 R25, RZ, RZ, R27 ;  /* 0x000000ffff197224 */ /* 0x000fc600078e001b */
[----:B------:R-:W-:Y:S02]  /*3c90*/  ULEA.HI.X UR8, UR4, UR11, UR5, 0x3, UP0 ;  /* 0x0000000b04087291 */ /* 0x000fe400080f1c05 */
[----:B------:R-:W-:Y:S01]  /*3ca0*/  MOV R8, UR7 ;  /* 0x0000000700087c02 */ /* 0x000fe20008000f00 */
[----:B------:R-:W2:Y:S03]  /*3cb0*/  LDG.E.64.CONSTANT R24, [R24.64] ;  /* 0x0000000c18187981 */ /* 0x000ea6000c1e9b00 */
[----:B------:R-:W-:Y:S01]  /*3cc0*/  IMAD.U32 R9, RZ, RZ, UR8 ;  /* 0x00000008ff097e24 */ /* 0x000fe2000f8e00ff */
[----:B------:R-:W-:-:S04]  /*3cd0*/  IADD3 R26, P0, R26, UR20, RZ ;  /* 0x000000141a1a7c10 */ /* 0x000fc8000ff1e0ff */
[----:B------:R-:W2:Y:S01]  /*3ce0*/  LDG.E.64 R20, [R8.64] ;  /* 0x0000000c08147981 */ /* 0x000ea2000c1e1b00 */
[----:B------:R-:W-:-:S03]  /*3cf0*/  IADD3.X R27, R27, UR9, RZ, P0, !PT ;  /* 0x000000091b1b7c10 */ /* 0x000fc600087fe4ff */
[----:B------:R-:W3:Y:S04]  /*3d00*/  LDG.E.64 R22, [R8.64+0x8] ;  /* 0x0000080c08167981 */ /* 0x000ee8000c1e1b00 */
[----:B------:R0:W3:Y:S01]  /*3d10*/  LDG.E.64.CONSTANT R16, [R26.64] ;  /* 0x0000000c1a107981 */ /* 0x0000e2000c1e9b00 */
[----:B------:R-:W-:-:S04]  /*3d20*/  IADD3 R18, P0, R26, UR20, RZ ;  /* 0x000000141a127c10 */ /* 0x000fc8000ff1e0ff */
[----:B------:R-:W-:Y:S02]  /*3d30*/  IADD3.X R19, R27, UR9, RZ, P0, !PT ;  /* 0x000000091b137c10 */ /* 0x000fe400087fe4ff */
[----:B------:R-:W-:Y:S01]  /*3d40*/  IADD3 R36, P0, R18, UR20, RZ ;  /* 0x0000001412247c10 */ /* 0x000fe2000ff1e0ff */
[----:B0-----:R-:W4:Y:S03]  /*3d50*/  LDG.E.64 R26, [R8.64+0x10] ;  /* 0x0000100c081a7981 */ /* 0x001f26000c1e1b00 */
[----:B------:R-:W-:Y:S01]  /*3d60*/  IADD3.X R37, R19, UR9, RZ, P0, !PT ;  /* 0x0000000913257c10 */ /* 0x000fe200087fe4ff */
[-C--:B--2---:R-:W-:Y:S02]  /*3d70*/  IMAD R29, R25, R20.reuse, RZ ;  /* 0x00000014191d7224 */ /* 0x084fe400078e02ff */
[----:B------:R-:W-:-:S04]  /*3d80*/  IMAD.WIDE.U32 R2, R24, R20, R2 ;  /* 0x0000001418027225 */ /* 0x000fc800078e0002 */
[----:B------:R-:W-:Y:S02]  /*3d90*/  IMAD R21, R24, R21, R29 ;  /* 0x0000001518157224 */ /* 0x000fe400078e021d */
[----:B------:R0:W4:Y:S01]  /*3da0*/  LDG.E.64.CONSTANT R28, [R18.64] ;  /* 0x0000000c121c7981 */ /* 0x000122000c1e9b00 */
[----:B---3--:R-:W-:Y:S02]  /*3db0*/  IMAD R35, R17, R22, RZ ;  /* 0x0000001611237224 */ /* 0x008fe400078e02ff */
[----:B------:R-:W-:Y:S01]  /*3dc0*/  IADD3 R3, R3, R21, RZ ;  /* 0x0000001503037210 */ /* 0x000fe20007ffe0ff */
[----:B------:R-:W2:Y:S01]  /*3dd0*/  LDG.E.64.CONSTANT R24, [R36.64] ;  /* 0x0000000c24187981 */ /* 0x000ea2000c1e9b00 */
[----:B------:R-:W-:-:S03]  /*3de0*/  IMAD R35, R16, R23, R35 ;  /* 0x0000001710237224 */ /* 0x000fc600078e0223 */
[----:B------:R-:W-:Y:S01]  /*3df0*/  IMAD.WIDE.U32 R22, R16, R22, R2 ;  /* 0x0000001610167225 */ /* 0x000fe200078e0002 */
[----:B------:R-:W-:Y:S01]  /*3e00*/  IADD3 R16, P0, R36, UR20, RZ ;  /* 0x0000001424107c10 */ /* 0x000fe2000ff1e0ff */
[----:B------:R-:W2:Y:S03]  /*3e10*/  LDG.E.64 R2, [R8.64+0x18] ;  /* 0x0000180c08027981 */ /* 0x000ea6000c1e1b00 */
[----:B------:R-:W-:Y:S01]  /*3e20*/  IADD3.X R17, R37, UR9, RZ, P0, !PT ;  /* 0x0000000925117c10 */ /* 0x000fe200087fe4ff */
[----:B------:R-:W3:Y:S04]  /*3e30*/  LDG.E.64 R20, [R8.64+0x20] ;  /* 0x0000200c08147981 */ /* 0x000ee8000c1e1b00 */
[----:B0-----:R0:W3:Y:S01]  /*3e40*/  LDG.E.64.CONSTANT R18, [R16.64] ;  /* 0x0000000c10127981 */ /* 0x0010e2000c1e9b00 */
[----:B------:R-:W-:-:S02]  /*3e50*/  IMAD.IADD R23, R23, 0x1, R35 ;  /* 0x0000000117177824 */ /* 0x000fc400078e0223 */
[----:B----4-:R-:W-:-:S04]  /*3e60*/  IMAD R29, R29, R26, RZ ;  /* 0x0000001a1d1d7224 */ /* 0x010fc800078e02ff */
[C---:B------:R-:W-:Y:S02]  /*3e70*/  IMAD R29, R28.reuse, R27, R29 ;  /* 0x0000001b1c1d7224 */ /* 0x040fe400078e021d */
[----:B------:R-:W-:Y:S01]  /*3e80*/  IMAD.WIDE.U32 R26, R28, R26, R22 ;  /* 0x0000001a1c1a7225 */ /* 0x000fe200078e0016 */
[----:B------:R-:W-:-:S03]  /*3e90*/  IADD3 R22, P0, R16, UR20, RZ ;  /* 0x0000001410167c10 */ /* 0x000fc6000ff1e0ff */
[-C--:B--2---:R-:W-:Y:S01]  /*3ea0*/  IMAD R25, R25, R2.reuse, RZ ;  /* 0x0000000219197224 */ /* 0x084fe200078e02ff */
        /* <DEDUP_REMOVED lines=9> */
[----:B---3--:R-:W-:-:S02]  /*3f40*/  IMAD R29, R19, R20, RZ ;  /* 0x00000014131d7224 */ /* 0x008fc400078e02ff */
[C---:B------:R-:W-:Y:S02]  /*3f50*/  IMAD.WIDE.U32 R2, R18.reuse, R20, R2 ;  /* 0x0000001412027225 */ /* 0x040fe400078e0002 */
[----:B------:R1:W3:Y:S02]  /*3f60*/  LDG.E.64.CONSTANT R36, [R26.64] ;  /* 0x0000000c1a247981 */ /* 0x0002e4000c1e9b00 */
[----:B------:R-:W-:Y:S01]  /*3f70*/  IMAD R29, R18, R21, R29 ;  /* 0x00000015121d7224 */ /* 0x000fe200078e021d */
[----:B------:R-:W-:Y:S01]  /*3f80*/  IADD3 R18, P0, R26, UR20, RZ ;  /* 0x000000141a127c10 */ /* 0x000fe2000ff1e0ff */
[----:B------:R-:W3:Y:S03]  /*3f90*/  LDG.E.64 R20, [R8.64+0x30] ;  /* 0x0000300c08147981 */ /* 0x000ee6000c1e1b00 */
[----:B------:R-:W-:Y:S01]  /*3fa0*/  IADD3.X R19, R27, UR9, RZ, P0, !PT ;  /* 0x000000091b137c10 */ /* 0x000fe200087fe4ff */
[----:B0-----:R-:W4:Y:S04]  /*3fb0*/  LDG.E.64 R22, [R8.64+0x38] ;  /* 0x0000380c08167981 */ /* 0x001f28000c1e1b00 */
[----:B-1----:R-:W4:Y:S01]  /*3fc0*/  LDG.E.64.CONSTANT R26, [R18.64] ;  /* 0x0000000c121a7981 */ /* 0x002f22000c1e9b00 */
[----:B------:R-:W-:Y:S01]  /*3fd0*/  IADD3 R3, R3, R29, RZ ;  /* 0x0000001d03037210 */ /* 0x000fe20007ffe0ff */
[----:B------:R-:W-:Y:S01]  /*3fe0*/  UIADD3 UR15, UP1, UR15, -0x8, URZ ;  /* 0xfffffff80f0f7890 */ /* 0x000fe2000ff3e03f */
[----:B------:R-:W-:Y:S01]  /*3ff0*/  PLOP3.LUT P0, PT, PT, PT, PT, 0x8, 0x0 ;  /* 0x000000000000781c */ /* 0x000fe20003f0e170 */
[----:B------:R-:W-:-:S02]  /*4000*/  UIADD3 UR4, UP0, UR4, 0x8, URZ ;  /* 0x0000000804047890 */ /* 0x000fc4000ff1e03f */
[----:B------:R-:W-:Y:S02]  /*4010*/  UIADD3.X UR16, UR16, -0x1, URZ, UP1, !UPT ;  /* 0xffffffff10107890 */ /* 0x000fe40008ffe43f */
[----:B------:R-:W-:Y:S01]  /*4020*/  UIADD3.X UR5, URZ, UR5, URZ, UP0, !UPT ;  /* 0x000000053f057290 */ /* 0x000fe200087fe43f */
[-C--:B--2---:R-:W-:Y:S02]  /*4030*/  IMAD R25, R25, R16.reuse, RZ ;  /* 0x0000001019197224 */ /* 0x084fe400078e02ff */
[----:B------:R-:W-:-:S04]  /*4040*/  IMAD.WIDE.U32 R2, R24, R16, R2 ;  /* 0x0000001018027225 */ /* 0x000fc800078e0002 */
[----:B------:R-:W-:-:S04]  /*4050*/  IMAD R25, R24, R17, R25 ;  /* 0x0000001118197224 */ /* 0x000fc800078e0219 */
[----:B------:R-:W-:Y:S02]  /*4060*/  IMAD.IADD R3, R3, 0x1, R25 ;  /* 0x0000000103037824 */ /* 0x000fe400078e0219 */
[-C--:B---3--:R-:W-:Y:S02]  /*4070*/  IMAD R17, R37, R20.reuse, RZ ;  /* 0x0000001425117224 */ /* 0x088fe400078e02ff */
[----:B------:R-:W-:-:S04]  /*4080*/  IMAD.WIDE.U32 R2, R36, R20, R2 ;  /* 0x0000001424027225 */ /* 0x000fc800078e0002 */
[----:B------:R-:W-:Y:S02]  /*4090*/  IMAD R17, R36, R21, R17 ;  /* 0x0000001524117224 */ /* 0x000fe400078e0211 */
[----:B----4-:R-:W-:-:S03]  /*40a0*/  IMAD R9, R27, R22, RZ ;  /* 0x000000161b097224 */ /* 0x010fc600078e02ff */
[----:B------:R-:W-:Y:S01]  /*40b0*/  IADD3 R3, R3, R17, RZ ;  /* 0x0000001103037210 */ /* 0x000fe20007ffe0ff */
[----:B------:R-:W-:-:S04]  /*40c0*/  IMAD R9, R26, R23, R9 ;  /* 0x000000171a097224 */ /* 0x000fc800078e0209 */
[----:B------:R-:W-:Y:S01]  /*40d0*/  IMAD.WIDE.U32 R2, R26, R22, R2 ;  /* 0x000000161a027225 */ /* 0x000fe200078e0002 */
[----:B------:R-:W-:-:S03]  /*40e0*/  IADD3 R26, P2, R18, UR20, RZ ;  /* 0x00000014121a7c10 */ /* 0x000fc6000ff5e0ff */
[----:B------:R-:W-:Y:S01]  /*40f0*/  IMAD.IADD R3, R3, 0x1, R9 ;  /* 0x0000000103037824 */ /* 0x000fe200078e0209 */
[----:B------:R-:W-:Y:S02]  /*4100*/  IADD3.X R27, R19, UR9, RZ, P2, !PT ;  /* 0x00000009131b7c10 */ /* 0x000fe400097fe4ff */
.L_x_619:
[----:B------:R-:W-:-:S04]  /*4110*/  ISETP.NE.U32.AND P2, PT, RZ, UR15, PT ;  /* 0x0000000fff007c0c */ /* 0x000fc8000bf45070 */
[----:B------:R-:W-:-:S13]  /*4120*/  ISETP.NE.OR.EX P0, PT, RZ, UR16, P0, P2 ;  /* 0x00000010ff007c0c */ /* 0x000fda0008705720 */
[----:B------:R-:W-:Y:S05]  /*4130*/  @!P0 BRA `(.L_x_615) ;  /* 0x000002e000008947 */ /* 0x000fea0003800000 */
.L_x_616:
[----:B------:R-:W-:Y:S01]  /*4140*/  ULDC.64 UR10, c[0x0][0x180] ;  /* 0x00006000000a7ab9 */ /* 0x000fe20000000a00 */
[----:B------:R-:W-:Y:S01]  /*4150*/  MOV R16, R26 ;  /* 0x0000001a00107202 */ /* 0x000fe20000000f00 */
[----:B------:R-:W-:Y:S01]  /*4160*/  ULEA UR7, UP0, UR4, UR10, 0x3 ;  /* 0x0000000a04077291 */ /* 0x000fe2000f80183f */
[----:B------:R-:W-:-:S03]  /*4170*/  IMAD.MOV.U32 R17, RZ, RZ, R27 ;  /* 0x000000ffff117224 */ /* 0x000fc600078e001b */
[----:B------:R-:W-:Y:S02]  /*4180*/  ULEA.HI.X UR8, UR4, UR11, UR5, 0x3, UP0 ;  /* 0x0000000b04087291 */ /* 0x000fe400080f1c05 */
[----:B------:R-:W-:Y:S01]  /*4190*/  MOV R8, UR7 ;  /* 0x0000000700087c02 */ /* 0x000fe20008000f00 */
[----:B------:R-:W2:Y:S03]  /*41a0*/  LDG.E.64.CONSTANT R16, [R16.64] ;  /* 0x0000000c10107981 */ /* 0x000ea6000c1e9b00 */
[----:B------:R-:W-:-:S05]  /*41b0*/  IMAD.U32 R9, RZ, RZ, UR8 ;  /* 0x00000008ff097e24 */ /* 0x000fca000f8e00ff */
        /* <DEDUP_REMOVED lines=12> */
[----:B------:R-:W2:Y:S04]  /*4280*/  LDG.E.64.CONSTANT R18, [R20.64] ;  /* 0x0000000c14127981 */ /* 0x000ea8000c1e9b00 */
[----:B------:R-:W2:Y:S01]  /*4290*/  LDG.E.64 R28, [R8.64+0x10] ;  /* 0x0000100c081c7981 */ /* 0x000ea2000c1e1b00 */
[----:B------:R-:W-:-:S05]  /*42a0*/  IADD3.X R17, R21, UR9, RZ, P0, !PT ;  /* 0x0000000915117c10 */ /* 0x000fca00087fe4ff */
[----:B0-----:R-:W4:Y:S01]  /*42b0*/  LDG.E.64.CONSTANT R26, [R16.64] ;  /* 0x0000000c101a7981 */ /* 0x001f22000c1e9b00 */
[----:B------:R-:W-:Y:S01]  /*42c0*/  IADD3 R3, R3, R35, RZ ;  /* 0x0000002303037210 */ /* 0x000fe20007ffe0ff */
[----:B---3--:R-:W-:Y:S01]  /*42d0*/  IMAD R23, R23, R24, RZ ;  /* 0x0000001817177224 */ /* 0x008fe200078e02ff */
[----:B------:R-:W-:-:S03]  /*42e0*/  UIADD3 UR15, UP0, UR15, -0x4, URZ ;  /* 0xfffffffc0f0f7890 */ /* 0x000fc6000ff1e03f */
[-C--:B------:R-:W-:Y:S02]  /*42f0*/  IMAD R23, R25, R22.reuse, R23 ;  /* 0x0000001619177224 */ /* 0x080fe400078e0217 */
[----:B------:R-:W-:Y:S01]  /*4300*/  IMAD.WIDE.U32 R2, R24, R22, R2 ;  /* 0x0000001618027225 */ /* 0x000fe200078e0002 */
[----:B------:R-:W-:-:S03]  /*4310*/  UIADD3.X UR16, UR16, -0x1, URZ, UP0, !UPT ;  /* 0xffffffff10107890 */ /* 0x000fc600087fe43f */
[----:B------:R-:W-:Y:S01]  /*4320*/  IMAD.IADD R3, R3, 0x1, R23 ;  /* 0x0000000103037824 */ /* 0x000fe200078e0217 */
[----:B------:R-:W-:-:S04]  /*4330*/  ISETP.NE.U32.AND P0, PT, RZ, UR15, PT ;  /* 0x0000000fff007c0c */ /* 0x000fc8000bf05070 */
[----:B------:R-:W-:Y:S01]  /*4340*/  ISETP.NE.AND.EX P0, PT, RZ, UR16, PT, P0 ;  /* 0x00000010ff007c0c */ /* 0x000fe2000bf05300 */
[----:B------:R-:W-:-:S04]  /*4350*/  UIADD3 UR4, UP0, UR4, 0x4, URZ ;  /* 0x0000000404047890 */ /* 0x000fc8000ff1e03f */
[----:B------:R-:W-:Y:S01]  /*4360*/  UIADD3.X UR5, URZ, UR5, URZ, UP0, !UPT ;  /* 0x000000053f057290 */ /* 0x000fe200087fe43f */
[----:B--2---:R-:W-:Y:S02]  /*4370*/  IMAD R19, R19, R28, RZ ;  /* 0x0000001c13137224 */ /* 0x004fe400078e02ff */
[----:B------:R-:W-:-:S04]  /*4380*/  IMAD.WIDE.U32 R2, R28, R18, R2 ;  /* 0x000000121c027225 */ /* 0x000fc800078e0002 */
[----:B------:R-:W-:Y:S02]  /*4390*/  IMAD R19, R29, R18, R19 ;  /* 0x000000121d137224 */ /* 0x000fe400078e0213 */
[----:B----4-:R-:W-:-:S03]  /*43a0*/  IMAD R9, R27, R36, RZ ;  /* 0x000000241b097224 */ /* 0x010fc600078e02ff */
[----:B------:R-:W-:Y:S01]  /*43b0*/  IADD3 R3, R3, R19, RZ ;  /* 0x0000001303037210 */ /* 0x000fe20007ffe0ff */
[----:B------:R-:W-:-:S04]  /*43c0*/  IMAD R9, R37, R26, R9 ;  /* 0x0000001a25097224 */ /* 0x000fc800078e0209 */
[----:B------:R-:W-:Y:S01]  /*43d0*/  IMAD.WIDE.U32 R2, R36, R26, R2 ;  /* 0x0000001a24027225 */ /* 0x000fe200078e0002 */
[----:B------:R-:W-:-:S04]  /*43e0*/  IADD3 R26, P2, R16, UR20, RZ ;  /* 0x00000014101a7c10 */ /* 0x000fc8000ff5e0ff */
[----:B------:R-:W-:Y:S01]  /*43f0*/  IADD3.X R27, R17, UR9, RZ, P2, !PT ;  /* 0x00000009111b7c10 */ /* 0x000fe200097fe4ff */
[----:B------:R-:W-:Y:S01]  /*4400*/  IMAD.IADD R3, R3, 0x1, R9 ;  /* 0x0000000103037824 */ /* 0x000fe200078e0209 */
[----:B------:R-:W-:Y:S05]  /*4410*/  @P0 BRA `(.L_x_616) ;  /* 0xfffffd2000000947 */ /* 0x000fea000383ffff */
.L_x_615:
        /* <DEDUP_REMOVED lines=26> */
[----:B------:R-:W-:Y:S01]  /*45c0*/  ULDC.64 UR10, c[0x0][0x188] ;  /* 0x00006200000a7ab9 */ /* 0x000fe20000000a00 */
[----:B------:R-:W-:Y:S01]  /*45d0*/  ISETP.NE.U32.AND P0, PT, R33, 0x2, PT ;  /* 0x000000022100780c */ /* 0x000fe20003f05070 */
[----:B------:R-:W-:Y:S01]  /*45e0*/  UIMAD.WIDE.U32 UR4, UR4, UR18, UR10 ;  /* 0x00000012040472a5 */ /* 0x000fe2000f8e000a */
[----:B------:R-:W-:Y:S01]  /*45f0*/  IMAD.U32 R17, RZ, RZ, UR18 ;  /* 0x00000012ff117e24 */ /* 0x000fe2000f8e00ff */
[----:B------:R-:W-:Y:S01]  /*4600*/  MOV R21, UR18 ;  /* 0x0000001200157c02 */ /* 0x000fe20008000f00 */
[----:B------:R-:W-:Y:S01]  /*4610*/  IMAD.U32 R20, RZ, RZ, UR19 ;  /* 0x00000013ff147e24 */ /* 0x000fe2000f8e00ff */
[----:B------:R-:W-:Y:S02]  /*4620*/  ISETP.NE.AND.EX P0, PT, RZ, RZ, PT, P0 ;  /* 0x000000ffff00720c */ /* 0x000fe40003f05300 */
[----:B------:R-:W-:Y:S01]  /*4630*/  IADD3 R12, P2, R12, UR4, RZ ;  /* 0x000000040c0c7c10 */ /* 0x000fe2000ff5e0ff */
[----:B------:R-:W-:Y:S01]  /*4640*/  IMAD.U32 R8, RZ, RZ, UR4 ;  /* 0x00000004ff087e24 */ /* 0x000fe2000f8e00ff */
[----:B------:R-:W-:Y:S01]  /*4650*/  MOV R9, UR5 ;  /* 0x0000000500097c02 */ /* 0x000fe20008000f00 */
[----:B------:R-:W-:-:S03]  /*4660*/  IMAD.U32 R8, RZ, RZ, UR8 ;  /* 0x00000008ff087e24 */ /* 0x000fc6000f8e00ff */
[----:B------:R-:W-:Y:S02]  /*4670*/  IADD3.X R15, R15, UR7, R9, P2, !PT ;  /* 0x000000070f0f7c10 */ /* 0x000fe400097fe409 */
[C---:B------:R-:W-:Y:S02]  /*4680*/  LEA R18, P2, R12.reuse, c[0x0][0x168], 0x3 ;  /* 0x00005a000c127a11 */ /* 0x040fe400078418ff */
[----:B------:R-:W-:Y:S02]  /*4690*/  MOV R9, UR9 ;  /* 0x0000000900097c02 */ /* 0x000fe40008000f00 */
[----:B------:R-:W-:Y:S02]  /*46a0*/  LEA.HI.X R19, R12, c[0x0][0x16c], R15, 0x3, P2 ;  /* 0x00005b000c137a11 */ /* 0x000fe400010f1c0f */
[----:B------:R-:W-:Y:S02]  /*46b0*/  @P0 LEA R16, P2, R17, R18, 0x3 ;  /* 0x0000001211100211 */ /* 0x000fe400078418ff */
[----:B------:R-:W2:Y:S01]  /*46c0*/  LDG.E.64 R8, [R8.64+0x8] ;  /* 0x0000080c08087981 */ /* 0x000ea2000c1e1b00 */
[----:B------:R-:W-:-:S03]  /*46d0*/  MOV R14, UR8 ;  /* 0x00000008000e7c02 */ /* 0x000fc60008000f00 */
[----:B------:R-:W2:Y:S01]  /*46e0*/  LDG.E.64.CONSTANT R12, [R18.64] ;  /* 0x0000000c120c7981 */ /* 0x000ea2000c1e9b00 */
[----:B------:R-:W-:Y:S01]  /*46f0*/  IMAD.U32 R15, RZ, RZ, UR9 ;  /* 0x00000009ff0f7e24 */ /* 0x000fe2000f8e00ff */
[----:B------:R-:W-:-:S05]  /*4700*/  @P0 LEA.HI.X R17, R21, R19, R20, 0x3, P2 ;  /* 0x0000001315110211 */ /* 0x000fca00010f1c14 */
[----:B------:R-:W3:Y:S04]  /*4710*/  @P0 LDG.E.64 R14, [R14.64+0x10] ;  /* 0x0000100c0e0e0981 */ /* 0x000ee8000c1e1b00 */
[----:B------:R-:W3:Y:S01]  /*4720*/  @P0 LDG.E.64.CONSTANT R16, [R16.64] ;  /* 0x0000000c10100981 */ /* 0x000ee2000c1e9b00 */
[-C--:B--2---:R-:W-:Y:S02]  /*4730*/  IMAD R13, R13, R8.reuse, RZ ;  /* 0x000000080d0d7224 */ /* 0x084fe400078e02ff */
        /* <DEDUP_REMOVED lines=8> */
.L_x_614:
[----:B------:R-:W-:Y:S05]  /*47c0*/  BSYNC B0 ;  /* 0x0000000000007941 */ /* 0x000fea0003800000 */
.L_x_613:
[----:B-----5:R-:W-:Y:S01]  /*47d0*/  IADD3 R8, R0, 0x180, RZ ;  /* 0x0000018000087810 */ /* 0x020fe20007ffe0ff */
[----:B------:R-:W-:Y:S03]  /*47e0*/  BSSY B0, `(.L_x_598) ;  /* 0x0000163000007945 */ /* 0x000fe60003800000 */
[----:B------:R-:W-:-:S13]  /*47f0*/  ISETP.GE.AND P0, PT, R8, UR6, PT ;  /* 0x0000000608007c0c */ /* 0x000fda000bf06270 */
[----:B------:R-:W-:Y:S05]  /*4800*/  @P0 BRA `(.L_x_620) ;  /* 0x0000160000000947 */ /* 0x000fea0003800000 */
[C---:B------:R-:W-:Y:S01]  /*4810*/  IADD3 R8, P2, R32.reuse, -0x1, RZ ;  /* 0xffffffff20087810 */ /* 0x040fe20007f5e0ff */
[----:B------:R-:W-:Y:S01]  /*4820*/  IMAD R9, R11, c[0x0][0x170], RZ ;  /* 0x00005c000b097a24 */ /* 0x000fe200078e02ff */
[----:B------:R-:W-:Y:S01]  /*4830*/  UMOV UR4, URZ ;  /* 0x0000003f00047c82 */ /* 0x000fe20008000000 */
[----:B------:R-:W-:Y:S01]  /*4840*/  LOP3.LUT R32, R32, 0x3, RZ, 0xc0, !PT ;  /* 0x0000000320207812 */ /* 0x000fe200078ec0ff */
[----:B------:R-:W-:Y:S01]  /*4850*/  UMOV UR5, URZ ;  /* 0x0000003f00057c82 */ /* 0x000fe20008000000 */
[----:B------:R-:W-:Y:S01]  /*4860*/  ISETP.GE.U32.AND P0, PT, R8, 0x3, PT ;  /* 0x000000030800780c */ /* 0x000fe20003f06070 */
[----:B------:R-:W-:Y:S01]  /*4870*/  IMAD R9, R10, c[0x0][0x174], R9 ;  /* 0x00005d000a097a24 */ /* 0x000fe200078e0209 */
[----:B------:R-:W-:Y:S01]  /*4880*/  IADD3.X R8, R34, -0x1, RZ, P2, !PT ;  /* 0xffffffff22087810 */ /* 0x000fe200017fe4ff */
[----:B------:R-:W-:Y:S01]  /*4890*/  IMAD.WIDE.U32 R10, R10, c[0x0][0x170], RZ ;  /* 0x00005c000a0a7a25 */ /* 0x000fe200078e00ff */
[----:B------:R-:W-:Y:S01]  /*48a0*/  ULDC.64 UR16, c[0x0][0x188] ;  /* 0x0000620000107ab9 */ /* 0x000fe20000000a00 */
[----:B------:R-:W-:Y:S01]  /*48b0*/  CS2R R30, SRZ ;  /* 0x00000000001e7805 */ /* 0x000fe2000001ff00 */
[----:B------:R-:W-:Y:S01]  /*48c0*/  ISETP.GE.U32.AND.EX P0, PT, R8, RZ, PT, P0 ;  /* 0x000000ff0800720c */ /* 0x000fe20003f06100 */
[----:B------:R-:W-:-:S12]  /*48d0*/  IMAD.IADD R13, R11, 0x1, R9 ;  /* 0x000000010b0d7824 */ /* 0x000fd800078e0209 */
[----:B------:R-:W-:Y:S05]  /*48e0*/  @!P0 BRA `(.L_x_621) ;  /* 0x000011c000008947 */ /* 0x000fea0003800000 */
[----:B------:R-:W-:Y:S01]  /*48f0*/  IADD3 R33, P0, -R32, c[0x0][0x178], RZ ;  /* 0x00005e0020217a10 */ /* 0x000fe20007f1e1ff */
[----:B------:R-:W-:Y:S01]  /*4900*/  USHF.L.U32 UR4, UR17, 0x3, URZ ;  /* 0x0000000311047899 */ /* 0x000fe2000800063f */
[----:B------:R-:W-:Y:S01]  /*4910*/  LEA R16, P2, R10, c[0x0][0x168], 0x3 ;  /* 0x00005a000a107a11 */ /* 0x000fe200078418ff */
[----:B------:R-:W-:Y:S01]  /*4920*/  UIMAD.WIDE.U32 UR18, UR16, 0x8, URZ ;  /* 0x00000008101278a5 */ /* 0x000fe2000f8e003f */
[----:B------:R-:W-:Y:S01]  /*4930*/  IADD3.X R34, R34, -0x1, RZ, P0, !PT ;  /* 0xffffffff22227810 */ /* 0x000fe200007fe4ff */
[----:B------:R-:W-:Y:S01]  /*4940*/  UMOV UR5, URZ ;  /* 0x0000003f00057c82 */ /* 0x000fe20008000000 */
[----:B------:R-:W-:Y:S01]  /*4950*/  ISETP.GT.U32.AND P0, PT, R33, RZ, PT ;  /* 0x000000ff2100720c */ /* 0x000fe20003f04070 */
[----:B------:R-:W-:Y:S01]  /*4960*/  UIADD3 UR9, UR19, UR4, URZ ;  /* 0x0000000413097290 */ /* 0x000fe2000fffe03f */
[----:B------:R-:W-:Y:S02]  /*4970*/  IADD3 R17, R9, R11, RZ ;  /* 0x0000000b09117210 */ /* 0x000fe40007ffe0ff */
[----:B------:R-:W-:Y:S01]  /*4980*/  ISETP.GT.AND.EX P0, PT, R34, RZ, PT, P0 ;  /* 0x000000ff2200720c */ /* 0x000fe20003f04300 */
[----:B------:R-:W-:Y:S01]  /*4990*/  UMOV UR4, URZ ;  /* 0x0000003f00047c82 */ /* 0x000fe20008000000 */
[----:B------:R-:W-:-:S11]  /*49a0*/  LEA.HI.X R17, R10, c[0x0][0x16c], R17, 0x3, P2 ;  /* 0x00005b000a117a11 */ /* 0x000fd600010f1c11 */
[----:B------:R-:W-:Y:S05]  /*49b0*/  @!P0 BRA `(.L_x_622) ;  /* 0x00000e3000008947 */ /* 0x000fea0003800000 */
[----:B------:R-:W-:Y:S02]  /*49c0*/  ISETP.GT.U32.AND P2, PT, R33, 0xc, PT ;  /* 0x0000000c2100780c */ /* 0x000fe40003f44070 */
[----:B------:R-:W-:Y:S02]  /*49d0*/  PLOP3.LUT P0, PT, PT, PT, PT, 0x80, 0x0 ;  /* 0x000000000000781c */ /* 0x000fe40003f0f070 */
[----:B------:R-:W-:-:S13]  /*49e0*/  ISETP.GT.AND.EX P2, PT, R34, RZ, PT, P2 ;  /* 0x000000ff2200720c */ /* 0x000fda0003f44320 */
[----:B------:R-:W-:Y:S05]  /*49f0*/  @!P2 BRA `(.L_x_623) ;  /* 0x000008f00000a947 */ /* 0x000fea0003800000 */
[----:B------:R-:W-:Y:S02]  /*4a00*/  PLOP3.LUT P0, PT, PT, PT, PT, 0x8, 0x0 ;  /* 0x000000000000781c */ /* 0x000fe40003f0e170 */
.L_x_624:
        /* <DEDUP_REMOVED lines=12> */
[----:B------:R-:W-:-:S03]  /*4ad0*/  IADD3 R36, P2, R16, UR18, RZ ;  /* 0x0000001210247c10 */ /* 0x000fc6000ff5e0ff */
[----:B------:R0:W3:Y:S01]  /*4ae0*/  LDG.E.64.CONSTANT R20, [R16.64] ;  /* 0x0000000c10147981 */ /* 0x0000e2000c1e9b00 */
[----:B------:R-:W-:-:S05]  /*4af0*/  IADD3.X R37, R17, UR9, RZ, P2, !PT ;  /* 0x0000000911257c10 */ /* 0x000fca00097fe4ff */
[----:B------:R-:W4:Y:S04]  /*4b00*/  LDG.E.64.CONSTANT R14, [R36.64] ;  /* 0x0000000c240e7981 */ /* 0x000f28000c1e9b00 */
[----:B0-----:R-:W4:Y:S01]  /*4b10*/  LDG.E.64 R16, [R22.64+0x10] ;  /* 0x0000100c16107981 */ /* 0x001f22000c1e1b00 */
[----:B------:R-:W-:-:S04]  /*4b20*/  IADD3 R18, P2, R36, UR18, RZ ;  /* 0x0000001224127c10 */ /* 0x000fc8000ff5e0ff */
[----:B------:R-:W-:Y:S01]  /*4b30*/  IADD3.X R19, R37, UR9, RZ, P2, !PT ;  /* 0x0000000925137c10 */ /* 0x000fe200097fe4ff */
[-C--:B--2---:R-:W-:Y:S02]  /*4b40*/  IMAD R29, R29, R26.reuse, RZ ;  /* 0x0000001a1d1d7224 */ /* 0x084fe400078e02ff */
[----:B------:R-:W-:-:S04]  /*4b50*/  IMAD.WIDE.U32 R24, R28, R26, R30 ;  /* 0x0000001a1c187225 */ /* 0x000fc800078e001e */
[----:B------:R-:W-:Y:S02]  /*4b60*/  IMAD R31, R28, R27, R29 ;  /* 0x0000001b1c1f7224 */ /* 0x000fe400078e021d */
[----:B------:R0:W2:Y:S04]  /*4b70*/  LDG.E.64.CONSTANT R28, [R18.64] ;  /* 0x0000000c121c7981 */ /* 0x0000a8000c1e9b00 */
[----:B------:R-:W2:Y:S01]  /*4b80*/  LDG.E.64 R26, [R22.64+0x18] ;  /* 0x0000180c161a7981 */ /* 0x000ea2000c1e1b00 */
[----:B------:R-:W-:Y:S01]  /*4b90*/  IADD3 R30, P2, R18, UR18, RZ ;  /* 0x00000012121e7c10 */ /* 0x000fe2000ff5e0ff */
[----:B------:R-:W-:Y:S02]  /*4ba0*/  IMAD.IADD R25, R25, 0x1, R31 ;  /* 0x0000000119197824 */ /* 0x000fe400078e021f */
[----:B---3--:R-:W-:Y:S01]  /*4bb0*/  IMAD R35, R21, R8, RZ ;  /* 0x0000000815237224 */ /* 0x008fe200078e02ff */
[----:B------:R-:W-:-:S03]  /*4bc0*/  IADD3.X R31, R19, UR9, RZ, P2, !PT ;  /* 0x00000009131f7c10 */ /* 0x000fc600097fe4ff */
[C---:B------:R-:W-:Y:S02]  /*4bd0*/  IMAD R35, R20.reuse, R9, R35 ;  /* 0x0000000914237224 */ /* 0x040fe400078e0223 */
[----:B------:R-:W-:Y:S02]  /*4be0*/  IMAD.WIDE.U32 R8, R20, R8, R24 ;  /* 0x0000000814087225 */ /* 0x000fe400078e0018 */
[----:B------:R1:W3:Y:S01]  /*4bf0*/  LDG.E.64.CONSTANT R24, [R30.64] ;  /* 0x0000000c1e187981 */ /* 0x0002e2000c1e9b00 */
[----:B0-----:R-:W-:-:S03]  /*4c00*/  IADD3 R18, P2, R30, UR18, RZ ;  /* 0x000000121e127c10 */ /* 0x001fc6000ff5e0ff */
[----:B------:R-:W3:Y:S01]  /*4c10*/  LDG.E.64 R20, [R22.64+0x20] ;  /* 0x0000200c16147981 */ /* 0x000ee2000c1e1b00 */
[----:B------:R-:W-:Y:S01]  /*4c20*/  IADD3 R9, R9, R35, RZ ;  /* 0x0000002309097210 */ /* 0x000fe20007ffe0ff */
[----:B----4-:R-:W-:Y:S01]  /*4c30*/  IMAD R15, R15, R16, RZ ;  /* 0x000000100f0f7224 */ /* 0x010fe200078e02ff */
[----:B------:R-:W-:-:S03]  /*4c40*/  IADD3.X R19, R31, UR9, RZ, P2, !PT ;  /* 0x000000091f137c10 */ /* 0x000fc600097fe4ff */
[C---:B------:R-:W-:Y:S02]  /*4c50*/  IMAD R17, R14.reuse, R17, R15 ;  /* 0x000000110e117224 */ /* 0x040fe400078e020f */
[----:B------:R-:W-:Y:S01]  /*4c60*/  IMAD.WIDE.U32 R8, R14, R16, R8 ;  /* 0x000000100e087225 */ /* 0x000fe200078e0008 */
[----:B------:R0:W4:Y:S04]  /*4c70*/  LDG.E.64.CONSTANT R36, [R18.64] ;  /* 0x0000000c12247981 */ /* 0x000128000c1e9b00 */
[----:B------:R-:W4:Y:S01]  /*4c80*/  LDG.E.64 R14, [R22.64+0x28] ;  /* 0x0000280c160e7981 */ /* 0x000f22000c1e1b00 */
[----:B------:R-:W-:Y:S01]  /*4c90*/  IADD3 R16, P2, R18, UR18, RZ ;  /* 0x0000001212107c10 */ /* 0x000fe2000ff5e0ff */
[----:B------:R-:W-:-:S03]  /*4ca0*/  IMAD.IADD R9, R9, 0x1, R17 ;  /* 0x0000000109097824 */ /* 0x000fc600078e0211 */
[----:B------:R-:W-:-:S05]  /*4cb0*/  IADD3.X R17, R19, UR9, RZ, P2, !PT ;  /* 0x0000000913117c10 */ /* 0x000fca00097fe4ff */
[----:B-1----:R1:W5:Y:S01]  /*4cc0*/  LDG.E.64.CONSTANT R30, [R16.64] ;  /* 0x0000000c101e7981 */ /* 0x002362000c1e9b00 */
[----:B0-----:R-:W-:-:S04]  /*4cd0*/  IADD3 R18, P2, R16, UR18, RZ ;  /* 0x0000001210127c10 */ /* 0x001fc8000ff5e0ff */
[----:B------:R-:W-:Y:S02]  /*4ce0*/  IADD3.X R19, R17, UR9, RZ, P2, !PT ;  /* 0x0000000911137c10 */ /* 0x000fe400097fe4ff */
[----:B-1----:R-:W-:-:S04]  /*4cf0*/  IADD3 R16, P2, R18, UR18, RZ ;  /* 0x0000001212107c10 */ /* 0x002fc8000ff5e0ff */
[----:B------:R-:W-:Y:S01]  /*4d00*/  IADD3.X R17, R19, UR9, RZ, P2, !PT ;  /* 0x0000000913117c10 */ /* 0x000fe200097fe4ff */
[-C--:B--2---:R-:W-:Y:S02]  /*4d10*/  IMAD R29, R29, R26.reuse, RZ ;  /* 0x0000001a1d1d7224 */ /* 0x084fe400078e02ff */
[----:B------:R-:W-:-:S04]  /*4d20*/  IMAD.WIDE.U32 R8, R28, R26, R8 ;  /* 0x0000001a1c087225 */ /* 0x000fc800078e0008 */
[----:B------:R-:W-:Y:S02]  /*4d30*/  IMAD R29, R28, R27, R29 ;  /* 0x0000001b1c1d7224 */ /* 0x000fe400078e021d */
[----:B------:R-:W5:Y:S03]  /*4d40*/  LDG.E.64 R26, [R22.64+0x30] ;  /* 0x0000300c161a7981 */ /* 0x000f66000c1e1b00 */
[----:B------:R-:W-:Y:S02]  /*4d50*/  IADD3 R9, R9, R29, RZ ;  /* 0x0000001d09097210 */ /* 0x000fe40007ffe0ff */
[----:B------:R0:W2:Y:S01]  /*4d60*/  LDG.E.64.CONSTANT R28, [R18.64] ;  /* 0x0000000c121c7981 */ /* 0x0000a2000c1e9b00 */
[-C--:B---3--:R-:W-:Y:S02]  /*4d70*/  IMAD R25, R25, R20.reuse, RZ ;  /* 0x0000001419197224 */ /* 0x088fe400078e02ff */
[----:B------:R-:W-:-:S04]  /*4d80*/  IMAD.WIDE.U32 R8, R24, R20, R8 ;  /* 0x0000001418087225 */ /* 0x000fc800078e0008 */
[----:B------:R-:W-:Y:S02]  /*4d90*/  IMAD R25, R24, R21, R25 ;  /* 0x0000001518197224 */ /* 0x000fe400078e0219 */
[----:B------:R-:W2:Y:S02]  /*4da0*/  LDG.E.64 R20, [R22.64+0x38] ;  /* 0x0000380c16147981 */ /* 0x000ea4000c1e1b00 */
[----:B------:R-:W-:Y:S02]  /*4db0*/  IMAD.IADD R9, R9, 0x1, R25 ;  /* 0x0000000109097824 */ /* 0x000fe400078e0219 */
[-C--:B----4-:R-:W-:Y:S02]  /*4dc0*/  IMAD R25, R37, R14.reuse, RZ ;  /* 0x0000000e25197224 */ /* 0x090fe400078e02ff */
[----:B------:R-:W-:-:S04]  /*4dd0*/  IMAD.WIDE.U32 R8, R36, R14, R8 ;  /* 0x0000000e24087225 */ /* 0x000fc800078e0008 */
[----:B------:R-:W-:Y:S02]  /*4de0*/  IMAD R25, R36, R15, R25 ;  /* 0x0000000f24197224 */ /* 0x000fe400078e0219 */
[----:B------:R1:W3:Y:S04]  /*4df0*/  LDG.E.64.CONSTANT R36, [R16.64] ;  /* 0x0000000c10247981 */ /* 0x0002e8000c1e9b00 */
[----:B------:R-:W3:Y:S01]  /*4e00*/  LDG.E.64 R14, [R22.64+0x40] ;  /* 0x0000400c160e7981 */ /* 0x000ee2000c1e1b00 */
[----:B0-----:R-:W-:Y:S02]  /*4e10*/  IADD3 R18, P2, R16, UR18, RZ ;  /* 0x0000001210127c10 */ /* 0x001fe4000ff5e0ff */
[----:B------:R-:W-:Y:S02]  /*4e20*/  IADD3 R9, R9, R25, RZ ;  /* 0x0000001909097210 */ /* 0x000fe40007ffe0ff */
[----:B------:R-:W-:-:S02]  /*4e30*/  IADD3.X R19, R17, UR9, RZ, P2, !PT ;  /* 0x0000000911137c10 */ /* 0x000fc400097fe4ff */
[----:B-1----:R-:W-:-:S04]  /*4e40*/  IADD3 R16, P2, R18, UR18, RZ ;  /* 0x0000001212107c10 */ /* 0x002fc8000ff5e0ff */
[----:B------:R-:W-:Y:S01]  /*4e50*/  IADD3.X R17, R19, UR9, RZ, P2, !PT ;  /* 0x0000000913117c10 */ /* 0x000fe200097fe4ff */
[-C--:B-----5:R-:W-:Y:S02]  /*4e60*/  IMAD R25, R31, R26.reuse, RZ ;  /* 0x0000001a1f197224 */ /* 0x0a0fe400078e02ff */
[----:B------:R-:W-:-:S04]  /*4e70*/  IMAD.WIDE.U32 R8, R30, R26, R8 ;  /* 0x0000001a1e087225 */ /* 0x000fc800078e0008 */
[----:B------:R-:W-:Y:S02]  /*4e80*/  IMAD R27, R30, R27, R25 ;  /* 0x0000001b1e1b7224 */ /* 0x000fe400078e0219 */
[----:B------:R0:W4:Y:S04]  /*4e90*/  LDG.E.64.CONSTANT R30, [R18.64] ;  /* 0x0000000c121e7981 */ /* 0x000128000c1e9b00 */
[----:B------:R-:W4:Y:S01]  /*4ea0*/  LDG.E.64 R24, [R22.64+0x48] ;  /* 0x0000480c16187981 */ /* 0x000f22000c1e1b00 */
[----:B------:R-:W-:Y:S02]  /*4eb0*/  IMAD.IADD R9, R9, 0x1, R27 ;  /* 0x0000000109097824 */ /* 0x000fe400078e021b */
[-C--:B--2---:R-:W-:Y:S02]  /*4ec0*/  IMAD R27, R29, R20.reuse, RZ ;  /* 0x000000141d1b7224 */ /* 0x084fe400078e02ff */
[----:B------:R-:W-:-:S04]  /*4ed0*/  IMAD.WIDE.U32 R8, R28, R20, R8 ;  /* 0x000000141c087225 */ /* 0x000fc800078e0008 */
[----:B------:R-:W-:Y:S02]  /*4ee0*/  IMAD R27, R28, R21, R27 ;  /* 0x000000151c1b7224 */ /* 0x000fe400078e021b */
[----:B------:R4:W2:Y:S04]  /*4ef0*/  LDG.E.64.CONSTANT R28, [R16.64] ;  /* 0x0000000c101c7981 */ /* 0x0008a8000c1e9b00 */
[----:B------:R-:W2:Y:S01]  /*4f00*/  LDG.E.64 R20, [R22.64+0x50] ;  /* 0x0000500c16147981 */ /* 0x000ea2000c1e1b00 */
[----:B0-----:R-:W-:Y:S02]  /*4f10*/  IADD3 R18, P2, R16, UR18, RZ ;  /* 0x0000001210127c10 */ /* 0x001fe4000ff5e0ff */
[----:B------:R-:W-:Y:S01]  /*4f20*/  IADD3 R9, R9, R27, RZ ;  /* 0x0000001b09097210 */ /* 0x000fe20007ffe0ff */
[----:B---3--:R-:W-:Y:S01]  /*4f30*/  IMAD R27, R37, R14, RZ ;  /* 0x0000000e251b7224 */ /* 0x008fe200078e02ff */
[----:B------:R-:W-:-:S03]  /*4f40*/  IADD3.X R19, R17, UR9, RZ, P2, !PT ;  /* 0x0000000911137c10 */ /* 0x000fc600097fe4ff */
[C---:B------:R-:W-:Y:S02]  /*4f50*/  IMAD R26, R36.reuse, R15, R27 ;  /* 0x0000000f241a7224 */ /* 0x040fe400078e021b */
[----:B------:R-:W-:Y:S02]  /*4f60*/  IMAD.WIDE.U32 R36, R36, R14, R8 ;  /* 0x0000000e24247225 */ /* 0x000fe400078e0008 */
[----:B------:R0:W3:Y:S04]  /*4f70*/  LDG.E.64.CONSTANT R14, [R18.64] ;  /* 0x0000000c120e7981 */ /* 0x0000e8000c1e9b00 */
[----:B------:R-:W3:Y:S01]  /*4f80*/  LDG.E.64 R8, [R22.64+0x58] ;  /* 0x0000580c16087981 */ /* 0x000ee2000c1e1b00 */
[----:B------:R-:W-:-:S03]  /*4f90*/  IMAD.IADD R37, R37, 0x1, R26 ;  /* 0x0000000125257824 */ /* 0x000fc600078e021a */
[----:B------:R1:W5:Y:S01]  /*4fa0*/  LDG.E.64 R26, [R22.64+0x60] ;  /* 0x0000600c161a7981 */ /* 0x000362000c1e1b00 */
[----:B----4-:R-:W-:-:S04]  /*4fb0*/  IMAD R17, R31, R24, RZ ;  /* 0x000000181f117224 */ /* 0x010fc800078e02ff */
[C---:B------:R-:W-:Y:S02]  /*4fc0*/  IMAD R25, R30.reuse, R25, R17 ;  /* 0x000000191e197224 */ /* 0x040fe400078e0211 */
[----:B------:R-:W-:Y:S01]  /*4fd0*/  IMAD.WIDE.U32 R16, R30, R24, R36 ;  /* 0x000000181e107225 */ /* 0x000fe200078e0024 */
[----:B------:R-:W-:-:S04]  /*4fe0*/  IADD3 R24, P2, R18, UR18, RZ ;  /* 0x0000001212187c10 */ /* 0x000fc8000ff5e0ff */
[----:B------:R-:W-:Y:S02]  /*4ff0*/  IADD3 R17, R17, R25, RZ ;  /* 0x0000001911117210 */ /* 0x000fe40007ffe0ff */
[----:B------:R-:W-:Y:S02]  /*5000*/  IADD3.X R25, R19, UR9, RZ, P2, !PT ;  /* 0x0000000913197c10 */ /* 0x000fe400097fe4ff */
[----:B0-----:R-:W-:Y:S01]  /*5010*/  IADD3 R18, P2, R24, UR18, RZ ;  /* 0x0000001218127c10 */ /* 0x001fe2000ff5e0ff */
[-C--:B--2---:R-:W-:Y:S02]  /*5020*/  IMAD R19, R29, R20.reuse, RZ ;  /* 0x000000141d137224 */ /* 0x084fe400078e02ff */
[----:B------:R0:W5:Y:S01]  /*5030*/  LDG.E.64.CONSTANT R30, [R24.64] ;  /* 0x0000000c181e7981 */ /* 0x000162000c1e9b00 */
[----:B------:R-:W-:-:S04]  /*5040*/  IMAD.WIDE.U32 R16, R28, R20, R16 ;  /* 0x000000141c107225 */ /* 0x000fc800078e0010 */
[----:B------:R-:W-:Y:S01]  /*5050*/  IMAD R21, R28, R21, R19 ;  /* 0x000000151c157224 */ /* 0x000fe200078e0213 */
[----:B------:R-:W-:-:S03]  /*5060*/  IADD3.X R19, R25, UR9, RZ, P2, !PT ;  /* 0x0000000919137c10 */ /* 0x000fc600097fe4ff */
[----:B------:R-:W-:Y:S01]  /*5070*/  IMAD.IADD R17, R17, 0x1, R21 ;  /* 0x0000000111117824 */ /* 0x000fe200078e0215 */
[----:B------:R-:W-:Y:S01]  /*5080*/  IADD3 R36, P2, R18, UR18, RZ ;  /* 0x0000001212247c10 */ /* 0x000fe2000ff5e0ff */
[----:B------:R2:W4:Y:S04]  /*5090*/  LDG.E.64.CONSTANT R28, [R18.64] ;  /* 0x0000000c121c7981 */ /* 0x000528000c1e9b00 */
[----:B------:R1:W4:Y:S01]  /*50a0*/  LDG.E.64 R20, [R22.64+0x68] ;  /* 0x0000680c16147981 */ /* 0x000322000c1e1b00 */
[----:B---3--:R-:W-:Y:S01]  /*50b0*/  IMAD R15, R15, R8, RZ ;  /* 0x000000080f0f7224 */ /* 0x008fe200078e02ff */
[----:B------:R-:W-:-:S03]  /*50c0*/  IADD3.X R37, R19, UR9, RZ, P2, !PT ;  /* 0x0000000913257c10 */ /* 0x000fc600097fe4ff */
[C---:B0-----:R-:W-:Y:S02]  /*50d0*/  IMAD R25, R14.reuse, R9, R15 ;  /* 0x000000090e197224 */ /* 0x041fe400078e020f */
[----:B------:R-:W-:Y:S01]  /*50e0*/  IMAD.WIDE.U32 R14, R14, R8, R16 ;  /* 0x000000080e0e7225 */ /* 0x000fe200078e0010 */
[----:B------:R-:W-:Y:S01]  /*50f0*/  IADD3 R8, P2, R36, UR18, RZ ;  /* 0x0000001224087c10 */ /* 0x000fe2000ff5e0ff */
[----:B--2---:R0:W2:Y:S04]  /*5100*/  LDG.E.64.CONSTANT R18, [R36.64] ;  /* 0x0000000c24127981 */ /* 0x0040a8000c1e9b00 */
[----:B------:R1:W2:Y:S01]  /*5110*/  LDG.E.64 R16, [R22.64+0x70] ;  /* 0x0000700c16107981 */ /* 0x0002a2000c1e1b00 */
[----:B------:R-:W-:-:S05]  /*5120*/  IADD3.X R9, R37, UR9, RZ, P2, !PT ;  /* 0x0000000925097c10 */ /* 0x000fca00097fe4ff */
[----:B0-----:R-:W3:Y:S04]  /*5130*/  LDG.E.64.CONSTANT R36, [R8.64] ;  /* 0x0000000c08247981 */ /* 0x001ee8000c1e9b00 */
[----:B-1----:R-:W3:Y:S01]  /*5140*/  LDG.E.64 R22, [R22.64+0x78] ;  /* 0x0000780c16167981 */ /* 0x002ee2000c1e1b00 */
[----:B------:R-:W-:Y:S02]  /*5150*/  IADD3 R15, R15, R25, RZ ;  /* 0x000000190f0f7210 */ /* 0x000fe40007ffe0ff */
[----:B------:R-:W-:-:S04]  /*5160*/  IADD3 R33, P2, R33, -0x10, RZ ;  /* 0xfffffff021217810 */ /* 0x000fc80007f5e0ff */
[----:B------:R-:W-:Y:S02]  /*5170*/  IADD3.X R34, R34, -0x1, RZ, P2, !PT ;  /* 0xffffffff22227810 */ /* 0x000fe400017fe4ff */
[----:B------:R-:W-:-:S04]  /*5180*/  ISETP.GT.U32.AND P2, PT, R33, 0xc, PT ;  /* 0x0000000c2100780c */ /* 0x000fc80003f44070 */
[----:B------:R-:W-:Y:S01]  /*5190*/  ISETP.GT.AND.EX P2, PT, R34, RZ, PT, P2 ;  /* 0x000000ff2200720c */ /* 0x000fe20003f44320 */
[----:B------:R-:W-:-:S04]  /*51a0*/  UIADD3 UR4, UP0, UR4, 0x10, URZ ;  /* 0x0000001004047890 */ /* 0x000fc8000ff1e03f */
[----:B------:R-:W-:Y:S01]  /*51b0*/  UIADD3.X UR5, URZ, UR5, URZ, UP0, !UPT ;  /* 0x000000053f057290 */ /* 0x000fe200087fe43f */
[-C--:B-----5:R-:W-:Y:S02]  /*51c0*/  IMAD R25, R31, R26.reuse, RZ ;  /* 0x0000001a1f197224 */ /* 0x0a0fe400078e02ff */
[----:B------:R-:W-:-:S04]  /*51d0*/  IMAD.WIDE.U32 R14, R30, R26, R14 ;  /* 0x0000001a1e0e7225 */ /* 0x000fc800078e000e */
[----:B------:R-:W-:-:S04]  /*51e0*/  IMAD R25, R30, R27, R25 ;  /* 0x0000001b1e197224 */ /* 0x000fc800078e0219 */
[----:B------:R-:W-:Y:S02]  /*51f0*/  IMAD.IADD R15, R15, 0x1, R25 ;  /* 0x000000010f0f7824 */ /* 0x000fe400078e0219 */
[-C--:B----4-:R-:W-:Y:S02]  /*5200*/  IMAD R25, R29, R20.reuse, RZ ;  /* 0x000000141d197224 */ /* 0x090fe400078e02ff */
[----:B------:R-:W-:-:S04]  /*5210*/  IMAD.WIDE.U32 R14, R28, R20, R14 ;  /* 0x000000141c0e7225 */ /* 0x000fc800078e000e */
[----:B------:R-:W-:-:S05]  /*5220*/  IMAD R25, R28, R21, R25 ;  /* 0x000000151c197224 */ /* 0x000fca00078e0219 */
[----:B------:R-:W-:Y:S01]  /*5230*/  IADD3 R15, R15, R25, RZ ;  /* 0x000000190f0f7210 */ /* 0x000fe20007ffe0ff */
[----:B--2---:R-:W-:-:S04]  /*5240*/  IMAD R19, R19, R16, RZ ;  /* 0x0000001013137224 */ /* 0x004fc800078e02ff */
[----:B------:R-:W-:-:S04]  /*5250*/  IMAD.WIDE.U32 R14, R18, R16, R14 ;  /* 0x00000010120e7225 */ /* 0x000fc800078e000e */
[----:B------:R-:W-:Y:S02]  /*5260*/  IMAD R19, R18, R17, R19 ;  /* 0x0000001112137224 */ /* 0x000fe400078e0213 */
[-C--:B---3--:R-:W-:Y:S02]  /*5270*/  IMAD R17, R37, R22.reuse, RZ ;  /* 0x0000001625117224 */ /* 0x088fe400078e02ff */
[----:B------:R-:W-:Y:S02]  /*5280*/  IMAD.IADD R15, R15, 0x1, R19 ;  /* 0x000000010f0f7824 */ /* 0x000fe400078e0213 */
[C---:B------:R-:W-:Y:S02]  /*5290*/  IMAD R17, R36.reuse, R23, R17 ;  /* 0x0000001724117224 */ /* 0x040fe400078e0211 */
[----:B------:R-:W-:Y:S01]  /*52a0*/  IMAD.WIDE.U32 R30, R36, R22, R14 ;  /* 0x00000016241e7225 */ /* 0x000fe200078e000e */
[----:B------:R-:W-:-:S04]  /*52b0*/  IADD3 R16, P3, R8, UR18, RZ ;  /* 0x0000001208107c10 */ /* 0x000fc8000ff7e0ff */
[----:B------:R-:W-:Y:S02]  /*52c0*/  IADD3 R31, R31, R17, RZ ;  /* 0x000000111f1f7210 */ /* 0x000fe40007ffe0ff */
[----:B------:R-:W-:Y:S01]  /*52d0*/  IADD3.X R17, R9, UR9, RZ, P3, !PT ;  /* 0x0000000909117c10 */ /* 0x000fe20009ffe4ff */
[----:B------:R-:W-:Y:S05]  /*52e0*/  @P2 BRA `(.L_x_624) ;  /* 0xfffff72000002947 */ /* 0x000fea000383ffff */
.L_x_623:
[----:B------:R-:W-:-:S04]  /*52f0*/  ISETP.GT.U32.AND P2, PT, R33, 0x4, PT ;  /* 0x000000042100780c */ /* 0x000fc80003f44070 */
[----:B------:R-:W-:-:S13]  /*5300*/  ISETP.GT.AND.EX P2, PT, R34, RZ, PT, P2 ;  /* 0x000000ff2200720c */ /* 0x000fda0003f44320 */
        /* <DEDUP_REMOVED lines=14> */
[----:B------:R4:W5:Y:S04]  /*53f0*/  LDG.E.64.CONSTANT R22, [R36.64] ;  /* 0x0000000c24167981 */ /* 0x000968000c1e9b00 */
[----:B-1----:R-:W5:Y:S01]  /*5400*/  LDG.E.64 R20, [R14.64+0x10] ;  /* 0x0000100c0e147981 */ /* 0x002f62000c1e1b00 */
[----:B0-----:R-:W-:-:S04]  /*5410*/  IADD3 R16, P0, R36, UR18, RZ ;  /* 0x0000001224107c10 */ /* 0x001fc8000ff1e0ff */
[----:B------:R-:W-:Y:S01]  /*5420*/  IADD3.X R17, R37, UR9, RZ, P0, !PT ;  /* 0x0000000925117c10 */ /* 0x000fe200087fe4ff */
[-C--:B--2---:R-:W-:Y:S02]  /*5430*/  IMAD R19, R19, R8.reuse, RZ ;  /* 0x0000000813137224 */ /* 0x084fe400078e02ff */
[----:B------:R-:W-:-:S04]  /*5440*/  IMAD.WIDE.U32 R28, R18, R8, R30 ;  /* 0x00000008121c7225 */ /* 0x000fc800078e001e */
[----:B------:R-:W-:Y:S02]  /*5450*/  IMAD R31, R18, R9, R19 ;  /* 0x00000009121f7224 */ /* 0x000fe400078e0213 */
[----:B------:R0:W2:Y:S04]  /*5460*/  LDG.E.64.CONSTANT R8, [R16.64] ;  /* 0x0000000c10087981 */ /* 0x0000a8000c1e9b00 */
[----:B------:R-:W2:Y:S01]  /*5470*/  LDG.E.64 R18, [R14.64+0x18] ;  /* 0x0000180c0e127981 */ /* 0x000ea2000c1e1b00 */
[----:B---3--:R-:W-:Y:S02]  /*5480*/  IMAD R27, R27, R24, RZ ;  /* 0x000000181b1b7224 */ /* 0x008fe400078e02ff */
[----:B------:R-:W-:Y:S02]  /*5490*/  IMAD.IADD R29, R29, 0x1, R31 ;  /* 0x000000011d1d7824 */ /* 0x000fe400078e021f */
[----:B------:R-:W-:-:S02]  /*54a0*/  IMAD R27, R26, R25, R27 ;  /* 0x000000191a1b7224 */ /* 0x000fc400078e021b */
[----:B------:R-:W-:Y:S01]  /*54b0*/  IMAD.WIDE.U32 R24, R26, R24, R28 ;  /* 0x000000181a187225 */ /* 0x000fe200078e001c */
[----:B----4-:R-:W-:Y:S01]  /*54c0*/  IADD3 R36, P0, R16, UR18, RZ ;  /* 0x0000001210247c10 */ /* 0x010fe2000ff1e0ff */
[----:B------:R-:W3:Y:S02]  /*54d0*/  LDG.E.64 R28, [R14.64+0x20] ;  /* 0x0000200c0e1c7981 */ /* 0x000ee4000c1e1b00 */
[-C--:B-----5:R-:W-:Y:S01]  /*54e0*/  IMAD R23, R23, R20.reuse, RZ ;  /* 0x0000001417177224 */ /* 0x0a0fe200078e02ff */
[----:B------:R-:W-:Y:S02]  /*54f0*/  IADD3 R25, R25, R27, RZ ;  /* 0x0000001b19197210 */ /* 0x000fe40007ffe0ff */
[----:B------:R-:W-:Y:S01]  /*5500*/  IADD3.X R37, R17, UR9, RZ, P0, !PT ;  /* 0x0000000911257c10 */ /* 0x000fe200087fe4ff */
[C---:B------:R-:W-:Y:S02]  /*5510*/  IMAD R23, R22.reuse, R21, R23 ;  /* 0x0000001516177224 */ /* 0x040fe400078e0217 */
[----:B------:R-:W-:Y:S01]  /*5520*/  IMAD.WIDE.U32 R20, R22, R20, R24 ;  /* 0x0000001416147225 */ /* 0x000fe200078e0018 */
[----:B------:R-:W-:Y:S01]  /*5530*/  IADD3 R22, P0, R36, UR18, RZ ;  /* 0x0000001224167c10 */ /* 0x000fe2000ff1e0ff */
[----:B------:R1:W3:Y:S02]  /*5540*/  LDG.E.64.CONSTANT R30, [R36.64] ;  /* 0x0000000c241e7981 */ /* 0x0002e4000c1e9b00 */
[----:B------:R-:W-:Y:S01]  /*5550*/  IMAD.IADD R21, R21, 0x1, R23 ;  /* 0x0000000115157824 */ /* 0x000fe200078e0217 */
[----:B------:R-:W-:Y:S01]  /*5560*/  IADD3.X R23, R37, UR9, RZ, P0, !PT ;  /* 0x0000000925177c10 */ /* 0x000fe200087fe4ff */
[----:B------:R-:W4:Y:S01]  /*5570*/  LDG.E.64 R24, [R14.64+0x28] ;  /* 0x0000280c0e187981 */ /* 0x000f22000c1e1b00 */
[----:B0-----:R-:W-:-:S03]  /*5580*/  IADD3 R16, P0, R22, UR18, RZ ;  /* 0x0000001216107c10 */ /* 0x001fc6000ff1e0ff */
[----:B------:R0:W4:Y:S01]  /*5590*/  LDG.E.64.CONSTANT R26, [R22.64] ;  /* 0x0000000c161a7981 */ /* 0x000122000c1e9b00 */
[----:B------:R-:W-:-:S03]  /*55a0*/  IADD3.X R17, R23, UR9, RZ, P0, !PT ;  /* 0x0000000917117c10 */ /* 0x000fc600087fe4ff */
[----:B-1----:R1:W5:Y:S04]  /*55b0*/  LDG.E.64 R36, [R14.64+0x38] ;  /* 0x0000380c0e247981 */ /* 0x002368000c1e1b00 */
[----:B0-----:R-:W1:Y:S01]  /*55c0*/  LDG.E.64 R22, [R14.64+0x30] ;  /* 0x0000300c0e167981 */ /* 0x001e62000c1e1b00 */
[----:B--2---:R-:W-:-:S04]  /*55d0*/  IMAD R35, R9, R18, RZ ;  /* 0x0000001209237224 */ /* 0x004fc800078e02ff */
[C---:B------:R-:W-:Y:S02]  /*55e0*/  IMAD R35, R8.reuse, R19, R35 ;  /* 0x0000001308237224 */ /* 0x040fe400078e0223 */
[----:B------:R-:W-:Y:S01]  /*55f0*/  IMAD.WIDE.U32 R18, R8, R18, R20 ;  /* 0x0000001208127225 */ /* 0x000fe200078e0014 */
[----:B------:R-:W-:Y:S01]  /*5600*/  IADD3 R8, P0, R16, UR18, RZ ;  /* 0x0000001210087c10 */ /* 0x000fe2000ff1e0ff */
[----:B------:R0:W1:Y:S03]  /*5610*/  LDG.E.64.CONSTANT R20, [R16.64] ;  /* 0x0000000c10147981 */ /* 0x000066000c1e9b00 */
[----:B------:R-:W-:-:S05]  /*5620*/  IADD3.X R9, R17, UR9, RZ, P0, !PT ;  /* 0x0000000911097c10 */ /* 0x000fca00087fe4ff */
[----:B0-----:R-:W5:Y:S01]  /*5630*/  LDG.E.64.CONSTANT R16, [R8.64] ;  /* 0x0000000c08107981 */ /* 0x001f62000c1e9b00 */
[----:B------:R-:W-:Y:S01]  /*5640*/  IADD3 R19, R19, R35, RZ ;  /* 0x0000002313137210 */ /* 0x000fe20007ffe0ff */
[----:B---3--:R-:W-:-:S04]  /*5650*/  IMAD R31, R31, R28, RZ ;  /* 0x0000001c1f1f7224 */ /* 0x008fc800078e02ff */
[C---:B------:R-:W-:Y:S02]  /*5660*/  IMAD R31, R30.reuse, R29, R31 ;  /* 0x0000001d1e1f7224 */ /* 0x040fe400078e021f */
[----:B------:R-:W-:-:S04]  /*5670*/  IMAD.WIDE.U32 R18, R30, R28, R18 ;  /* 0x0000001c1e127225 */ /* 0x000fc800078e0012 */
[----:B------:R-:W-:Y:S02]  /*5680*/  IMAD.IADD R19, R19, 0x1, R31 ;  /* 0x0000000113137824 */ /* 0x000fe400078e021f */
[-C--:B----4-:R-:W-:Y:S02]  /*5690*/  IMAD R27, R27, R24.reuse, RZ ;  /* 0x000000181b1b7224 */ /* 0x090fe400078e02ff */
[----:B------:R-:W-:-:S04]  /*56a0*/  IMAD.WIDE.U32 R18, R26, R24, R18 ;  /* 0x000000181a127225 */ /* 0x000fc800078e0012 */
[----:B------:R-:W-:-:S05]  /*56b0*/  IMAD R27, R26, R25, R27 ;  /* 0x000000191a1b7224 */ /* 0x000fca00078e021b */
[----:B------:R-:W-:Y:S02]  /*56c0*/  IADD3 R19, R19, R27, RZ ;  /* 0x0000001b13137210 */ /* 0x000fe40007ffe0ff */
[----:B------:R-:W-:Y:S01]  /*56d0*/  IADD3 R33, P3, R33, -0x8, RZ ;  /* 0xfffffff821217810 */ /* 0x000fe20007f7e0ff */
[----:B------:R-:W-:Y:S01]  /*56e0*/  UIADD3 UR4, UP0, UR4, 0x8, URZ ;  /* 0x0000000804047890 */ /* 0x000fe2000ff1e03f */
[----:B------:R-:W-:Y:S02]  /*56f0*/  PLOP3.LUT P0, PT, PT, PT, PT, 0x8, 0x0 ;  /* 0x000000000000781c */ /* 0x000fe40003f0e170 */
[----:B------:R-:W-:Y:S01]  /*5700*/  IADD3.X R34, R34, -0x1, RZ, P3, !PT ;  /* 0xffffffff22227810 */ /* 0x000fe20001ffe4ff */
[----:B------:R-:W-:Y:S01]  /*5710*/  UIADD3.X UR5, URZ, UR5, URZ, UP0, !UPT ;  /* 0x000000053f057290 */ /* 0x000fe200087fe43f */
[-C--:B-1----:R-:W-:Y:S02]  /*5720*/  IMAD R15, R21, R22.reuse, RZ ;  /* 0x00000016150f7224 */ /* 0x082fe400078e02ff */
[----:B------:R-:W-:-:S04]  /*5730*/  IMAD.WIDE.U32 R18, R20, R22, R18 ;  /* 0x0000001614127225 */ /* 0x000fc800078e0012 */
[----:B------:R-:W-:Y:S02]  /*5740*/  IMAD R15, R20, R23, R15 ;  /* 0x00000017140f7224 */ /* 0x000fe400078e020f */
[-C--:B-----5:R-:W-:Y:S02]  /*5750*/  IMAD R17, R17, R36.reuse, RZ ;  /* 0x0000002411117224 */ /* 0x0a0fe400078e02ff */
[----:B------:R-:W-:Y:S02]  /*5760*/  IMAD.IADD R19, R19, 0x1, R15 ;  /* 0x0000000113137824 */ /* 0x000fe400078e020f */
[C---:B------:R-:W-:Y:S02]  /*5770*/  IMAD R17, R16.reuse, R37, R17 ;  /* 0x0000002510117224 */ /* 0x040fe400078e0211 */
[----:B------:R-:W-:Y:S01]  /*5780*/  IMAD.WIDE.U32 R30, R16, R36, R18 ;  /* 0x00000024101e7225 */ /* 0x000fe200078e0012 */
[----:B------:R-:W-:-:S04]  /*5790*/  IADD3 R16, P2, R8, UR18, RZ ;  /* 0x0000001208107c10 */ /* 0x000fc8000ff5e0ff */
[----:B------:R-:W-:Y:S02]  /*57a0*/  IADD3 R31, R31, R17, RZ ;  /* 0x000000111f1f7210 */ /* 0x000fe40007ffe0ff */
[----:B------:R-:W-:Y:S02]  /*57b0*/  IADD3.X R17, R9, UR9, RZ, P2, !PT ;  /* 0x0000000909117c10 */ /* 0x000fe400097fe4ff */
.L_x_625:
[----:B------:R-:W-:-:S04]  /*57c0*/  ISETP.NE.U32.AND P2, PT, R33, RZ, PT ;  /* 0x000000ff2100720c */ /* 0x000fc80003f45070 */
[----:B------:R-:W-:-:S13]  /*57d0*/  ISETP.NE.OR.EX P0, PT, R34, RZ, P0, P2 ;  /* 0x000000ff2200720c */ /* 0x000fda0000705720 */
[----:B------:R-:W-:Y:S05]  /*57e0*/  @!P0 BRA `(.L_x_621) ;  /* 0x000002c000008947 */ /* 0x000fea0003800000 */
.L_x_622:
[----:B------:R-:W-:Y:S01]  /*57f0*/  ULDC.64 UR10, c[0x0][0x180] ;  /* 0x00006000000a7ab9 */ /* 0x000fe20000000a00 */
[----:B------:R-:W-:Y:S01]  /*5800*/  IADD3 R18, P0, R16, UR18, RZ ;  /* 0x0000001210127c10 */ /* 0x000fe2000ff1e0ff */
[----:B------:R-:W-:Y:S01]  /*5810*/  ULEA UR7, UP0, UR4, UR10, 0x3 ;  /* 0x0000000a04077291 */ /* 0x000fe2000f80183f */
[----:B------:R0:W2:Y:S03]  /*5820*/  LDG.E.64.CONSTANT R28, [R16.64] ;  /* 0x0000000c101c7981 */ /* 0x0000a6000c1e9b00 */
[----:B------:R-:W-:Y:S02]  /*5830*/  ULEA.HI.X UR8, UR4, UR11, UR5, 0x3, UP0 ;  /* 0x0000000b04087291 */ /* 0x000fe400080f1c05 */
[----:B------:R-:W-:-:S04]  /*5840*/  IMAD.U32 R36, RZ, RZ, UR7 ;  /* 0x00000007ff247e24 */ /* 0x000fc8000f8e00ff */
[----:B------:R-:W-:Y:S02]  /*5850*/  MOV R37, UR8 ;  /* 0x0000000800257c02 */ /* 0x000fe40008000f00 */
[----:B------:R-:W-:-:S03]  /*5860*/  IADD3.X R19, R17, UR9, RZ, P0, !PT ;  /* 0x0000000911137c10 */ /* 0x000fc600087fe4ff */
[----:B------:R-:W2:Y:S01]  /*5870*/  LDG.E.64 R26, [R36.64] ;  /* 0x0000000c241a7981 */ /* 0x000ea2000c1e1b00 */
[----:B------:R-:W-:-:S03]  /*5880*/  IADD3 R14, P0, R18, UR18, RZ ;  /* 0x00000012120e7c10 */ /* 0x000fc6000ff1e0ff */
[----:B------:R1:W3:Y:S04]  /*5890*/  LDG.E.64.CONSTANT R24, [R18.64] ;  /* 0x0000000c12187981 */ /* 0x0002e8000c1e9b00 */
[----:B------:R-:W3:Y:S01]  /*58a0*/  LDG.E.64 R22, [R36.64+0x8] ;  /* 0x0000080c24167981 */ /* 0x000ee2000c1e1b00 */
[----:B------:R-:W-:Y:S02]  /*58b0*/  IADD3.X R15, R19, UR9, RZ, P0, !PT ;  /* 0x00000009130f7c10 */ /* 0x000fe400087fe4ff */
[----:B------:R-:W-:-:S03]  /*58c0*/  IADD3 R8, P0, R14, UR18, RZ ;  /* 0x000000120e087c10 */ /* 0x000fc6000ff1e0ff */
[----:B------:R4:W5:Y:S04]  /*58d0*/  LDG.E.64.CONSTANT R20, [R14.64] ;  /* 0x0000000c0e147981 */ /* 0x000968000c1e9b00 */
[----:B-1----:R-:W5:Y:S01]  /*58e0*/  LDG.E.64 R18, [R36.64+0x10] ;  /* 0x0000100c24127981 */ /* 0x002f62000c1e1b00 */
[----:B------:R-:W-:-:S03]  /*58f0*/  IADD3.X R9, R15, UR9, RZ, P0, !PT ;  /* 0x000000090f097c10 */ /* 0x000fc600087fe4ff */
[----:B----4-:R-:W4:Y:S04]  /*5900*/  LDG.E.64 R14, [R36.64+0x18] ;  /* 0x0000180c240e7981 */ /* 0x010f28000c1e1b00 */
[----:B0-----:R-:W4:Y:S01]  /*5910*/  LDG.E.64.CONSTANT R16, [R8.64] ;  /* 0x0000000c08107981 */ /* 0x001f22000c1e9b00 */
[----:B------:R-:W-:-:S04]  /*5920*/  IADD3 R33, P0, R33, -0x4, RZ ;  /* 0xfffffffc21217810 */ /* 0x000fc80007f1e0ff */
[----:B------:R-:W-:Y:S02]  /*5930*/  IADD3.X R34, R34, -0x1, RZ, P0, !PT ;  /* 0xffffffff22227810 */ /* 0x000fe400007fe4ff */
[----:B------:R-:W-:-:S04]  /*5940*/  ISETP.NE.U32.AND P0, PT, R33, RZ, PT ;  /* 0x000000ff2100720c */ /* 0x000fc80003f05070 */
[----:B------:R-:W-:Y:S01]  /*5950*/  ISETP.NE.AND.EX P0, PT, R34, RZ, PT, P0 ;  /* 0x000000ff2200720c */ /* 0x000fe20003f05300 */
[----:B------:R-:W-:-:S04]  /*5960*/  UIADD3 UR4, UP0, UR4, 0x4, URZ ;  /* 0x0000000404047890 */ /* 0x000fc8000ff1e03f */
[----:B------:R-:W-:Y:S01]  /*5970*/  UIADD3.X UR5, URZ, UR5, URZ, UP0, !UPT ;  /* 0x000000053f057290 */ /* 0x000fe200087fe43f */
[----:B--2---:R-:W-:Y:S02]  /*5980*/  IMAD R29, R29, R26, RZ ;  /* 0x0000001a1d1d7224 */ /* 0x004fe400078e02ff */
[----:B------:R-:W-:-:S04]  /*5990*/  IMAD.WIDE.U32 R30, R26, R28, R30 ;  /* 0x0000001c1a1e7225 */ /* 0x000fc800078e001e */
[----:B------:R-:W-:Y:S02]  /*59a0*/  IMAD R29, R27, R28, R29 ;  /* 0x0000001c1b1d7224 */ /* 0x000fe400078e021d */
[----:B---3--:R-:W-:Y:S02]  /*59b0*/  IMAD R25, R25, R22, RZ ;  /* 0x0000001619197224 */ /* 0x008fe400078e02ff */
[----:B------:R-:W-:Y:S02]  /*59c0*/  IMAD.IADD R31, R31, 0x1, R29 ;  /* 0x000000011f1f7824 */ /* 0x000fe400078e021d */
[-C--:B------:R-:W-:Y:S02]  /*59d0*/  IMAD R25, R23, R24.reuse, R25 ;  /* 0x0000001817197224 */ /* 0x080fe400078e0219 */
[----:B------:R-:W-:-:S04]  /*59e0*/  IMAD.WIDE.U32 R22, R22, R24, R30 ;  /* 0x0000001816167225 */ /* 0x000fc800078e001e */
[----:B-----5:R-:W-:Y:S01]  /*59f0*/  IMAD R21, R21, R18, RZ ;  /* 0x0000001215157224 */ /* 0x020fe200078e02ff */
[----:B------:R-:W-:-:S03]  /*5a00*/  IADD3 R23, R23, R25, RZ ;  /* 0x0000001917177210 */ /* 0x000fc60007ffe0ff */
[-C--:B------:R-:W-:Y:S02]  /*5a10*/  IMAD R21, R19, R20.reuse, R21 ;  /* 0x0000001413157224 */ /* 0x080fe400078e0215 */
[----:B------:R-:W-:-:S04]  /*5a20*/  IMAD.WIDE.U32 R18, R18, R20, R22 ;  /* 0x0000001412127225 */ /* 0x000fc800078e0016 */
[----:B------:R-:W-:Y:S02]  /*5a30*/  IMAD.IADD R19, R19, 0x1, R21 ;  /* 0x0000000113137824 */ /* 0x000fe400078e0215 */
[----:B----4-:R-:W-:Y:S02]  /*5a40*/  IMAD R17, R17, R14, RZ ;  /* 0x0000000e11117224 */ /* 0x010fe400078e02ff */
[----:B------:R-:W-:-:S04]  /*5a50*/  IMAD.WIDE.U32 R30, R14, R16, R18 ;  /* 0x000000100e1e7225 */ /* 0x000fc800078e0012 */
[----:B------:R-:W-:Y:S01]  /*5a60*/  IMAD R17, R15, R16, R17 ;  /* 0x000000100f117224 */ /* 0x000fe200078e0211 */
[----:B------:R-:W-:-:S04]  /*5a70*/  IADD3 R16, P2, R8, UR18, RZ ;  /* 0x0000001208107c10 */ /* 0x000fc8000ff5e0ff */
[----:B------:R-:W-:Y:S02]  /*5a80*/  IADD3 R31, R31, R17, RZ ;  /* 0x000000111f1f7210 */ /* 0x000fe40007ffe0ff */
[----:B------:R-:W-:Y:S01]  /*5a90*/  IADD3.X R17, R9, UR9, RZ, P2, !PT ;  /* 0x0000000909117c10 */ /* 0x000fe200097fe4ff */
[----:B------:R-:W-:Y:S05]  /*5aa0*/  @P0 BRA `(.L_x_622) ;  /* 0xfffffd4000000947 */ /* 0x000fea000383ffff */
.L_x_621:
        /* <DEDUP_REMOVED lines=8> */
[----:B------:R-:W-:Y:S01]  /*5b30*/  ULEA UR7, UP0, UR4, UR10, 0x3 ;  /* 0x0000000a04077291 */ /* 0x000fe2000f80183f */
[----:B------:R-:W-:Y:S01]  /*5b40*/  IMAD.WIDE.U32 R14, R15, c[0x0][0x188], R12 ;  /* 0x000062000f0e7a25 */ /* 0x000fe200078e000c */
[----:B------:R-:W-:Y:S02]  /*5b50*/  UIMAD UR10, UR4, UR9, UR8 ;  /* 0x00000009040a72a4 */ /* 0x000fe4000f8e0208 */
[----:B------:R-:W-:-:S02]  /*5b60*/  ULEA.HI.X UR5, UR4, UR11, UR5, 0x3, UP0 ;  /* 0x0000000b04057291 */ /* 0x000fc400080f1c05 */
[C---:B------:R-:W-:Y:S01]  /*5b70*/  LEA R16, P0, R14.reuse, c[0x0][0x168], 0x3 ;  /* 0x00005a000e107a11 */ /* 0x040fe200078018ff */
[----:B------:R-:W-:Y:S01]  /*5b80*/  IMAD.U32 R8, RZ, RZ, UR7 ;  /* 0x00000007ff087e24 */ /* 0x000fe2000f8e00ff */
[----:B------:R-:W-:Y:S02]  /*5b90*/  IADD3 R15, R15, UR10, RZ ;  /* 0x0000000a0f0f7c10 */ /* 0x000fe4000fffe0ff */
[----:B------:R-:W-:Y:S02]  /*5ba0*/  MOV R9, UR5 ;  /* 0x0000000500097c02 */ /* 0x000fe40008000f00 */
[----:B------:R-:W-:-:S03]  /*5bb0*/  LEA.HI.X R17, R14, c[0x0][0x16c], R15, 0x3, P0 ;  /* 0x00005b000e117a11 */ /* 0x000fc600000f1c0f */
[----:B------:R-:W2:Y:S04]  /*5bc0*/  LDG.E.64 R14, [R8.64] ;  /* 0x0000000c080e7981 */ /* 0x000ea8000c1e1b00 */
[----:B------:R-:W2:Y:S01]  /*5bd0*/  LDG.E.64.CONSTANT R16, [R16.64] ;  /* 0x0000000c10107981 */ /* 0x000ea2000c1e9b00 */
        /* <DEDUP_REMOVED lines=17> */
[----:B------:R-:W-:Y:S02]  /*5cf0*/  IADD3.X R11, R13, UR10, R11, P2, !PT ;  /* 0x0000000a0d0b7c10 */ /* 0x000fe400097fe40b */
[----:B------:R-:W-:-:S04]  /*5d00*/  LEA R18, P2, R12, c[0x0][0x168], 0x3 ;  /* 0x00005a000c127a11 */ /* 0x000fc800078418ff */
[----:B------:R-:W-:Y:S02]  /*5d10*/  LEA.HI.X R19, R12, c[0x0][0x16c], R11, 0x3, P2 ;  /* 0x00005b000c137a11 */ /* 0x000fe400010f1c0b */
[----:B------:R-:W-:Y:S01]  /*5d20*/  @P0 LEA R16, P2, R17, R18, 0x3 ;  /* 0x0000001211100211 */ /* 0x000fe200078418ff */
[----:B------:R-:W2:Y:S03]  /*5d30*/  LDG.E.64 R12, [R8.64+0x8] ;  /* 0x0000080c080c7981 */ /* 0x000ea6000c1e1b00 */
[----:B------:R-:W-:Y:S01]  /*5d40*/  @P0 LEA.HI.X R17, R15, R19, R14, 0x3, P2 ;  /* 0x000000130f110211 */ /* 0x000fe200010f1c0e */
[----:B------:R-:W2:Y:S04]  /*5d50*/  LDG.E.64.CONSTANT R10, [R18.64] ;  /* 0x0000000c120a7981 */ /* 0x000ea8000c1e9b00 */
[----:B------:R-:W3:Y:S04]  /*5d60*/  @P0 LDG.E.64 R14, [R8.64+0x10] ;  /* 0x0000100c080e0981 */ /* 0x000ee8000c1e1b00 */
[----:B------:R-:W3:Y:S01]  /*5d70*/  @P0 LDG.E.64.CONSTANT R16, [R16.64] ;  /* 0x0000000c10100981 */ /* 0x000ee2000c1e9b00 */
[----:B--2---:R-:W-:-:S02]  /*5d80*/  IMAD R11, R11, R12, RZ ;  /* 0x0000000c0b0b7224 */ /* 0x004fc400078e02ff */
        /* <DEDUP_REMOVED lines=8> */
.L_x_620:
[----:B------:R-:W-:Y:S05]  /*5e10*/  BSYNC B0 ;  /* 0x0000000000007941 */ /* 0x000fea0003800000 */
.L_x_598:
[----:B-1---5:R-:W-:Y:S01]  /*5e20*/  MOV R9, UR14 ;  /* 0x0000000e00097c02 */ /* 0x022fe20008000f00 */
[----:B------:R-:W-:Y:S04]  /*5e30*/  BSSY B0, `(.L_x_626) ;  /* 0x0000013000007945 */ /* 0x000fe80003800000 */
[----:B------:R-:W-:Y:S01]  /*5e40*/  @!P1 IMAD R8, R9, 0x200, R0 ;  /* 0x0000020009089824 */ /* 0x000fe200078e0200 */
[----:B------:R-:W-:Y:S02]  /*5e50*/  @!P1 MOV R9, 0x8 ;  /* 0x0000000800099802 */ /* 0x000fe40000000f00 */
[----:B------:R-:W-:-:S03]  /*5e60*/  @!P1 IADD3 R0, R0, 0x80, RZ ;  /* 0x0000008000009810 */ /* 0x000fc60007ffe0ff */
[----:B------:R-:W-:Y:S01]  /*5e70*/  @!P1 IMAD.WIDE.U32 R8, R8, R9, c[0x0][0x198] ;  /* 0x0000660008089625 */ /* 0x000fe200078e0009 */
[----:B------:R-:W-:-:S04]  /*5e80*/  ISETP.GE.AND P0, PT, R0, UR6, PT ;  /* 0x0000000600007c0c */ /* 0x000fc8000bf06270 */
[----:B------:R0:W-:Y:S09]  /*5e90*/  @!P1 STG.E.64 [R8.64], R6 ;  /* 0x0000000608009986 */ /* 0x0001f2000c101b0c */
[----:B------:R-:W-:Y:S05]  /*5ea0*/  @P0 BRA `(.L_x_627) ;  /* 0x000000b000000947 */ /* 0x000fea0003800000 */
[----:B0-----:R-:W-:Y:S02]  /*5eb0*/  IMAD.U32 R7, RZ, RZ, UR14 ;  /* 0x0000000eff077e24 */ /* 0x001fe4000f8e00ff */
[----:B------:R-:W-:-:S03]  /*5ec0*/  IMAD.MOV.U32 R9, RZ, RZ, 0x8 ;  /* 0x00000008ff097424 */ /* 0x000fc600078e00ff */
[----:B------:R-:W-:Y:S02]  /*5ed0*/  LEA R6, R7, R0, 0x9 ;  /* 0x0000000007067211 */ /* 0x000fe400078e48ff */
[----:B------:R-:W-:-:S04]  /*5ee0*/  IADD3 R0, R0, 0x80, RZ ;  /* 0x0000008000007810 */ /* 0x000fc80007ffe0ff */
[----:B------:R-:W-:-:S13]  /*5ef0*/  ISETP.GE.AND P0, PT, R0, UR6, PT ;  /* 0x0000000600007c0c */ /* 0x000fda000bf06270 */
[----:B------:R-:W-:Y:S01]  /*5f00*/  @!P0 LEA R8, R7, R0, 0x9 ;  /* 0x0000000007088211 */ /* 0x000fe200078e48ff */
[----:B------:R-:W-:Y:S01]  /*5f10*/  IMAD.WIDE.U32 R6, R6, R9, c[0x0][0x198] ;  /* 0x0000660006067625 */ /* 0x000fe200078e0009 */
[----:B------:R-:W-:-:S03]  /*5f20*/  @!P0 IADD3 R0, R0, 0x80, RZ ;  /* 0x0000008000008810 */ /* 0x000fc60007ffe0ff */
[----:B------:R-:W-:Y:S01]  /*5f30*/  @!P0 IMAD.WIDE.U32 R8, R8, R9, c[0x0][0x198] ;  /* 0x0000660008088625 */ /* 0x000fe200078e0009 */
[----:B------:R0:W-:Y:S04]  /*5f40*/  STG.E.64 [R6.64], R4 ;  /* 0x0000000406007986 */ /* 0x0001e8000c101b0c */
[----:B------:R0:W-:Y:S02]  /*5f50*/  @!P0 STG.E.64 [R8.64], R2 ;  /* 0x0000000208008986 */ /* 0x0001e4000c101b0c */
.L_x_627:
[----:B------:R-:W-:Y:S05]  /*5f60*/  BSYNC B0 ;  /* 0x0000000000007941 */ /* 0x000fea0003800000 */
.L_x_626:
[----:B------:R-:W-:-:S13]  /*5f70*/  ISETP.GE.AND P0, PT, R0, UR6, PT ;  /* 0x0000000600007c0c */ /* 0x000fda000bf06270 */
[----:B------:R-:W-:Y:S05]  /*5f80*/  @P0 EXIT ;  /* 0x000000000000094d */ /* 0x000fea0003800000 */
[----:B0-----:R-:W-:Y:S01]  /*5f90*/  HFMA2.MMA R3, -RZ, RZ, 0, 4.76837158203125e-07 ;  /* 0x00000008ff037435 */ /* 0x001fe200000001ff */
[----:B------:R-:W-:-:S04]  /*5fa0*/  IMAD.U32 R5, RZ, RZ, UR14 ;  /* 0x0000000eff057e24 */ /* 0x000fc8000f8e00ff */
[----:B------:R-:W-:-:S05]  /*5fb0*/  IMAD R2, R5, 0x200, R0 ;  /* 0x0000020005027824 */ /* 0x000fca00078e0200 */
[----:B------:R-:W-:-:S05]  /*5fc0*/  IMAD.WIDE.U32 R2, R2, R3, c[0x0][0x198] ;  /* 0x0000660002027625 */ /* 0x000fca00078e0003 */
[----:B------:R-:W-:Y:S01]  /*5fd0*/  STG.E.64 [R2.64], R30 ;  /* 0x0000001e02007986 */ /* 0x000fe2000c101b0c */
[----:B------:R-:W-:Y:S05]  /*5fe0*/  EXIT ;  /* 0x000000000000794d */ /* 0x000fea0003800000 */
.L_x_628:
        /* <DEDUP_REMOVED lines=9> */
.L_x_3425:


//--------------------- .text._ZN2at6native29vectorized_elementwise_kernelILi2EZZNS0_61_GLOBAL__N__ae8afa13_23_FlattenIndicesKernel_cu_7dd49032_310621_flatten_indices_implINS2_18CUDAKernelLauncherElLl0EEENS_6TensorERKS5_N3c108ArrayRefIlEEENKUlvE0_clEvEUllE_St5arrayIPcLm2EEEEviT0_T1_ --------------------------
	.section	.text._ZN2at6native29vectorized_elementwise_kernelILi2EZZNS0_61_GLOBAL__N__ae8afa13_23_FlattenIndicesKernel_cu_7dd49032_310621_flatten_indices_implINS2_18CUDAKernelLauncherElLl0EEENS_6TensorERKS5_N3c108ArrayRefIlEEENKUlvE0_clEvEUllE_St5arrayIPcLm2EEEEviT0_T1_,"ax",@progbits
	.sectioninfo	@"SHI_REGISTERS=56"
	.align	128
        .global         _ZN2at6native29vectorized_elementwise_kernelILi2EZZNS0_61_GLOBAL__N__ae8afa13_23_FlattenIndicesKernel_cu_7dd49032_310621_flatten_indices_implINS2_18CUDAKernelLauncherElLl0EEENS_6TensorERKS5_N3c108ArrayRefIlEEENKUlvE0_clEvEUllE_St5arrayIPcLm2EEEEviT0_T1_
        .type           _ZN2at6native29vectorized_elementwise_kernelILi2EZZNS0_61_GLOBAL__N__ae8afa13_23_FlattenIndicesKernel_cu_7dd49032_310621_flatten_indices_implINS2_18CUDAKernelLauncherElLl0EEENS_6TensorERKS5_N3c108ArrayRefIlEEENKUlvE0_clEvEUllE_St5arrayIPcLm2EEEEviT0_T1_,@function
        .size           _ZN2at6native29vectorized_elementwise_kernelILi2EZZNS0_61_GLOBAL__N__ae8afa13_23_FlattenIndicesKernel_cu_7dd49032_310621_flatten_indices_implINS2_18CUDAKernelLauncherElLl0EEENS_6TensorERKS5_N3c108ArrayRefIlEEENKUlvE0_clEvEUllE_St5arrayIPcLm2EEEEviT0_T1_,(.L_x_3426 - _ZN2at6native29vectorized_elementwise_kernelILi2EZZNS0_61_GLOBAL__N__ae8afa13_23_FlattenIndicesKernel_cu_7dd49032_310621_flatten_indices_implINS2_18CUDAKernelLauncherElLl0EEENS_6TensorERKS5_N3c108ArrayRefIlEEENKUlvE0_clEvEUllE_St5arrayIPcLm2EEEEviT0_T1_)
        .other          _ZN2at6native29vectorized_elementwise_kernelILi2EZZNS0_61_GLOBAL__N__ae8afa13_23_FlattenIndicesKernel_cu_7dd49032_310621_flatten_indices_implINS2_18CUDAKernelLauncherElLl0EEENS_6TensorERKS5_N3c108ArrayRefIlEEENKUlvE0_clEvEUllE_St5arrayIPcLm2EEEEviT0_T1_,@"STO_CUDA_ENTRY STV_DEFAULT"
_ZN2at6native29vectorized_elementwise_kernelILi2EZZNS0_61_GLOBAL__N__ae8afa13_23_FlattenIndicesKernel_cu_7dd49032_310621_flatten_indices_implINS2_18CUDAKernelLauncherElLl0EEENS_6TensorERKS5_N3c108ArrayRefIlEEENKUlvE0_clEvEUllE_St5arrayIPcLm2EEEEviT0_T1_:
.text._ZN2at6native29vectorized_elementwise_kernelILi2EZZNS0_61_GLOBAL__N__ae8afa13_23_FlattenIndicesKernel_cu_7dd49032_310621_flatten_indices_implINS2_18CUDAKernelLauncherElLl0EEENS_6TensorERKS5_N3c108ArrayRefIlEEENKUlvE0_clEvEUllE_St5arrayIPcLm2EEEEviT0_T1_:
[----:B------:R-:W-:Y:S02]  /*0000*/  IMAD.MOV.U32 R1, RZ, RZ, c[0x0][0x28] ;  /* 0x00000a00ff017624 */ /* 0x000fe400078e00ff */
[----:B------:R-:W0:Y:S01]  /*0010*/  S2UR UR6, SR_CTAID.X ;  /* 0x00000000000679c3 */ /* 0x000e220000002500 */
[----:B------:R-:W-:Y:S02]  /*0020*/  ULDC UR7, c[0x0][0x160] ;  /* 0x0000580000077ab9 */ /* 0x000fe40000000800 */
[----:B------:R-:W-:Y:S02]  /*0030*/  ULDC.64 UR10, c[0x0][0x118] ;  /* 0x00004600000a7ab9 */ /* 0x000fe40000000a00 */
[----:B0-----:R-:W-:-:S04]  /*0040*/  USHF.L.U32 UR6, UR6, 0xa, URZ ;  /* 0x0000000a06067899 */ /* 0x001fc8000800063f */
[----:B------:R-:W-:-:S04]  /*0050*/  UIADD3 UR7, -UR6, UR7, URZ ;  /* 0x0000000706077290 */ /* 0x000fc8000fffe13f */
[----:B------:R-:W-:-:S06]  /*0060*/  UISETP.GE.U32.AND UP0, UPT, UR7, 0x400, UPT ;  /* 0x000004000700788c */ /* 0x000fcc000bf06070 */
[----:B------:R-:W-:-:S13]  /*0070*/  PLOP3.LUT P0, PT, PT, PT, UP0, 0x80, 0x0 ;  /* 0x000000000000781c */ /* 0x000fda0003f0f008 */
[----:B------:R-:W-:Y:S05]  /*0080*/  @!P0 BRA `(.L_x_629) ;  /* 0x0000aaf000008947 */ /* 0x000fea0003800000 */
[----:B------:R-:W-:Y:S01]  /*0090*/  IMAD.MOV.U32 R9, RZ, RZ, c[0x0][0x178] ;  /* 0x00005e00ff097624 */ /* 0x000fe200078e00ff */
[----:B------:R-:W0:Y:S01]  /*00a0*/  S2R R4, SR_TID.X ;  /* 0x0000000000047919 */ /* 0x000e220000002100 */
[----:B------:R-:W-:Y:S01]  /*00b0*/  MOV R48, c[0x0][0x17c] ;  /* 0x00005f0000307a02 */ /* 0x000fe20000000f00 */
[----:B------:R-:W-:Y:S01]  /*00c0*/  UMOV UR7, 0x8 ;  /* 0x0000000800077882 */ /* 0x000fe20000000000 */
[----:B------:R-:W-:Y:S01]  /*00d0*/  HFMA2.MMA R0, -RZ, RZ, 0, 0 ;  /* 0x00000000ff007435 */ /* 0x000fe200000001ff */
[----:B------:R-:W-:Y:S01]  /*00e0*/  ISETP.GE.U32.AND P0, PT, R9, 0x1, PT ;  /* 0x000000010900780c */ /* 0x000fe20003f06070 */
[----:B------:R-:W-:Y:S01]  /*00f0*/  CS2R R24, SRZ ;  /* 0x0000000000187805 */ /* 0x000fe2000001ff00 */
[----:B------:R-:W-:Y:S01]  /*0100*/  CS2R R42, SRZ ;  /* 0x00000000002a7805 */ /* 0x000fe2000001ff00 */
[----:B------:R-:W-:Y:S01]  /*0110*/  CS2R R46, SRZ ;  /* 0x00000000002e7805 */ /* 0x000fe2000001ff00 */
[----:B------:R-:W-:Y:S01]  /*0120*/  ISETP.GE.AND.EX P0, PT, R48, RZ, PT, P0 ;  /* 0x000000ff3000720c */ /* 0x000fe20003f06300 */
[----:B------:R-:W-:Y:S01]  /*0130*/  CS2R R10, SRZ ;  /* 0x00000000000a7805 */ /* 0x000fe2000001ff00 */
[----:B------:R-:W-:Y:S01]  /*0140*/  IMAD.MOV.U32 R13, RZ, RZ, RZ ;  /* 0x000000ffff0d7224 */ /* 0x000fe200078e00ff */
[----:B------:R-:W-:Y:S01]  /*0150*/  CS2R R2, SRZ ;  /* 0x0000000000027805 */ /* 0x000fe2000001ff00 */
[----:B------:R-:W-:Y:S01]  /*0160*/  IMAD.MOV.U32 R8, RZ, RZ, RZ ;  /* 0x000000ffff087224 */ /* 0x000fe200078e00ff */
[----:B------:R-:W-:Y:S01]  /*0170*/  CS2R R6, SRZ ;  /* 0x0000000000067805 */ /* 0x000fe2000001ff00 */
[----:B------:R-:W-:-:S07]  /*0180*/  IMAD.MOV.U32 R5, RZ, RZ, RZ ;  /* 0x000000ffff057224 */ /* 0x000fce00078e00ff */
[----:B------:R-:W-:Y:S05]  /*0190*/  @!P0 BRA `(.L_x_630) ;  /* 0x0000a85000008947 */ /* 0x000fea0003800000 */
[----:B------:R-:W-:Y:S02]  /*01a0*/  ULDC.64 UR4, c[0x0][0x1a0] ;  /* 0x0000680000047ab9 */ /* 0x000fe40000000a00 */
[----:B------:R-:W-:-:S06]  /*01b0*/  UIMAD.WIDE UR4, UR6, UR7, UR4 ;  /* 0x00000007060472a5 */ /* 0x000fcc000f8e0204 */
[----:B------:R-:W-:Y:S01]  /*01c0*/  MOV R3, UR5 ;  /* 0x0000000500037c02 */ /* 0x000fe20008000f00 */
[----:B------:R-:W-:-:S04]  /*01d0*/  IMAD.U32 R2, RZ, RZ, UR4 ;  /* 0x00000004ff027e24 */ /* 0x000fc8000f8e00ff */
[----:B0-----:R-:W-:-:S05]  /*01e0*/  IMAD.WIDE.U32 R2, R4, 0x10, R2 ;  /* 0x0000001004027825 */ /* 0x001fca00078e0002 */
[----:B------:R0:W5:Y:S04]  /*01f0*/  LDG.E.128 R24, [R2.64] ;  /* 0x0000000a02187981 */ /* 0x000168000c1e1d00 */
[----:B------:R0:W5:Y:S04]  /*0200*/  LDG.E.128 R12, [R2.64+0x800] ;  /* 0x0008000a020c7981 */ /* 0x000168000c1e1d00 */
[----:B------:R0:W5:Y:S04]  /*0210*/  LDG.E.128 R16, [R2.64+0x1000] ;  /* 0x0010000a02107981 */ /* 0x000168000c1e1d00 */
[----:B------:R0:W5:Y:S01]  /*0220*/  LDG.E.128 R20, [R2.64+0x1800] ;  /* 0x0018000a02147981 */ /* 0x000162000c1e1d00 */
[C---:B------:R-:W-:Y:S01]  /*0230*/  IADD3 R0, P0, R9.reuse, -0x1, RZ ;  /* 0xffffffff09007810 */ /* 0x040fe20007f1e0ff */
[----:B------:R-:W-:Y:S01]  /*0240*/  UMOV UR4, URZ ;  /* 0x0000003f00047c82 */ /* 0x000fe20008000000 */
[----:B------:R-:W-:Y:S01]  /*0250*/  LOP3.LUT R9, R9, 0x3, RZ, 0xc0, !PT ;  /* 0x0000000309097812 */ /* 0x000fe200078ec0ff */
[----:B------:R-:W-:Y:S01]  /*0260*/  UMOV UR5, URZ ;  /* 0x0000003f00057c82 */ /* 0x000fe20008000000 */
[----:B------:R-:W-:Y:S01]  /*0270*/  ISETP.GE.U32.AND P1, PT, R0, 0x3, PT ;  /* 0x000000030000780c */ /* 0x000fe20003f26070 */
[----:B------:R-:W-:Y:S01]  /*0280*/  CS2R R6, SRZ ;  /* 0x0000000000067805 */ /* 0x000fe2000001ff00 */
[----:B------:R-:W-:-:S04]  /*0290*/  IADD3.X R0, R48, -0x1, RZ, P0, !PT ;  /* 0xffffffff30007810 */ /* 0x000fc800007fe4ff */
[----:B------:R-:W-:-:S13]  /*02a0*/  ISETP.GE.U32.AND.EX P1, PT, R0, RZ, PT, P1 ;  /* 0x000000ff0000720c */ /* 0x000fda0003f26110 */
[----:B------:R-:W-:Y:S05]  /*02b0*/  @!P1 BRA `(.L_x_631) ;  /* 0x000011e000009947 */ /* 0x000fea0003800000 */
[----:B0-----:R-:W-:Y:S01]  /*02c0*/  IADD3 R5, P2, -R9, c[0x0][0x178], RZ ;  /* 0x00005e0009057a10 */ /* 0x001fe20007f5e1ff */
[----:B-----5:R-:W-:Y:S01]  /*02d0*/  IMAD R11, R25, c[0x0][0x170], RZ ;  /* 0x00005c00190b7a24 */ /* 0x020fe200078e02ff */
[----:B------:R-:W-:Y:S01]  /*02e0*/  ULDC.64 UR4, c[0x0][0x188] ;  /* 0x0000620000047ab9 */ /* 0x000fe20000000a00 */
[----:B------:R-:W-:Y:S01]  /*02f0*/  IMAD.WIDE.U32 R2, R24, c[0x0][0x170], RZ ;  /* 0x00005c0018027a25 */ /* 0x000fe200078e00ff */
[----:B------:R-:W-:Y:S01]  /*0300*/  ISETP.GT.U32.AND P0, PT, R5, RZ, PT ;  /* 0x000000ff0500720c */ /* 0x000fe20003f04070 */
[----:B------:R-:W-:Y:S01]  /*0310*/  UIMAD.WIDE.U32 UR8, UR7, UR4, URZ ;  /* 0x00000004070872a5 */ /* 0x000fe2000f8e003f */
[----:B------:R-:W-:Y:S01]  /*0320*/  IADD3.X R0, R48, -0x1, RZ, P2, !PT ;  /* 0xffffffff30007810 */ /* 0x000fe200017fe4ff */
[----:B------:R-:W-:Y:S01]  /*0330*/  IMAD R11, R24, c[0x0][0x174], R11 ;  /* 0x00005d00180b7a24 */ /* 0x000fe200078e020b */
[----:B------:R-:W-:Y:S01]  /*0340*/  UIMAD UR12, UR7, UR5, URZ ;  /* 0x00000005070c72a4 */ /* 0x000fe2000f8e023f */
[----:B------:R-:W-:Y:S01]  /*0350*/  LEA R30, P2, R2, c[0x0][0x168], 0x3 ;  /* 0x00005a00021e7a11 */ /* 0x000fe200078418ff */
[----:B------:R-:W-:Y:S01]  /*0360*/  UMOV UR4, URZ ;  /* 0x0000003f00047c82 */ /* 0x000fe20008000000 */
[----:B------:R-:W-:Y:S01]  /*0370*/  ISETP.GT.AND.EX P0, PT, R0, RZ, PT, P0 ;  /* 0x000000ff0000720c */ /* 0x000fe20003f04300 */
[----:B------:R-:W-:Y:S01]  /*0380*/  IMAD.IADD R31, R3, 0x1, R11 ;  /* 0x00000001031f7824 */ /* 0x000fe200078e020b */
[----:B------:R-:W-:-:S02]  /*0390*/  UIADD3 UR12, UR9, UR12, URZ ;  /* 0x0000000c090c7290 */ /* 0x000fc4000fffe03f */
[----:B------:R-:W-:Y:S02]  /*03a0*/  UMOV UR5, URZ ;  /* 0x0000003f00057c82 */ /* 0x000fe40008000000 */
[----:B------:R-:W-:-:S07]  /*03b0*/  LEA.HI.X R31, R2, c[0x0][0x16c], R31, 0x3, P2 ;  /* 0x00005b00021f7a11 */ /* 0x000fce00010f1c1f */
[----:B------:R-:W-:Y:S05]  /*03c0*/  @!P0 BRA `(.L_x_632) ;  /* 0x00000e1000008947 */ /* 0x000fea0003800000 */
[----:B------:R-:W-:Y:S02]  /*03d0*/  ISETP.GT.U32.AND P2, PT, R5, 0xc, PT ;  /* 0x0000000c0500780c */ /* 0x000fe40003f44070 */
[----:B------:R-:W-:Y:S02]  /*03e0*/  PLOP3.LUT P0, PT, PT, PT, PT, 0x80, 0x0 ;  /* 0x000000000000781c */ /* 0x000fe40003f0f070 */
[----:B------:R-:W-:-:S13]  /*03f0*/  ISETP.GT.AND.EX P2, PT, R0, RZ, PT, P2 ;  /* 0x000000ff0000720c */ /* 0x000fda0003f44320 */
[----:B------:R-:W-:Y:S05]  /*0400*/  @!P2 BRA `(.L_x_633) ;  /* 0x000008d00000a947 */ /* 0x000fea0003800000 */
[----:B------:R-:W-:Y:S02]  /*0410*/  PLOP3.LUT P0, PT, PT, PT, PT, 0x8, 0x0 ;  /* 0x000000000000781c */ /* 0x000fe40003f0e170 */
.L_x_634:
        /* <DEDUP_REMOVED lines=12> */
[----:B------:R-:W-:-:S03]  /*04e0*/  IADD3.X R51, R29, UR12, RZ, P2, !PT ;  /* 0x0000000c1d337c10 */ /* 0x000fc600097fe4ff */
[----:B------:R-:W4:Y:S04]  /*04f0*/  LDG.E.64 R32, [R2.64+0x10] ;  /* 0x0000100a02207981 */ /* 0x000f28000c1e1b00 */
[----:B0-----:R-:W4:Y:S01]  /*0500*/  LDG.E.64.CONSTANT R30, [R50.64] ;  /* 0x0000000a321e7981 */ /* 0x001f22000c1e9b00 */
[----:B------:R-:W-:-:S03]  /*0510*/  IADD3 R52, P2, R50, UR8, RZ ;  /* 0x0000000832347c10 */ /* 0x000fc6000ff5e0ff */
[----:B------:R-:W5:Y:S01]  /*0520*/  LDG.E.64 R46, [R2.64+0x18] ;  /* 0x0000180a022e7981 */ /* 0x000f62000c1e1b00 */
[----:B------:R-:W-:Y:S02]  /*0530*/  IADD3.X R53, R51, UR12, RZ, P2, !PT ;  /* 0x0000000c33357c10 */ /* 0x000fe400097fe4ff */
[----:B------:R-:W-:Y:S01]  /*0540*/  IADD3 R40, P2, R52, UR8, RZ ;  /* 0x0000000834287c10 */ /* 0x000fe2000ff5e0ff */
[----:B-1----:R-:W5:Y:S04]  /*0550*/  LDG.E.64 R28, [R2.64+0x20] ;  /* 0x0000200a021c7981 */ /* 0x002f68000c1e1b00 */
[----:B------:R0:W5:Y:S01]  /*0560*/  LDG.E.64.CONSTANT R10, [R52.64] ;  /* 0x0000000a340a7981 */ /* 0x000162000c1e9b00 */
[----:B------:R-:W-:-:S05]  /*0570*/  IADD3.X R41, R53, UR12, RZ, P2, !PT ;  /* 0x0000000c35297c10 */ /* 0x000fca00097fe4ff */
[----:B------:R1:W5:Y:S01]  /*0580*/  LDG.E.64.CONSTANT R44, [R40.64] ;  /* 0x0000000a282c7981 */ /* 0x000362000c1e9b00 */
[-C--:B--2---:R-:W-:Y:S02]  /*0590*/  IMAD R43, R43, R34.reuse, RZ ;  /* 0x000000222b2b7224 */ /* 0x084fe400078e02ff */
[----:B------:R-:W-:Y:S01]  /*05a0*/  IMAD.WIDE.U32 R6, R42, R34, R6 ;  /* 0x000000222a067225 */ /* 0x000fe200078e0006 */
[----:B------:R-:W-:-:S03]  /*05b0*/  IADD3 R34, P2, R40, UR8, RZ ;  /* 0x0000000828227c10 */ /* 0x000fc6000ff5e0ff */
[----:B------:R-:W-:Y:S01]  /*05c0*/  IMAD R43, R42, R35, R43 ;  /* 0x000000232a2b7224 */ /* 0x000fe200078e022b */
[----:B------:R-:W-:Y:S01]  /*05d0*/  IADD3.X R35, R41, UR12, RZ, P2, !PT ;  /* 0x0000000c29237c10 */ /* 0x000fe200097fe4ff */
[-C--:B---3--:R-:W-:Y:S02]  /*05e0*/  IMAD R37, R37, R38.reuse, RZ ;  /* 0x0000002625257224 */ /* 0x088fe400078e02ff */
[----:B------:R-:W-:Y:S02]  /*05f0*/  IMAD.IADD R7, R7, 0x1, R43 ;  /* 0x0000000107077824 */ /* 0x000fe400078e022b */
[C---:B-1----:R-:W-:Y:S02]  /*0600*/  IMAD R41, R36.reuse, R39, R37 ;  /* 0x0000002724297224 */ /* 0x042fe400078e0225 */
[----:B------:R-:W-:Y:S01]  /*0610*/  IMAD.WIDE.U32 R38, R36, R38, R6 ;  /* 0x0000002624267225 */ /* 0x000fe200078e0006 */
[----:B------:R-:W-:Y:S01]  /*0620*/  IADD3 R42, P2, R34, UR8, RZ ;  /* 0x00000008222a7c10 */ /* 0x000fe2000ff5e0ff */
[----:B------:R-:W2:Y:S04]  /*0630*/  LDG.E.64 R6, [R2.64+0x28] ;  /* 0x0000280a02067981 */ /* 0x000ea8000c1e1b00 */
[----:B------:R1:W2:Y:S01]  /*0640*/  LDG.E.64.CONSTANT R36, [R34.64] ;  /* 0x0000000a22247981 */ /* 0x0002a2000c1e9b00 */
[----:B------:R-:W-:Y:S01]  /*0650*/  IMAD.IADD R39, R39, 0x1, R41 ;  /* 0x0000000127277824 */ /* 0x000fe200078e0229 */
[----:B------:R-:W-:Y:S01]  /*0660*/  IADD3.X R43, R35, UR12, RZ, P2, !PT ;  /* 0x0000000c232b7c10 */ /* 0x000fe200097fe4ff */
[----:B----4-:R-:W-:Y:S01]  /*0670*/  IMAD R31, R31, R32, RZ ;  /* 0x000000201f1f7224 */ /* 0x010fe200078e02ff */
[----:B0-----:R-:W-:-:S03]  /*0680*/  IADD3 R52, P2, R42, UR8, RZ ;  /* 0x000000082a347c10 */ /* 0x001fc6000ff5e0ff */
[C---:B------:R-:W-:Y:S01]  /*0690*/  IMAD R33, R30.reuse, R33, R31 ;  /* 0x000000211e217224 */ /* 0x040fe200078e021f */
[----:B------:R0:W3:Y:S01]  /*06a0*/  LDG.E.64.CONSTANT R40, [R42.64] ;  /* 0x0000000a2a287981 */ /* 0x0000e2000c1e9b00 */
[----:B------:R-:W-:-:S03]  /*06b0*/  IMAD.WIDE.U32 R30, R30, R32, R38 ;  /* 0x000000201e1e7225 */ /* 0x000fc600078e0026 */
[----:B------:R-:W3:Y:S01]  /*06c0*/  LDG.E.64 R38, [R2.64+0x30] ;  /* 0x0000300a02267981 */ /* 0x000ee2000c1e1b00 */
[----:B------:R-:W-:Y:S02]  /*06d0*/  IADD3.X R53, R43, UR12, RZ, P2, !PT ;  /* 0x0000000c2b357c10 */ /* 0x000fe400097fe4ff */
[----:B------:R-:W-:Y:S01]  /*06e0*/  IADD3 R31, R31, R33, RZ ;  /* 0x000000211f1f7210 */ /* 0x000fe20007ffe0ff */
[----:B-1----:R-:W4:Y:S04]  /*06f0*/  LDG.E.64 R34, [R2.64+0x38] ;  /* 0x0000380a02227981 */ /* 0x002f28000c1e1b00 */
[----:B------:R-:W4:Y:S01]  /*0700*/  LDG.E.64.CONSTANT R32, [R52.64] ;  /* 0x0000000a34207981 */ /* 0x000f22000c1e9b00 */
[----:B------:R-:W-:Y:S01]  /*0710*/  IADD3 R50, P2, R52, UR8, RZ ;  /* 0x0000000834327c10 */ /* 0x000fe2000ff5e0ff */
[----:B-----5:R-:W-:-:S03]  /*0720*/  IMAD R11, R11, R46, RZ ;  /* 0x0000002e0b0b7224 */ /* 0x020fc600078e02ff */
[----:B------:R-:W-:Y:S01]  /*0730*/  IADD3.X R51, R53, UR12, RZ, P2, !PT ;  /* 0x0000000c35337c10 */ /* 0x000fe200097fe4ff */
[C---:B0-----:R-:W-:Y:S02]  /*0740*/  IMAD R43, R10.reuse, R47, R11 ;  /* 0x0000002f0a2b7224 */ /* 0x041fe400078e020b */
[----:B------:R-:W-:Y:S01]  /*0750*/  IMAD.WIDE.U32 R46, R10, R46, R30 ;  /* 0x0000002e0a2e7225 */ /* 0x000fe200078e001e */
[----:B------:R-:W-:Y:S01]  /*0760*/  IADD3 R42, P2, R50, UR8, RZ ;  /* 0x00000008322a7c10 */ /* 0x000fe2000ff5e0ff */
[----:B------:R0:W5:Y:S04]  /*0770*/  LDG.E.64.CONSTANT R10, [R50.64] ;  /* 0x0000000a320a7981 */ /* 0x000168000c1e9b00 */
[----:B------:R-:W5:Y:S01]  /*0780*/  LDG.E.64 R30, [R2.64+0x40] ;  /* 0x0000400a021e7981 */ /* 0x000f62000c1e1b00 */
[----:B------:R-:W-:Y:S01]  /*0790*/  IMAD.IADD R47, R47, 0x1, R43 ;  /* 0x000000012f2f7824 */ /* 0x000fe200078e022b */
[----:B------:R-:W-:Y:S01]  /*07a0*/  IADD3.X R43, R51, UR12, RZ, P2, !PT ;  /* 0x0000000c332b7c10 */ /* 0x000fe200097fe4ff */
[----:B------:R-:W-:-:S04]  /*07b0*/  IMAD R45, R45, R28, RZ ;  /* 0x0000001c2d2d7224 */ /* 0x000fc800078e02ff */
[C---:B------:R-:W-:Y:S02]  /*07c0*/  IMAD R8, R44.reuse, R29, R45 ;  /* 0x0000001d2c087224 */ /* 0x040fe400078e022d */
[----:B------:R-:W-:Y:S02]  /*07d0*/  IMAD.WIDE.U32 R44, R44, R28, R46 ;  /* 0x0000001c2c2c7225 */ /* 0x000fe400078e002e */
[----:B------:R1:W5:Y:S04]  /*07e0*/  LDG.E.64.CONSTANT R28, [R42.64] ;  /* 0x0000000a2a1c7981 */ /* 0x000368000c1e9b00 */
[----:B------:R-:W5:Y:S01]  /*07f0*/  LDG.E.64 R46, [R2.64+0x48] ;  /* 0x0000480a022e7981 */ /* 0x000f62000c1e1b00 */
[----:B------:R-:W-:Y:S02]  /*0800*/  IMAD.IADD R45, R45, 0x1, R8 ;  /* 0x000000012d2d7824 */ /* 0x000fe400078e0208 */
[----:B--2---:R-:W-:-:S04]  /*0810*/  IMAD R37, R37, R6, RZ ;  /* 0x0000000625257224 */ /* 0x004fc800078e02ff */
[C---:B------:R-:W-:Y:S02]  /*0820*/  IMAD R37, R36.reuse, R7, R37 ;  /* 0x0000000724257224 */ /* 0x040fe400078e0225 */
[----:B------:R-:W-:Y:S01]  /*0830*/  IMAD.WIDE.U32 R6, R36, R6, R44 ;  /* 0x0000000624067225 */ /* 0x000fe200078e002c */
[----:B------:R-:W-:-:S04]  /*0840*/  IADD3 R36, P2, R42, UR8, RZ ;  /* 0x000000082a247c10 */ /* 0x000fc8000ff5e0ff */
[----:B------:R-:W-:Y:S01]  /*0850*/  IADD3 R7, R7, R37, RZ ;  /* 0x0000002507077210 */ /* 0x000fe20007ffe0ff */
[----:B---3--:R-:W-:Y:S01]  /*0860*/  IMAD R41, R41, R38, RZ ;  /* 0x0000002629297224 */ /* 0x008fe200078e02ff */
[----:B------:R-:W-:-:S03]  /*0870*/  IADD3.X R37, R43, UR12, RZ, P2, !PT ;  /* 0x0000000c2b257c10 */ /* 0x000fc600097fe4ff */
[----:B------:R-:W-:Y:S01]  /*0880*/  IMAD R41, R40, R39, R41 ;  /* 0x0000002728297224 */ /* 0x000fe200078e0229 */
[----:B0-----:R-:W-:Y:S01]  /*0890*/  IADD3 R50, P2, R36, UR8, RZ ;  /* 0x0000000824327c10 */ /* 0x001fe2000ff5e0ff */
[----:B------:R-:W-:Y:S01]  /*08a0*/  IMAD.WIDE.U32 R38, R40, R38, R6 ;  /* 0x0000002628267225 */ /* 0x000fe200078e0006 */
[----:B------:R0:W2:Y:S04]  /*08b0*/  LDG.E.64.CONSTANT R44, [R36.64] ;  /* 0x0000000a242c7981 */ /* 0x0000a8000c1e9b00 */
[----:B------:R-:W2:Y:S01]  /*08c0*/  LDG.E.64 R6, [R2.64+0x50] ;  /* 0x0000500a02067981 */ /* 0x000ea2000c1e1b00 */
[----:B----4-:R-:W-:Y:S01]  /*08d0*/  IMAD R33, R33, R34, RZ ;  /* 0x0000002221217224 */ /* 0x010fe200078e02ff */
[----:B------:R-:W-:Y:S01]  /*08e0*/  IADD3.X R51, R37, UR12, RZ, P2, !PT ;  /* 0x0000000c25337c10 */ /* 0x000fe200097fe4ff */
[----:B------:R-:W-:Y:S01]  /*08f0*/  IMAD.IADD R39, R39, 0x1, R41 ;  /* 0x0000000127277824 */ /* 0x000fe200078e0229 */
[----:B-1----:R-:W3:Y:S01]  /*0900*/  LDG.E.64 R42, [R2.64+0x58] ;  /* 0x0000580a022a7981 */ /* 0x002ee2000c1e1b00 */
[----:B------:R-:W-:-:S02]  /*0910*/  IMAD R33, R32, R35, R33 ;  /* 0x0000002320217224 */ /* 0x000fc400078e0221 */
[----:B------:R-:W-:Y:S01]  /*0920*/  IMAD.WIDE.U32 R34, R32, R34, R38 ;  /* 0x0000002220227225 */ /* 0x000fe200078e0026 */
[----:B------:R1:W3:Y:S01]  /*0930*/  LDG.E.64.CONSTANT R40, [R50.64] ;  /* 0x0000000a32287981 */ /* 0x0002e2000c1e9b00 */
[----:B------:R-:W-:Y:S02]  /*0940*/  IADD3 R32, P2, R50, UR8, RZ ;  /* 0x0000000832207c10 */ /* 0x000fe4000ff5e0ff */
[----:B------:R-:W-:Y:S01]  /*0950*/  IMAD.IADD R35, R35, 0x1, R33 ;  /* 0x0000000123237824 */ /* 0x000fe200078e0221 */
[----:B------:R-:W4:Y:S01]  /*0960*/  LDG.E.64 R38, [R2.64+0x60] ;  /* 0x0000600a02267981 */ /* 0x000f22000c1e1b00 */
[----:B------:R-:W-:Y:S02]  /*0970*/  IADD3.X R33, R51, UR12, RZ, P2, !PT ;  /* 0x0000000c33217c10 */ /* 0x000fe400097fe4ff */
[----:B------:R-:W-:-:S03]  /*0980*/  IADD3 R52, P2, R32, UR8, RZ ;  /* 0x0000000820347c10 */ /* 0x000fc6000ff5e0ff */
[----:B0-----:R0:W4:Y:S01]  /*0990*/  LDG.E.64.CONSTANT R36, [R32.64] ;  /* 0x0000000a20247981 */ /* 0x001122000c1e9b00 */
[----:B-----5:R-:W-:Y:S01]  /*09a0*/  IMAD R11, R11, R30, RZ ;  /* 0x0000001e0b0b7224 */ /* 0x020fe200078e02ff */
[----:B------:R-:W-:-:S03]  /*09b0*/  IADD3.X R53, R33, UR12, RZ, P2, !PT ;  /* 0x0000000c21357c10 */ /* 0x000fc600097fe4ff */
[C---:B------:R-:W-:Y:S02]  /*09c0*/  IMAD R31, R10.reuse, R31, R11 ;  /* 0x0000001f0a1f7224 */ /* 0x040fe400078e020b */
[----:B------:R-:W-:Y:S01]  /*09d0*/  IMAD.WIDE.U32 R10, R10, R30, R34 ;  /* 0x0000001e0a0a7225 */ /* 0x000fe200078e0022 */
[----:B-1----:R-:W-:Y:S01]  /*09e0*/  IADD3 R50, P2, R52, UR8, RZ ;  /* 0x0000000834327c10 */ /* 0x002fe2000ff5e0ff */
[----:B------:R4:W5:Y:S04]  /*09f0*/  LDG.E.64 R34, [R2.64+0x68] ;  /* 0x0000680a02227981 */ /* 0x000968000c1e1b00 */
[----:B0-----:R0:W5:Y:S01]  /*0a00*/  LDG.E.64.CONSTANT R32, [R52.64] ;  /* 0x0000000a34207981 */ /* 0x001162000c1e9b00 */
[----:B------:R-:W-:Y:S01]  /*0a10*/  IADD3 R11, R11, R31, RZ ;  /* 0x0000001f0b0b7210 */ /* 0x000fe20007ffe0ff */
[----:B------:R-:W-:Y:S01]  /*0a20*/  IMAD R49, R29, R46, RZ ;  /* 0x0000002e1d317224 */ /* 0x000fe200078e02ff */
[----:B------:R-:W-:Y:S01]  /*0a30*/  IADD3.X R51, R53, UR12, RZ, P2, !PT ;  /* 0x0000000c35337c10 */ /* 0x000fe200097fe4ff */
[----:B------:R4:W5:Y:S02]  /*0a40*/  LDG.E.64 R30, [R2.64+0x70] ;  /* 0x0000700a021e7981 */ /* 0x000964000c1e1b00 */
[----:B------:R-:W-:-:S02]  /*0a50*/  IMAD R49, R28, R47, R49 ;  /* 0x0000002f1c317224 */ /* 0x000fc400078e0231 */
[----:B------:R-:W-:Y:S02]  /*0a60*/  IMAD.WIDE.U32 R46, R28, R46, R10 ;  /* 0x0000002e1c2e7225 */ /* 0x000fe400078e000a */
[----:B------:R1:W5:Y:S01]  /*0a70*/  LDG.E.64.CONSTANT R28, [R50.64] ;  /* 0x0000000a321c7981 */ /* 0x000362000c1e9b00 */
[----:B------:R-:W-:-:S04]  /*0a80*/  IADD3 R10, P2, R50, UR8, RZ ;  /* 0x00000008320a7c10 */ /* 0x000fc8000ff5e0ff */
[----:B------:R-:W-:Y:S02]  /*0a90*/  IADD3.X R11, R51, UR12, RZ, P2, !PT ;  /* 0x0000000c330b7c10 */ /* 0x000fe400097fe4ff */
[----:B-1----:R4:W5:Y:S04]  /*0aa0*/  LDG.E.64 R50, [R2.64+0x78] ;  /* 0x0000780a02327981 */ /* 0x002968000c1e1b00 */
[----:B0-----:R-:W5:Y:S01]  /*0ab0*/  LDG.E.64.CONSTANT R52, [R10.64] ;  /* 0x0000000a0a347981 */ /* 0x001f62000c1e9b00 */
[----:B------:R-:W-:Y:S01]  /*0ac0*/  IMAD.IADD R47, R47, 0x1, R49 ;  /* 0x000000012f2f7824 */ /* 0x000fe200078e0231 */
[----:B------:R-:W-:-:S04]  /*0ad0*/  IADD3 R5, P2, R5, -0x10, RZ ;  /* 0xfffffff005057810 */ /* 0x000fc80007f5e0ff */
[----:B------:R-:W-:Y:S02]  /*0ae0*/  IADD3.X R0, R0, -0x1, RZ, P2, !PT ;  /* 0xffffffff00007810 */ /* 0x000fe400017fe4ff */
[----:B------:R-:W-:-:S04]  /*0af0*/  ISETP.GT.U32.AND P2, PT, R5, 0xc, PT ;  /* 0x0000000c0500780c */ /* 0x000fc80003f44070 */
[----:B------:R-:W-:Y:S01]  /*0b00*/  ISETP.GT.AND.EX P2, PT, R0, RZ, PT, P2 ;  /* 0x000000ff0000720c */ /* 0x000fe20003f44320 */
        /* <DEDUP_REMOVED lines=8> */
[----:B------:R-:W-:Y:S02]  /*0b90*/  IMAD R41, R40, R43, R41 ;  /* 0x0000002b28297224 */ /* 0x000fe400078e0229 */
[----:B----4-:R-:W-:-:S03]  /*0ba0*/  IMAD R3, R37, R38, RZ ;  /* 0x0000002625037224 */ /* 0x010fc600078e02ff */
[----:B------:R-:W-:Y:S01]  /*0bb0*/  IADD3 R7, R7, R41, RZ ;  /* 0x0000002907077210 */ /* 0x000fe20007ffe0ff */
[----:B------:R-:W-:-:S04]  /*0bc0*/  IMAD R3, R36, R39, R3 ;  /* 0x0000002724037224 */ /* 0x000fc800078e0203 */
[----:B------:R-:W-:-:S04]  /*0bd0*/  IMAD.WIDE.U32 R36, R36, R38, R6 ;  /* 0x0000002624247225 */ /* 0x000fc800078e0006 */
[----:B------:R-:W-:Y:S02]  /*0be0*/  IMAD.IADD R37, R37, 0x1, R3 ;  /* 0x0000000125257824 */ /* 0x000fe400078e0203 */
[----:B-----5:R-:W-:-:S04]  /*0bf0*/  IMAD R3, R33, R34, RZ ;  /* 0x0000002221037224 */ /* 0x020fc800078e02ff */
[C---:B------:R-:W-:Y:S02]  /*0c00*/  IMAD R3, R32.reuse, R35, R3 ;  /* 0x0000002320037224 */ /* 0x040fe400078e0203 */
[----:B------:R-:W-:-:S04]  /*0c10*/  IMAD.WIDE.U32 R32, R32, R34, R36 ;  /* 0x0000002220207225 */ /* 0x000fc800078e0024 */
[----:B------:R-:W-:Y:S02]  /*0c20*/  IMAD.IADD R33, R33, 0x1, R3 ;  /* 0x0000000121217824 */ /* 0x000fe400078e0203 */
[----:B------:R-:W-:-:S04]  /*0c30*/  IMAD R3, R29, R30, RZ ;  /* 0x0000001e1d037224 */ /* 0x000fc800078e02ff */
[C---:B------:R-:W-:Y:S02]  /*0c40*/  IMAD R3, R28.reuse, R31, R3 ;  /* 0x0000001f1c037224 */ /* 0x040fe400078e0203 */
[----:B------:R-:W-:Y:S01]  /*0c50*/  IMAD.WIDE.U32 R28, R28, R30, R32 ;  /* 0x0000001e1c1c7225 */ /* 0x000fe200078e0020 */
[----:B------:R-:W-:-:S04]  /*0c60*/  IADD3 R30, P3, R10, UR8, RZ ;  /* 0x000000080a1e7c10 */ /* 0x000fc8000ff7e0ff */
[----:B------:R-:W-:Y:S01]  /*0c70*/  IADD3 R29, R29, R3, RZ ;  /* 0x000000031d1d7210 */ /* 0x000fe20007ffe0ff */
[----:B------:R-:W-:Y:S01]  /*0c80*/  IMAD R3, R53, R50, RZ ;  /* 0x0000003235037224 */ /* 0x000fe200078e02ff */
[----:B------:R-:W-:-:S03]  /*0c90*/  IADD3.X R31, R11, UR12, RZ, P3, !PT ;  /* 0x0000000c0b1f7c10 */ /* 0x000fc60009ffe4ff */
[C---:B------:R-:W-:Y:S02]  /*0ca0*/  IMAD R3, R52.reuse, R51, R3 ;  /* 0x0000003334037224 */ /* 0x040fe400078e0203 */
[----:B------:R-:W-:-:S04]  /*0cb0*/  IMAD.WIDE.U32 R6, R52, R50, R28 ;  /* 0x0000003234067225 */ /* 0x000fc800078e001c */
[----:B------:R-:W-:Y:S01]  /*0cc0*/  IMAD.IADD R7, R7, 0x1, R3 ;  /* 0x0000000107077824 */ /* 0x000fe200078e0203 */
[----:B------:R-:W-:Y:S05]  /*0cd0*/  @P2 BRA `(.L_x_634) ;  /* 0xfffff74000002947 */ /* 0x000fea000383ffff */
.L_x_633:
[----:B------:R-:W-:-:S04]  /*0ce0*/  ISETP.GT.U32.AND P2, PT, R5, 0x4, PT ;  /* 0x000000040500780c */ /* 0x000fc80003f44070 */
[----:B------:R-:W-:-:S13]  /*0cf0*/  ISETP.GT.AND.EX P2, PT, R0, RZ, PT, P2 ;  /* 0x000000ff0000720c */ /* 0x000fda0003f44320 */
[----:B------:R-:W-:Y:S05]  /*0d00*/  @!P2 BRA `(.L_x_635) ;  /* 0x000004a00000a947 */ /* 0x000fea0003800000 */
        /* <DEDUP_REMOVED lines=8> */
[----:B------:R-:W2:Y:S04]  /*0d90*/  LDG.E.64 R42, [R34.64] ;  /* 0x0000000a222a7981 */ /* 0x000ea8000c1e1b00 */
[----:B------:R1:W3:Y:S04]  /*0da0*/  LDG.E.64.CONSTANT R2, [R40.64] ;  /* 0x0000000a28027981 */ /* 0x0002e8000c1e9b00 */
[----:B------:R-:W3:Y:S01]  /*0db0*/  LDG.E.64 R38, [R34.64+0x8] ;  /* 0x0000080a22267981 */ /* 0x000ee2000c1e1b00 */
[----:B------:R-:W-:-:S03]  /*0dc0*/  IADD3 R44, P0, R40, UR8, RZ ;  /* 0x00000008282c7c10 */ /* 0x000fc6000ff1e0ff */
[----:B------:R-:W4:Y:S01]  /*0dd0*/  LDG.E.64 R10, [R34.64+0x10] ;  /* 0x0000100a220a7981 */ /* 0x000f22000c1e1b00 */
[----:B------:R-:W-:Y:S02]  /*0de0*/  IADD3.X R45, R41, UR12, RZ, P0, !PT ;  /* 0x0000000c292d7c10 */ /* 0x000fe400087fe4ff */
[----:B------:R-:W-:Y:S01]  /*0df0*/  IADD3 R52, P0, R44, UR8, RZ ;  /* 0x000000082c347c10 */ /* 0x000fe2000ff1e0ff */
[----:B0-----:R-:W5:Y:S04]  /*0e00*/  LDG.E.64 R30, [R34.64+0x18] ;  /* 0x0000180a221e7981 */ /* 0x001f68000c1e1b00 */
[----:B------:R0:W4:Y:S01]  /*0e10*/  LDG.E.64.CONSTANT R32, [R44.64] ;  /* 0x0000000a2c207981 */ /* 0x000122000c1e9b00 */
[----:B------:R-:W-:Y:S02]  /*0e20*/  IADD3.X R53, R45, UR12, RZ, P0, !PT ;  /* 0x0000000c2d357c10 */ /* 0x000fe400087fe4ff */
[----:B------:R-:W-:-:S03]  /*0e30*/  IADD3 R50, P0, R52, UR8, RZ ;  /* 0x0000000834327c10 */ /* 0x000fc6000ff1e0ff */
[----:B------:R1:W5:Y:S01]  /*0e40*/  LDG.E.64.CONSTANT R28, [R52.64] ;  /* 0x0000000a341c7981 */ /* 0x000362000c1e9b00 */
[----:B------:R-:W-:Y:S02]  /*0e50*/  IADD3.X R51, R53, UR12, RZ, P0, !PT ;  /* 0x0000000c35337c10 */ /* 0x000fe400087fe4ff */
[----:B------:R-:W-:-:S04]  /*0e60*/  IADD3 R46, P0, R50, UR8, RZ ;  /* 0x00000008322e7c10 */ /* 0x000fc8000ff1e0ff */
[----:B------:R-:W-:Y:S02]  /*0e70*/  IADD3.X R47, R51, UR12, RZ, P0, !PT ;  /* 0x0000000c332f7c10 */ /* 0x000fe400087fe4ff */
[----:B0-----:R-:W-:Y:S01]  /*0e80*/  IADD3 R44, P0, R46, UR8, RZ ;  /* 0x000000082e2c7c10 */ /* 0x001fe2000ff1e0ff */
[----:B-1----:R-:W4:Y:S03]  /*0e90*/  LDG.E.64 R52, [R34.64+0x38] ;  /* 0x0000380a22347981 */ /* 0x002f26000c1e1b00 */
[----:B------:R-:W-:Y:S01]  /*0ea0*/  IADD3.X R45, R47, UR12, RZ, P0, !PT ;  /* 0x0000000c2f2d7c10 */ /* 0x000fe200087fe4ff */
[-C--:B--2---:R-:W-:Y:S02]  /*0eb0*/  IMAD R37, R37, R42.reuse, RZ ;  /* 0x0000002a25257224 */ /* 0x084fe400078e02ff */
[C---:B------:R-:W-:Y:S02]  /*0ec0*/  IMAD.WIDE.U32 R40, R36.reuse, R42, R6 ;  /* 0x0000002a24287225 */ /* 0x040fe400078e0006 */
[----:B------:R-:W2:Y:S02]  /*0ed0*/  LDG.E.64 R6, [R34.64+0x20] ;  /* 0x0000200a22067981 */ /* 0x000ea4000c1e1b00 */
[----:B------:R-:W-:-:S02]  /*0ee0*/  IMAD R43, R36, R43, R37 ;  /* 0x0000002b242b7224 */ /* 0x000fc400078e0225 */
[----:B------:R0:W2:Y:S01]  /*0ef0*/  LDG.E.64.CONSTANT R36, [R50.64] ;  /* 0x0000000a32247981 */ /* 0x0000a2000c1e9b00 */
[-C--:B---3--:R-:W-:Y:S02]  /*0f00*/  IMAD R49, R3, R38.reuse, RZ ;  /* 0x0000002603317224 */ /* 0x088fe400078e02ff */
[----:B------:R-:W-:Y:S02]  /*0f10*/  IMAD.IADD R41, R41, 0x1, R43 ;  /* 0x0000000129297824 */ /* 0x000fe400078e022b */
[C---:B------:R-:W-:Y:S01]  /*0f20*/  IMAD R49, R2.reuse, R39, R49 ;  /* 0x0000002702317224 */ /* 0x040fe200078e0231 */
[----:B------:R1:W3:Y:S01]  /*0f30*/  LDG.E.64.CONSTANT R42, [R46.64] ;  /* 0x0000000a2e2a7981 */ /* 0x0002e2000c1e9b00 */
[----:B------:R-:W-:-:S03]  /*0f40*/  IMAD.WIDE.U32 R38, R2, R38, R40 ;  /* 0x0000002602267225 */ /* 0x000fc600078e0028 */
[----:B------:R-:W3:Y:S01]  /*0f50*/  LDG.E.64 R40, [R34.64+0x28] ;  /* 0x0000280a22287981 */ /* 0x000ee2000c1e1b00 */
[----:B------:R-:W-:-:S03]  /*0f60*/  IADD3 R2, P0, R44, UR8, RZ ;  /* 0x000000082c027c10 */ /* 0x000fc6000ff1e0ff */
[----:B0-----:R-:W3:Y:S04]  /*0f70*/  LDG.E.64 R50, [R34.64+0x30] ;  /* 0x0000300a22327981 */ /* 0x001ee8000c1e1b00 */
[----:B-1----:R0:W3:Y:S01]  /*0f80*/  LDG.E.64.CONSTANT R46, [R44.64] ;  /* 0x0000000a2c2e7981 */ /* 0x0020e2000c1e9b00 */
[----:B------:R-:W-:-:S05]  /*0f90*/  IADD3.X R3, R45, UR12, RZ, P0, !PT ;  /* 0x0000000c2d037c10 */ /* 0x000fca00087fe4ff */
[----:B0-----:R-:W3:Y:S01]  /*0fa0*/  LDG.E.64.CONSTANT R44, [R2.64] ;  /* 0x0000000a022c7981 */ /* 0x001ee2000c1e9b00 */
[-C--:B----4-:R-:W-:Y:S02]  /*0fb0*/  IMAD R33, R33, R10.reuse, RZ ;  /* 0x0000000a21217224 */ /* 0x090fe400078e02ff */
[----:B------:R-:W-:Y:S02]  /*0fc0*/  IMAD.IADD R39, R39, 0x1, R49 ;  /* 0x0000000127277824 */ /* 0x000fe400078e0231 */
[C---:B------:R-:W-:Y:S02]  /*0fd0*/  IMAD R33, R32.reuse, R11, R33 ;  /* 0x0000000b20217224 */ /* 0x040fe400078e0221 */
[----:B------:R-:W-:-:S04]  /*0fe0*/  IMAD.WIDE.U32 R10, R32, R10, R38 ;  /* 0x0000000a200a7225 */ /* 0x000fc800078e0026 */
[----:B-----5:R-:W-:Y:S01]  /*0ff0*/  IMAD R29, R29, R30, RZ ;  /* 0x0000001e1d1d7224 */ /* 0x020fe200078e02ff */
[----:B------:R-:W-:-:S03]  /*1000*/  IADD3 R11, R11, R33, RZ ;  /* 0x000000210b0b7210 */ /* 0x000fc60007ffe0ff */
[C---:B------:R-:W-:Y:S02]  /*1010*/  IMAD R29, R28.reuse, R31, R29 ;  /* 0x0000001f1c1d7224 */ /* 0x040fe400078e021d */
[----:B------:R-:W-:-:S04]  /*1020*/  IMAD.WIDE.U32 R10, R28, R30, R10 ;  /* 0x0000001e1c0a7225 */ /* 0x000fc800078e000a */
[----:B------:R-:W-:Y:S01]  /*1030*/  IMAD.IADD R11, R11, 0x1, R29 ;  /* 0x000000010b0b7824 */ /* 0x000fe200078e021d */
[----:B------:R-:W-:Y:S02]  /*1040*/  IADD3 R5, P3, R5, -0x8, RZ ;  /* 0xfffffff805057810 */ /* 0x000fe40007f7e0ff */
[----:B------:R-:W-:Y:S01]  /*1050*/  IADD3 R30, P2, R2, UR8, RZ ;  /* 0x00000008021e7c10 */ /* 0x000fe2000ff5e0ff */
[----:B------:R-:W-:Y:S01]  /*1060*/  UIADD3 UR4, UP0, UR4, 0x8, URZ ;  /* 0x0000000804047890 */ /* 0x000fe2000ff1e03f */
[----:B------:R-:W-:Y:S02]  /*1070*/  PLOP3.LUT P0, PT, PT, PT, PT, 0x8, 0x0 ;  /* 0x000000000000781c */ /* 0x000fe40003f0e170 */
[----:B------:R-:W-:Y:S02]  /*1080*/  IADD3.X R0, R0, -0x1, RZ, P3, !PT ;  /* 0xffffffff00007810 */ /* 0x000fe40001ffe4ff */
[----:B------:R-:W-:Y:S01]  /*1090*/  IADD3.X R31, R3, UR12, RZ, P2, !PT ;  /* 0x0000000c031f7c10 */ /* 0x000fe200097fe4ff */
[----:B------:R-:W-:Y:S01]  /*10a0*/  UIADD3.X UR5, URZ, UR5, URZ, UP0, !UPT ;  /* 0x000000053f057290 */ /* 0x000fe200087fe43f */
[----:B--2---:R-:W-:-:S04]  /*10b0*/  IMAD R29, R37, R6, RZ ;  /* 0x00000006251d7224 */ /* 0x004fc800078e02ff */
[C---:B------:R-:W-:Y:S02]  /*10c0*/  IMAD R29, R36.reuse, R7, R29 ;  /* 0x00000007241d7224 */ /* 0x040fe400078e021d */
[----:B------:R-:W-:-:S04]  /*10d0*/  IMAD.WIDE.U32 R6, R36, R6, R10 ;  /* 0x0000000624067225 */ /* 0x000fc800078e000a */
[-C--:B---3--:R-:W-:Y:S02]  /*10e0*/  IMAD R11, R43, R40.reuse, RZ ;  /* 0x000000282b0b7224 */ /* 0x088fe400078e02ff */
[----:B------:R-:W-:Y:S02]  /*10f0*/  IMAD.IADD R7, R7, 0x1, R29 ;  /* 0x0000000107077824 */ /* 0x000fe400078e021d */
[C---:B------:R-:W-:Y:S02]  /*1100*/  IMAD R11, R42.reuse, R41, R11 ;  /* 0x000000292a0b7224 */ /* 0x040fe400078e020b */
[----:B------:R-:W-:-:S04]  /*1110*/  IMAD.WIDE.U32 R40, R42, R40, R6 ;  /* 0x000000282a287225 */ /* 0x000fc800078e0006 */
[----:B------:R-:W-:Y:S01]  /*1120*/  IMAD R7, R47, R50, RZ ;  /* 0x000000322f077224 */ /* 0x000fe200078e02ff */
[----:B------:R-:W-:-:S03]  /*1130*/  IADD3 R41, R41, R11, RZ ;  /* 0x0000000b29297210 */ /* 0x000fc60007ffe0ff */
[C---:B------:R-:W-:Y:S02]  /*1140*/  IMAD R7, R46.reuse, R51, R7 ;  /* 0x000000332e077224 */ /* 0x040fe400078e0207 */
[----:B------:R-:W-:-:S04]  /*1150*/  IMAD.WIDE.U32 R46, R46, R50, R40 ;  /* 0x000000322e2e7225 */ /* 0x000fc800078e0028 */
[-C--:B------:R-:W-:Y:S02]  /*1160*/  IMAD R11, R45, R52.reuse, RZ ;  /* 0x000000342d0b7224 */ /* 0x080fe400078e02ff */
[----:B------:R-:W-:Y:S02]  /*1170*/  IMAD.IADD R47, R47, 0x1, R7 ;  /* 0x000000012f2f7824 */ /* 0x000fe400078e0207 */
[C---:B------:R-:W-:Y:S02]  /*1180*/  IMAD R11, R44.reuse, R53, R11 ;  /* 0x000000352c0b7224 */ /* 0x040fe400078e020b */
[----:B------:R-:W-:-:S04]  /*1190*/  IMAD.WIDE.U32 R6, R44, R52, R46 ;  /* 0x000000342c067225 */ /* 0x000fc800078e002e */
[----:B------:R-:W-:Y:S02]  /*11a0*/  IMAD.IADD R7, R7, 0x1, R11 ;  /* 0x0000000107077824 */ /* 0x000fe400078e020b */
.L_x_635:
[----:B------:R-:W-:-:S04]  /*11b0*/  ISETP.NE.U32.AND P2, PT, R5, RZ, PT ;  /* 0x000000ff0500720c */ /* 0x000fc80003f45070 */
[----:B------:R-:W-:-:S13]  /*11c0*/  ISETP.NE.OR.EX P0, PT, R0, RZ, P0, P2 ;  /* 0x000000ff0000720c */ /* 0x000fda0000705720 */
[----:B------:R-:W-:Y:S05]  /*11d0*/  @!P0 BRA `(.L_x_631) ;  /* 0x000002c000008947 */ /* 0x000fea0003800000 */
.L_x_632:
[----:B------:R-:W-:Y:S01]  /*11e0*/  ULDC.64 UR14, c[0x0][0x180] ;  /* 0x00006000000e7ab9 */ /* 0x000fe20000000a00 */
[----:B------:R-:W-:Y:S01]  /*11f0*/  IADD3 R44, P0, R30, UR8, RZ ;  /* 0x000000081e2c7c10 */ /* 0x000fe2000ff1e0ff */
[----:B------:R-:W-:Y:S01]  /*1200*/  ULEA UR13, UP0, UR4, UR14, 0x3 ;  /* 0x0000000e040d7291 */ /* 0x000fe2000f80183f */
[----:B------:R0:W2:Y:S03]  /*1210*/  LDG.E.64.CONSTANT R28, [R30.64] ;  /* 0x0000000a1e1c7981 */ /* 0x0000a6000c1e9b00 */
[----:B------:R-:W-:Y:S02]  /*1220*/  ULEA.HI.X UR14, UR4, UR15, UR5, 0x3, UP0 ;  /* 0x0000000f040e7291 */ /* 0x000fe400080f1c05 */
[----:B------:R-:W-:-:S04]  /*1230*/  MOV R42, UR13 ;  /* 0x0000000d002a7c02 */ /* 0x000fc80008000f00 */
[----:B------:R-:W-:Y:S01]  /*1240*/  IMAD.U32 R43, RZ, RZ, UR14 ;  /* 0x0000000eff2b7e24 */ /* 0x000fe2000f8e00ff */
[----:B------:R-:W-:-:S04]  /*1250*/  IADD3.X R45, R31, UR12, RZ, P0, !PT ;  /* 0x0000000c1f2d7c10 */ /* 0x000fc800087fe4ff */
[----:B------:R-:W2:Y:S01]  /*1260*/  LDG.E.64 R10, [R42.64] ;  /* 0x0000000a2a0a7981 */ /* 0x000ea2000c1e1b00 */
[----:B------:R-:W-:-:S03]  /*1270*/  IADD3 R46, P0, R44, UR8, RZ ;  /* 0x000000082c2e7c10 */ /* 0x000fc6000ff1e0ff */
[----:B------:R-:W3:Y:S04]  /*1280*/  LDG.E.64.CONSTANT R40, [R44.64] ;  /* 0x0000000a2c287981 */ /* 0x000ee8000c1e9b00 */
[----:B------:R-:W3:Y:S01]  /*1290*/  LDG.E.64 R38, [R42.64+0x8] ;  /* 0x0000080a2a267981 */ /* 0x000ee2000c1e1b00 */
[----:B------:R-:W-:Y:S02]  /*12a0*/  IADD3.X R47, R45, UR12, RZ, P0, !PT ;  /* 0x0000000c2d2f7c10 */ /* 0x000fe400087fe4ff */
[----:B------:R-:W-:Y:S01]  /*12b0*/  IADD3 R2, P0, R46, UR8, RZ ;  /* 0x000000082e027c10 */ /* 0x000fe2000ff1e0ff */
[----:B0-----:R-:W4:Y:S04]  /*12c0*/  LDG.E.64 R30, [R42.64+0x10] ;  /* 0x0000100a2a1e7981 */ /* 0x001f28000c1e1b00 */
[----:B------:R-:W4:Y:S01]  /*12d0*/  LDG.E.64.CONSTANT R32, [R46.64] ;  /* 0x0000000a2e207981 */ /* 0x000f22000c1e9b00 */
[----:B------:R-:W-:-:S03]  /*12e0*/  IADD3.X R3, R47, UR12, RZ, P0, !PT ;  /* 0x0000000c2f037c10 */ /* 0x000fc600087fe4ff */
[----:B------:R-:W5:Y:S04]  /*12f0*/  LDG.E.64 R34, [R42.64+0x18] ;  /* 0x0000180a2a227981 */ /* 0x000f68000c1e1b00 */
[----:B------:R-:W5:Y:S01]  /*1300*/  LDG.E.64.CONSTANT R36, [R2.64] ;  /* 0x0000000a02247981 */ /* 0x000f62000c1e9b00 */
        /* <DEDUP_REMOVED lines=13> */
[----:B----4-:R-:W-:Y:S01]  /*13e0*/  IMAD R7, R33, R30, RZ ;  /* 0x0000001e21077224 */ /* 0x010fe200078e02ff */
[----:B------:R-:W-:-:S03]  /*13f0*/  IADD3 R39, R39, R11, RZ ;  /* 0x0000000b27277210 */ /* 0x000fc60007ffe0ff */
[-C--:B------:R-:W-:Y:S02]  /*1400*/  IMAD R7, R31, R32.reuse, R7 ;  /* 0x000000201f077224 */ /* 0x080fe400078e0207 */
[----:B------:R-:W-:-:S04]  /*1410*/  IMAD.WIDE.U32 R30, R30, R32, R38 ;  /* 0x000000201e1e7225 */ /* 0x000fc800078e0026 */
[----:B------:R-:W-:Y:S02]  /*1420*/  IMAD.IADD R31, R31, 0x1, R7 ;  /* 0x000000011f1f7824 */ /* 0x000fe400078e0207 */
[----:B-----5:R-:W-:-:S04]  /*1430*/  IMAD R7, R37, R34, RZ ;  /* 0x0000002225077224 */ /* 0x020fc800078e02ff */
[-C--:B------:R-:W-:Y:S02]  /*1440*/  IMAD R11, R35, R36.reuse, R7 ;  /* 0x00000024230b7224 */ /* 0x080fe400078e0207 */
[----:B------:R-:W-:Y:S01]  /*1450*/  IMAD.WIDE.U32 R6, R34, R36, R30 ;  /* 0x0000002422067225 */ /* 0x000fe200078e001e */
[----:B------:R-:W-:-:S04]  /*1460*/  IADD3 R30, P2, R2, UR8, RZ ;  /* 0x00000008021e7c10 */ /* 0x000fc8000ff5e0ff */
[----:B------:R-:W-:Y:S01]  /*1470*/  IADD3.X R31, R3, UR12, RZ, P2, !PT ;  /* 0x0000000c031f7c10 */ /* 0x000fe200097fe4ff */
[----:B------:R-:W-:Y:S01]  /*1480*/  IMAD.IADD R7, R7, 0x1, R11 ;  /* 0x0000000107077824 */ /* 0x000fe200078e020b */
[----:B------:R-:W-:Y:S05]  /*1490*/  @P0 BRA `(.L_x_632) ;  /* 0xfffffd4000000947 */ /* 0x000fea000383ffff */
.L_x_631:
[----:B0-----:R-:W-:Y:S01]  /*14a0*/  ISETP.NE.U32.AND P2, PT, R9, RZ, PT ;  /* 0x000000ff0900720c */ /* 0x001fe20003f45070 */
[----:B------:R-:W-:Y:S01]  /*14b0*/  HFMA2.MMA R5, -RZ, RZ, 0, 0 ;  /* 0x00000000ff057435 */ /* 0x000fe200000001ff */
[----:B------:R-:W-:Y:S02]  /*14c0*/  IMAD.MOV.U32 R0, RZ, RZ, RZ ;  /* 0x000000ffff007224 */ /* 0x000fe400078e00ff */
[----:B------:R-:W-:-:S13]  /*14d0*/  ISETP.NE.AND.EX P2, PT, RZ, RZ, PT, P2 ;  /* 0x000000ffff00720c */ /* 0x000fda0003f45320 */
[----:B------:R-:W-:Y:S05]  /*14e0*/  @!P2 BRA `(.L_x_636) ;  /* 0x000003100000a947 */ /* 0x000fea0003800000 */
[----:B-----5:R-:W-:Y:S01]  /*14f0*/  IMAD R3, R25, c[0x0][0x170], RZ ;  /* 0x00005c0019037a24 */ /* 0x020fe200078e02ff */
[----:B------:R-:W-:Y:S01]  /*1500*/  ULDC.64 UR14, c[0x0][0x188] ;  /* 0x00006200000e7ab9 */ /* 0x000fe20000000a00 */
[C---:B------:R-:W-:Y:S01]  /*1510*/  IMAD.WIDE.U32 R10, R24.reuse, c[0x0][0x170], RZ ;  /* 0x00005c00180a7a25 */ /* 0x040fe200078e00ff */
[----:B------:R-:W-:Y:S02]  /*1520*/  UIMAD UR9, UR5, UR14, URZ ;  /* 0x0000000e050972a4 */ /* 0x000fe4000f8e023f */
[----:B------:R-:W-:Y:S01]  /*1530*/  ULDC.64 UR12, c[0x0][0x180] ;  /* 0x00006000000c7ab9 */ /* 0x000fe20000000a00 */
[----:B------:R-:W-:Y:S01]  /*1540*/  IMAD R3, R24, c[0x0][0x174], R3 ;  /* 0x00005d0018037a24 */ /* 0x000fe200078e0203 */
[----:B------:R-:W-:Y:S02]  /*1550*/  ULEA UR8, UP0, UR4, UR12, 0x3 ;  /* 0x0000000c04087291 */ /* 0x000fe4000f80183f */
[----:B------:R-:W-:Y:S01]  /*1560*/  UIMAD UR9, UR4, UR15, UR9 ;  /* 0x0000000f040972a4 */ /* 0x000fe2000f8e0209 */
[----:B------:R-:W-:Y:S01]  /*1570*/  IMAD.IADD R11, R11, 0x1, R3 ;  /* 0x000000010b0b7824 */ /* 0x000fe200078e0203 */
[----:B------:R-:W-:Y:S01]  /*1580*/  MOV R3, UR4 ;  /* 0x0000000400037c02 */ /* 0x000fe20008000f00 */
[----:B------:R-:W-:Y:S01]  /*1590*/  ULEA.HI.X UR4, UR4, UR13, UR5, 0x3, UP0 ;  /* 0x0000000d04047291 */ /* 0x000fe200080f1c05 */
[----:B------:R-:W-:-:S03]  /*15a0*/  IMAD.U32 R2, RZ, RZ, UR8 ;  /* 0x00000008ff027e24 */ /* 0x000fc6000f8e00ff */
[----:B------:R-:W-:-:S04]  /*15b0*/  IMAD.WIDE.U32 R10, R3, c[0x0][0x188], R10 ;  /* 0x00006200030a7a25 */ /* 0x000fc800078e000a */
[----:B------:R-:W-:Y:S01]  /*15c0*/  IMAD.U32 R3, RZ, RZ, UR4 ;  /* 0x00000004ff037e24 */ /* 0x000fe2000f8e00ff */
[----:B------:R-:W-:Y:S02]  /*15d0*/  IADD3 R11, R11, UR9, RZ ;  /* 0x000000090b0b7c10 */ /* 0x000fe4000fffe0ff */
[C---:B------:R-:W-:Y:S02]  /*15e0*/  LEA R28, P0, R10.reuse, c[0x0][0x168], 0x3 ;  /* 0x00005a000a1c7a11 */ /* 0x040fe400078018ff */
[----:B------:R-:W2:Y:S02]  /*15f0*/  LDG.E.64 R24, [R2.64] ;  /* 0x0000000a02187981 */ /* 0x000ea4000c1e1b00 */
[----:B------:R-:W-:-:S05]  /*1600*/  LEA.HI.X R29, R10, c[0x0][0x16c], R11, 0x3, P0 ;  /* 0x00005b000a1d7a11 */ /* 0x000fca00000f1c0b */
[----:B------:R-:W2:Y:S01]  /*1610*/  LDG.E.64.CONSTANT R10, [R28.64] ;  /* 0x0000000a1c0a7981 */ /* 0x000ea2000c1e9b00 */
        /* <DEDUP_REMOVED lines=17> */
[----:B------:R-:W2:Y:S03]  /*1730*/  LDG.E.64.CONSTANT R10, [R32.64] ;  /* 0x0000000a200a7981 */ /* 0x000ea6000c1e9b00 */
[----:B------:R-:W-:Y:S01]  /*1740*/  @P0 IADD3.X R29, R33, UR4, RZ, P3, !PT ;  /* 0x00000004211d0c10 */ /* 0x000fe20009ffe4ff */
[----:B------:R-:W3:Y:S05]  /*1750*/  @P0 LDG.E.64 R30, [R2.64+0x10] ;  /* 0x0000100a021e0981 */ /* 0x000eea000c1e1b00 */
        /* <DEDUP_REMOVED lines=8> */
[----:B------:R-:W-:Y:S01]  /*17e0*/  @P0 IMAD.IADD R7, R31, 0x1, R25 ;  /* 0x000000011f070824 */ /* 0x000fe200078e0219 */
[----:B------:R-:W-:Y:S02]  /*17f0*/  @P0 MOV R6, R30 ;  /* 0x0000001e00060202 */ /* 0x000fe40000000f00 */
.L_x_636:
[----:B------:R-:W-:Y:S01]  /*1800*/  CS2R R2, SRZ ;  /* 0x0000000000027805 */ /* 0x000fe2000001ff00 */
[----:B------:R-:W-:Y:S05]  /*1810*/  @!P1 BRA `(.L_x_637) ;  /* 0x0000115000009947 */ /* 0x000fea0003800000 */
[----:B------:R-:W-:Y:S01]  /*1820*/  IADD3 R49, P3, -R9, c[0x0][0x178], RZ ;  /* 0x00005e0009317a10 */ /* 0x000fe20007f7e1ff */
[----:B-----5:R-:W-:Y:S01]  /*1830*/  IMAD R5, R27, c[0x0][0x170], RZ ;  /* 0x00005c001b057a24 */ /* 0x020fe200078e02ff */
[----:B------:R-:W-:Y:S01]  /*1840*/  UMOV UR8, 0x3 ;  /* 0x0000000300087882 */ /* 0x000fe20000000000 */
[----:B------:R-:W-:Y:S01]  /*1850*/  IMAD.WIDE.U32 R10, R26, c[0x0][0x170], RZ ;  /* 0x00005c001a0a7a25 */ /* 0x000fe200078e00ff */
[----:B------:R-:W-:Y:S01]  /*1860*/  ISETP.GT.U32.AND P0, PT, R49, RZ, PT ;  /* 0x000000ff3100720c */ /* 0x000fe20003f04070 */
[----:B------:R-:W-:Y:S01]  /*1870*/  ULDC.64 UR4, c[0x0][0x188] ;  /* 0x0000620000047ab9 */ /* 0x000fe20000000a00 */
[----:B------:R-:W-:Y:S01]  /*1880*/  IADD3.X R8, R48, -0x1, RZ, P3, !PT ;  /* 0xffffffff30087810 */ /* 0x000fe20001ffe4ff */
[----:B------:R-:W-:Y:S01]  /*1890*/  IMAD R5, R26, c[0x0][0x174], R5 ;  /* 0x00005d001a057a24 */ /* 0x000fe200078e0205 */
[----:B------:R-:W-:Y:S01]  /*18a0*/  USHF.L.U64.HI UR5, UR4, UR8, UR5 ;  /* 0x0000000804057299 */ /* 0x000fe20008010205 */
[----:B------:R-:W-:Y:S01]  /*18b0*/  LEA R24, P3, R10, c[0x0][0x168], 0x3 ;  /* 0x00005a000a187a11 */ /* 0x000fe200078618ff */
[----:B------:R-:W-:Y:S01]  /*18c0*/  USHF.L.U32 UR4, UR4, 0x3, URZ ;  /* 0x0000000304047899 */ /* 0x000fe2000800063f */
[----:B------:R-:W-:Y:S01]  /*18d0*/  ISETP.GT.AND.EX P0, PT, R8, RZ, PT, P0 ;  /* 0x000000ff0800720c */ /* 0x000fe20003f04300 */
[----:B------:R-:W-:Y:S01]  /*18e0*/  IMAD.IADD R25, R11, 0x1, R5 ;  /* 0x000000010b197824 */ /* 0x000fe200078e0205 */
[----:B------:R-:W-:Y:S01]  /*18f0*/  HFMA2.MMA R0, -RZ, RZ, 0, 0 ;  /* 0x00000000ff007435 */ /* 0x000fe200000001ff */
[----:B------:R-:W-:-:S03]  /*1900*/  IMAD.MOV.U32 R5, RZ, RZ, RZ ;  /* 0x000000ffff057224 */ /* 0x000fc600078e00ff */
[----:B------:R-:W-:-:S07]  /*1910*/  LEA.HI.X R25, R10, c[0x0][0x16c], R25, 0x3, P3 ;  /* 0x00005b000a197a11 */ /* 0x000fce00018f1c19 */
[----:B------:R-:W-:Y:S05]  /*1920*/  @!P0 BRA `(.L_x_638) ;  /* 0x00000db000008947 */ /* 0x000fea0003800000 */
[----:B------:R-:W-:Y:S02]  /*1930*/  ISETP.GT.U32.AND P3, PT, R49, 0xc, PT ;  /* 0x0000000c3100780c */ /* 0x000fe40003f64070 */
[----:B------:R-:W-:Y:S02]  /*1940*/  PLOP3.LUT P0, PT, PT, PT, PT, 0x80, 0x0 ;  /* 0x000000000000781c */ /* 0x000fe40003f0f070 */
[----:B------:R-:W-:-:S13]  /*1950*/  ISETP.GT.AND.EX P3, PT, R8, RZ, PT, P3 ;  /* 0x000000ff0800720c */ /* 0x000fda0003f64330 */
[----:B------:R-:W-:Y:S05]  /*1960*/  @!P3 BRA `(.L_x_639) ;  /* 0x000008a00000b947 */ /* 0x000fea0003800000 */
[----:B------:R-:W-:Y:S02]  /*1970*/  PLOP3.LUT P0, PT, PT, PT, PT, 0x8, 0x0 ;  /* 0x000000000000781c */ /* 0x000fe40003f0e170 */
.L_x_640:
[C---:B------:R-:W-:Y:S01]  /*1980*/  LEA R10, P3, R5.reuse, c[0x0][0x180], 0x3 ;  /* 0x00006000050a7a11 */ /* 0x040fe200078618ff */
[----:B------:R0:W2:Y:S03]  /*1990*/  LDG.E.64.CONSTANT R34, [R24.64] ;  /* 0x0000000a18227981 */ /* 0x0000a6000c1e9b00 */
[----:B------:R-:W-:-:S05]  /*19a0*/  LEA.HI.X R11, R5, c[0x0][0x184], R0, 0x3, P3 ;  /* 0x00006100050b7a11 */ /* 0x000fca00018f1c00 */
[----:B------:R-:W2:Y:S01]  /*19b0*/  LDG.E.64 R32, [R10.64] ;  /* 0x0000000a0a207981 */ /* 0x000ea2000c1e1b00 */
[----:B------:R-:W-:-:S03]  /*19c0*/  IADD3 R38, P3, R24, UR4, RZ ;  /* 0x0000000418267c10 */ /* 0x000fc6000ff7e0ff */
[----:B------:R-:W3:Y:S01]  /*19d0*/  LDG.E.64 R42, [R10.64+0x8] ;  /* 0x0000080a0a2a7981 */ /* 0x000ee2000c1e1b00 */
[----:B------:R-:W-:Y:S02]  /*19e0*/  IADD3.X R39, R25, UR5, RZ, P3, !PT ;  /* 0x0000000519277c10 */ /* 0x000fe40009ffe4ff */
[----:B------:R-:W-:Y:S01]  /*19f0*/  IADD3 R52, P3, R38, UR4, RZ ;  /* 0x0000000426347c10 */ /* 0x000fe2000ff7e0ff */
[----:B0-----:R-:W4:Y:S04]  /*1a00*/  LDG.E.64 R24, [R10.64+0x10] ;  /* 0x0000100a0a187981 */ /* 0x001f28000c1e1b00 */
[----:B------:R0:W3:Y:S01]  /*1a10*/  LDG.E.64.CONSTANT R44, [R38.64] ;  /* 0x0000000a262c7981 */ /* 0x0000e2000c1e9b00 */
[----:B------:R-:W-:Y:S02]  /*1a20*/  IADD3.X R53, R39, UR5, RZ, P3, !PT ;  /* 0x0000000527357c10 */ /* 0x000fe40009ffe4ff */
[----:B------:R-:W-:Y:S01]  /*1a30*/  IADD3 R36, P3, R52, UR4, RZ ;  /* 0x0000000434247c10 */ /* 0x000fe2000ff7e0ff */
[----:B------:R-:W5:Y:S04]  /*1a40*/  LDG.E.64 R28, [R10.64+0x18] ;  /* 0x0000180a0a1c7981 */ /* 0x000f68000c1e1b00 */
[----:B------:R1:W4:Y:S01]  /*1a50*/  LDG.E.64.CONSTANT R40, [R52.64] ;  /* 0x0000000a34287981 */ /* 0x000322000c1e9b00 */
[----:B------:R-:W-:-:S05]  /*1a60*/  IADD3.X R37, R53, UR5, RZ, P3, !PT ;  /* 0x0000000535257c10 */ /* 0x000fca0009ffe4ff */
[----:B------:R0:W5:Y:S01]  /*1a70*/  LDG.E.64.CONSTANT R30, [R36.64] ;  /* 0x0000000a241e7981 */ /* 0x000162000c1e9b00 */
[----:B------:R-:W-:-:S04]  /*1a80*/  IADD3 R50, P3, R36, UR4, RZ ;  /* 0x0000000424327c10 */ /* 0x000fc8000ff7e0ff */
[----:B------:R-:W-:Y:S02]  /*1a90*/  IADD3.X R51, R37, UR5, RZ, P3, !PT ;  /* 0x0000000525337c10 */ /* 0x000fe40009ffe4ff */
[----:B0-----:R-:W5:Y:S01]  /*1aa0*/  LDG.E.64 R36, [R10.64+0x28] ;  /* 0x0000280a0a247981 */ /* 0x001f62000c1e1b00 */
[-C--:B--2---:R-:W-:Y:S02]  /*1ab0*/  IMAD R35, R35, R32.reuse, RZ ;  /* 0x0000002023237224 */ /* 0x084fe400078e02ff */
[----:B------:R-:W-:-:S04]  /*1ac0*/  IMAD.WIDE.U32 R46, R34, R32, R2 ;  /* 0x00000020222e7225 */ /* 0x000fc800078e0002 */
[----:B-1----:R-:W-:Y:S02]  /*1ad0*/  IMAD R53, R34, R33, R35 ;  /* 0x0000002122357224 */ /* 0x002fe400078e0223 */
[----:B------:R-:W2:Y:S04]  /*1ae0*/  LDG.E.64 R32, [R10.64+0x20] ;  /* 0x0000200a0a207981 */ /* 0x000ea8000c1e1b00 */
[----:B------:R0:W2:Y:S01]  /*1af0*/  LDG.E.64.CONSTANT R34, [R50.64] ;  /* 0x0000000a32227981 */ /* 0x0000a2000c1e9b00 */
[----:B------:R-:W-:-:S04]  /*1b00*/  IADD3 R2, P3, R50, UR4, RZ ;  /* 0x0000000432027c10 */ /* 0x000fc8000ff7e0ff */
[----:B------:R-:W-:-:S05]  /*1b10*/  IADD3.X R3, R51, UR5, RZ, P3, !PT ;  /* 0x0000000533037c10 */ /* 0x000fca0009ffe4ff */
[----:B------:R1:W2:Y:S01]  /*1b20*/  LDG.E.64.CONSTANT R38, [R2.64] ;  /* 0x0000000a02267981 */ /* 0x0002a2000c1e9b00 */
[-C--:B---3--:R-:W-:Y:S02]  /*1b30*/  IMAD R45, R45, R42.reuse, RZ ;  /* 0x0000002a2d2d7224 */ /* 0x088fe400078e02ff */
[----:B------:R-:W-:Y:S02]  /*1b40*/  IMAD.IADD R47, R47, 0x1, R53 ;  /* 0x000000012f2f7824 */ /* 0x000fe400078e0235 */
[C---:B------:R-:W-:Y:S02]  /*1b50*/  IMAD R45, R44.reuse, R43, R45 ;  /* 0x0000002b2c2d7224 */ /* 0x040fe400078e022d */
[----:B------:R-:W-:Y:S01]  /*1b60*/  IMAD.WIDE.U32 R42, R44, R42, R46 ;  /* 0x0000002a2c2a7225 */ /* 0x000fe200078e002e */
[----:B------:R-:W-:-:S03]  /*1b70*/  IADD3 R46, P3, R2, UR4, RZ ;  /* 0x00000004022e7c10 */ /* 0x000fc6000ff7e0ff */
[----:B------:R-:W-:Y:S02]  /*1b80*/  IMAD.IADD R43, R43, 0x1, R45 ;  /* 0x000000012b2b7824 */ /* 0x000fe400078e022d */
[-C--:B----4-:R-:W-:Y:S01]  /*1b90*/  IMAD R41, R41, R24.reuse, RZ ;  /* 0x0000001829297224 */ /* 0x090fe200078e02ff */
[----:B------:R-:W-:Y:S01]  /*1ba0*/  IADD3.X R47, R3, UR5, RZ, P3, !PT ;  /* 0x00000005032f7c10 */ /* 0x000fe20009ffe4ff */
[C---:B------:R-:W-:Y:S01]  /*1bb0*/  IMAD.WIDE.U32 R42, R40.reuse, R24, R42 ;  /* 0x00000018282a7225 */ /* 0x040fe200078e002a */
[----:B-1----:R-:W3:Y:S03]  /*1bc0*/  LDG.E.64 R2, [R10.64+0x30] ;  /* 0x0000300a0a027981 */ /* 0x002ee6000c1e1b00 */
[----:B------:R-:W-:Y:S01]  /*1bd0*/  IMAD R41, R40, R25, R41 ;  /* 0x0000001928297224 */ /* 0x000fe200078e0229 */
[----:B------:R-:W-:Y:S01]  /*1be0*/  IADD3 R40, P3, R46, UR4, RZ ;  /* 0x000000042e287c10 */ /* 0x000fe2000ff7e0ff */
[----:B-----5:R-:W-:Y:S01]  /*1bf0*/  IMAD R31, R31, R28, RZ ;  /* 0x0000001c1f1f7224 */ /* 0x020fe200078e02ff */
[----:B------:R1:W3:Y:S02]  /*1c00*/  LDG.E.64.CONSTANT R24, [R46.64] ;  /* 0x0000000a2e187981 */ /* 0x0002e4000c1e9b00 */
[----:B------:R-:W-:Y:S01]  /*1c10*/  IADD3 R43, R43, R41, RZ ;  /* 0x000000292b2b7210 */ /* 0x000fe20007ffe0ff */
[----:B------:R-:W-:Y:S01]  /*1c20*/  IMAD R31, R30, R29, R31 ;  /* 0x0000001d1e1f7224 */ /* 0x000fe200078e021f */
[----:B------:R-:W-:-:S03]  /*1c30*/  IADD3.X R41, R47, UR5, RZ, P3, !PT ;  /* 0x000000052f297c10 */ /* 0x000fc60009ffe4ff */
[----:B------:R-:W-:Y:S01]  /*1c40*/  IMAD.WIDE.U32 R44, R30, R28, R42 ;  /* 0x0000001c1e2c7225 */ /* 0x000fe200078e002a */
[----:B------:R-:W-:Y:S01]  /*1c50*/  IADD3 R42, P3, R40, UR4, RZ ;  /* 0x00000004282a7c10 */ /* 0x000fe2000ff7e0ff */
[----:B------:R-:W4:Y:S02]  /*1c60*/  LDG.E.64 R28, [R10.64+0x38] ;  /* 0x0000380a0a1c7981 */ /* 0x000f24000c1e1b00 */
[----:B------:R-:W-:Y:S02]  /*1c70*/  IMAD.IADD R45, R45, 0x1, R31 ;  /* 0x000000012d2d7824 */ /* 0x000fe400078e021f */
[----:B------:R5:W4:Y:S01]  /*1c80*/  LDG.E.64.CONSTANT R30, [R40.64] ;  /* 0x0000000a281e7981 */ /* 0x000b22000c1e9b00 */
[----:B------:R-:W-:Y:S02]  /*1c90*/  IADD3.X R43, R41, UR5, RZ, P3, !PT ;  /* 0x00000005292b7c10 */ /* 0x000fe40009ffe4ff */
[----:B0-----:R-:W-:Y:S01]  /*1ca0*/  IADD3 R50, P3, R42, UR4, RZ ;  /* 0x000000042a327c10 */ /* 0x001fe2000ff7e0ff */
[----:B--2---:R-:W-:-:S02]  /*1cb0*/  IMAD R35, R35, R32, RZ ;  /* 0x0000002023237224 */ /* 0x004fc400078e02ff */
[C---:B-1----:R-:W-:Y:S02]  /*1cc0*/  IMAD.WIDE.U32 R46, R34.reuse, R32, R44 ;  /* 0x00000020222e7225 */ /* 0x042fe400078e002c */
[----:B------:R-:W2:Y:S02]  /*1cd0*/  LDG.E.64 R44, [R10.64+0x50] ;  /* 0x0000500a0a2c7981 */ /* 0x000ea4000c1e1b00 */
[----:B------:R-:W-:Y:S02]  /*1ce0*/  IMAD R51, R34, R33, R35 ;  /* 0x0000002122337224 */ /* 0x000fe400078e0223 */
[----:B------:R-:W2:Y:S04]  /*1cf0*/  LDG.E.64 R32, [R10.64+0x40] ;  /* 0x0000400a0a207981 */ /* 0x000ea8000c1e1b00 */
[----:B------:R0:W2:Y:S01]  /*1d00*/  LDG.E.64.CONSTANT R34, [R42.64] ;  /* 0x0000000a2a227981 */ /* 0x0000a2000c1e9b00 */
[----:B------:R-:W-:Y:S01]  /*1d10*/  IMAD.IADD R47, R47, 0x1, R51 ;  /* 0x000000012f2f7824 */ /* 0x000fe200078e0233 */
[----:B------:R-:W-:Y:S01]  /*1d20*/  IADD3.X R51, R43, UR5, RZ, P3, !PT ;  /* 0x000000052b337c10 */ /* 0x000fe20009ffe4ff */
[----:B------:R-:W-:-:S02]  /*1d30*/  IMAD R53, R39, R36, RZ ;  /* 0x0000002427357224 */ /* 0x000fc400078e02ff */
[----:B------:R-:W-:-:S04]  /*1d40*/  IMAD.WIDE.U32 R46, R38, R36, R46 ;  /* 0x00000024262e7225 */ /* 0x000fc800078e002e */
[----:B------:R-:W-:Y:S02]  /*1d50*/  IMAD R53, R38, R37, R53 ;  /* 0x0000002526357224 */ /* 0x000fe400078e0235 */
[----:B------:R-:W2:Y:S01]  /*1d60*/  LDG.E.64 R36, [R10.64+0x48] ;  /* 0x0000480a0a247981 */ /* 0x000ea2000c1e1b00 */
[----:B-----5:R-:W-:-:S03]  /*1d70*/  IADD3 R40, P3, R50, UR4, RZ ;  /* 0x0000000432287c10 */ /* 0x020fc6000ff7e0ff */
[----:B------:R-:W5:Y:S01]  /*1d80*/  LDG.E.64.CONSTANT R38, [R50.64] ;  /* 0x0000000a32267981 */ /* 0x000f62000c1e9b00 */
[----:B------:R-:W-:-:S05]  /*1d90*/  IADD3.X R41, R51, UR5, RZ, P3, !PT ;  /* 0x0000000533297c10 */ /* 0x000fca0009ffe4ff */
[----:B0-----:R0:W5:Y:S01]  /*1da0*/  LDG.E.64.CONSTANT R42, [R40.64] ;  /* 0x0000000a282a7981 */ /* 0x001162000c1e9b00 */
[----:B------:R-:W-:Y:S01]  /*1db0*/  IADD3 R47, R47, R53, RZ ;  /* 0x000000352f2f7210 */ /* 0x000fe20007ffe0ff */
[----:B---3--:R-:W-:-:S04]  /*1dc0*/  IMAD R25, R25, R2, RZ ;  /* 0x0000000219197224 */ /* 0x008fc800078e02ff */
[C---:B------:R-:W-:Y:S02]  /*1dd0*/  IMAD R25, R24.reuse, R3, R25 ;  /* 0x0000000318197224 */ /* 0x040fe400078e0219 */
[----:B------:R-:W-:-:S04]  /*1de0*/  IMAD.WIDE.U32 R2, R24, R2, R46 ;  /* 0x0000000218027225 */ /* 0x000fc800078e002e */
[----:B------:R-:W-:Y:S02]  /*1df0*/  IMAD.IADD R3, R3, 0x1, R25 ;  /* 0x0000000103037824 */ /* 0x000fe400078e0219 */
[-C--:B----4-:R-:W-:Y:S02]  /*1e00*/  IMAD R25, R31, R28.reuse, RZ ;  /* 0x0000001c1f197224 */ /* 0x090fe400078e02ff */
[----:B------:R-:W-:Y:S01]  /*1e10*/  IMAD.WIDE.U32 R2, R30, R28, R2 ;  /* 0x0000001c1e027225 */ /* 0x000fe200078e0002 */
[----:B0-----:R-:W-:-:S03]  /*1e20*/  IADD3 R40, P3, R40, UR4, RZ ;  /* 0x0000000428287c10 */ /* 0x001fc6000ff7e0ff */
[----:B------:R-:W-:Y:S01]  /*1e30*/  IMAD R25, R30, R29, R25 ;  /* 0x0000001d1e197224 */ /* 0x000fe200078e0219 */
[----:B------:R-:W-:-:S03]  /*1e40*/  IADD3.X R41, R41, UR5, RZ, P3, !PT ;  /* 0x0000000529297c10 */ /* 0x000fc60009ffe4ff */
[----:B------:R-:W-:Y:S02]  /*1e50*/  IMAD.IADD R3, R3, 0x1, R25 ;  /* 0x0000000103037824 */ /* 0x000fe400078e0219 */
[----:B------:R0:W3:Y:S01]  /*1e60*/  LDG.E.64.CONSTANT R28, [R40.64] ;  /* 0x0000000a281c7981 */ /* 0x0000e2000c1e9b00 */
[----:B------:R-:W-:-:S04]  /*1e70*/  IADD3 R46, P3, R40, UR4, RZ ;  /* 0x00000004282e7c10 */ /* 0x000fc8000ff7e0ff */
[----:B------:R-:W-:-:S05]  /*1e80*/  IADD3.X R47, R41, UR5, RZ, P3, !PT ;  /* 0x00000005292f7c10 */ /* 0x000fca0009ffe4ff */
[----:B------:R1:W4:Y:S01]  /*1e90*/  LDG.E.64.CONSTANT R30, [R46.64] ;  /* 0x0000000a2e1e7981 */ /* 0x000322000c1e9b00 */
[----:B--2---:R-:W-:-:S04]  /*1ea0*/  IMAD R25, R35, R32, RZ ;  /* 0x0000002023197224 */ /* 0x004fc800078e02ff */
[C---:B------:R-:W-:Y:S02]  /*1eb0*/  IMAD R25, R34.reuse, R33, R25 ;  /* 0x0000002122197224 */ /* 0x040fe400078e0219 */
[----:B------:R-:W-:Y:S02]  /*1ec0*/  IMAD.WIDE.U32 R34, R34, R32, R2 ;  /* 0x0000002022227225 */ /* 0x000fe400078e0002 */
[----:B------:R-:W3:Y:S01]  /*1ed0*/  LDG.E.64 R2, [R10.64+0x58] ;  /* 0x0000580a0a027981 */ /* 0x000ee2000c1e1b00 */
[----:B------:R-:W-:Y:S02]  /*1ee0*/  IADD3 R32, P3, R46, UR4, RZ ;  /* 0x000000042e207c10 */ /* 0x000fe4000ff7e0ff */
[----:B------:R-:W-:Y:S02]  /*1ef0*/  IADD3 R35, R35, R25, RZ ;  /* 0x0000001923237210 */ /* 0x000fe40007ffe0ff */
[----:B------:R-:W4:Y:S01]  /*1f00*/  LDG.E.64 R24, [R10.64+0x60] ;  /* 0x0000600a0a187981 */ /* 0x000f22000c1e1b00 */
[----:B-----5:R-:W-:-:S02]  /*1f10*/  IMAD R33, R39, R36, RZ ;  /* 0x0000002427217224 */ /* 0x020fc400078e02ff */
[----:B------:R-:W-:-:S04]  /*1f20*/  IMAD.WIDE.U32 R34, R38, R36, R34 ;  /* 0x0000002426227225 */ /* 0x000fc800078e0022 */
[----:B------:R-:W-:Y:S01]  /*1f30*/  IMAD R39, R38, R37, R33 ;  /* 0x0000002526277224 */ /* 0x000fe200078e0221 */
[----:B------:R-:W-:Y:S01]  /*1f40*/  IADD3.X R33, R47, UR5, RZ, P3, !PT ;  /* 0x000000052f217c10 */ /* 0x000fe20009ffe4ff */
[----:B------:R-:W2:Y:S01]  /*1f50*/  LDG.E.64 R36, [R10.64+0x68] ;  /* 0x0000680a0a247981 */ /* 0x000ea2000c1e1b00 */
[----:B0-----:R-:W-:Y:S01]  /*1f60*/  IADD3 R40, P3, R32, UR4, RZ ;  /* 0x0000000420287c10 */ /* 0x001fe2000ff7e0ff */
[----:B------:R-:W-:Y:S02]  /*1f70*/  IMAD.IADD R35, R35, 0x1, R39 ;  /* 0x0000000123237824 */ /* 0x000fe400078e0227 */
[----:B------:R0:W2:Y:S01]  /*1f80*/  LDG.E.64.CONSTANT R38, [R32.64] ;  /* 0x0000000a20267981 */ /* 0x0000a2000c1e9b00 */
[----:B------:R-:W-:Y:S01]  /*1f90*/  IMAD R43, R43, R44, RZ ;  /* 0x0000002c2b2b7224 */ /* 0x000fe200078e02ff */
[----:B------:R-:W-:-:S03]  /*1fa0*/  IADD3.X R41, R33, UR5, RZ, P3, !PT ;  /* 0x0000000521297c10 */ /* 0x000fc60009ffe4ff */
[C---:B-1----:R-:W-:Y:S02]  /*1fb0*/  IMAD R47, R42.reuse, R45, R43 ;  /* 0x0000002d2a2f7224 */ /* 0x042fe400078e022b */
[----:B------:R-:W-:Y:S01]  /*1fc0*/  IMAD.WIDE.U32 R42, R42, R44, R34 ;  /* 0x0000002c2a2a7225 */ /* 0x000fe200078e0022 */
[----:B------:R-:W5:Y:S01]  /*1fd0*/  LDG.E.64.CONSTANT R50, [R40.64] ;  /* 0x0000000a28327981 */ /* 0x000f62000c1e9b00 */
[----:B------:R-:W-:-:S03]  /*1fe0*/  IADD3 R34, P3, R40, UR4, RZ ;  /* 0x0000000428227c10 */ /* 0x000fc6000ff7e0ff */
[----:B------:R2:W5:Y:S01]  /*1ff0*/  LDG.E.64 R44, [R10.64+0x70] ;  /* 0x0000700a0a2c7981 */ /* 0x000562000c1e1b00 */
[----:B------:R-:W-:-:S03]  /*2000*/  IADD3.X R35, R41, UR5, RZ, P3, !PT ;  /* 0x0000000529237c10 */ /* 0x000fc60009ffe4ff */
[----:B0-----:R2:W5:Y:S04]  /*2010*/  LDG.E.64 R32, [R10.64+0x78] ;  /* 0x0000780a0a207981 */ /* 0x001568000c1e1b00 */
[----:B------:R-:W5:Y:S01]  /*2020*/  LDG.E.64.CONSTANT R52, [R34.64] ;  /* 0x0000000a22347981 */ /* 0x000f62000c1e9b00 */
[----:B------:R-:W-:Y:S01]  /*2030*/  IMAD.IADD R43, R43, 0x1, R47 ;  /* 0x000000012b2b7824 */ /* 0x000fe200078e022f */
[----:B------:R-:W-:-:S04]  /*2040*/  IADD3 R49, P3, R49, -0x10, RZ ;  /* 0xfffffff031317810 */ /* 0x000fc80007f7e0ff */
[----:B------:R-:W-:Y:S02]  /*2050*/  IADD3.X R8, R8, -0x1, RZ, P3, !PT ;  /* 0xffffffff08087810 */ /* 0x000fe40001ffe4ff */
[----:B------:R-:W-:-:S04]  /*2060*/  ISETP.GT.U32.AND P3, PT, R49, 0xc, PT ;  /* 0x0000000c3100780c */ /* 0x000fc80003f64070 */
[----:B------:R-:W-:Y:S02]  /*2070*/  ISETP.GT.AND.EX P3, PT, R8, RZ, PT, P3 ;  /* 0x000000ff0800720c */ /* 0x000fe40003f64330 */
[----:B------:R-:W-:-:S05]  /*2080*/  IADD3 R5, P5, R5, 0x10, RZ ;  /* 0x0000001005057810 */ /* 0x000fca0007fbe0ff */
[----:B------:R-:W-:Y:S02]  /*2090*/  IMAD.X R0, RZ, RZ, R0, P5 ;  /* 0x000000ffff007224 */ /* 0x000fe400028e0600 */
[----:B---3--:R-:W-:-:S04]  /*20a0*/  IMAD R29, R29, R2, RZ ;  /* 0x000000021d1d7224 */ /* 0x008fc800078e02ff */
[C---:B------:R-:W-:Y:S02]  /*20b0*/  IMAD R29, R28.reuse, R3, R29 ;  /* 0x000000031c1d7224 */ /* 0x040fe400078e021d */
[----:B------:R-:W-:-:S05]  /*20c0*/  IMAD.WIDE.U32 R2, R28, R2, R42 ;  /* 0x000000021c027225 */ /* 0x000fca00078e002a */
[----:B------:R-:W-:Y:S01]  /*20d0*/  IADD3 R3, R3, R29, RZ ;  /* 0x0000001d03037210 */ /* 0x000fe20007ffe0ff */
[----:B----4-:R-:W-:-:S04]  /*20e0*/  IMAD R29, R31, R24, RZ ;  /* 0x000000181f1d7224 */ /* 0x010fc800078e02ff */
[C---:B------:R-:W-:Y:S02]  /*20f0*/  IMAD R29, R30.reuse, R25, R29 ;  /* 0x000000191e1d7224 */ /* 0x040fe400078e021d */
[----:B------:R-:W-:-:S04]  /*2100*/  IMAD.WIDE.U32 R2, R30, R24, R2 ;  /* 0x000000181e027225 */ /* 0x000fc800078e0002 */
[-C--:B--2---:R-:W-:Y:S02]  /*2110*/  IMAD R11, R39, R36.reuse, RZ ;  /* 0x00000024270b7224 */ /* 0x084fe400078e02ff */
[----:B------:R-:W-:Y:S02]  /*2120*/  IMAD.IADD R3, R3, 0x1, R29 ;  /* 0x0000000103037824 */ /* 0x000fe400078e021d */
[C---:B------:R-:W-:Y:S02]  /*2130*/  IMAD R11, R38.reuse, R37, R11 ;  /* 0x00000025260b7224 */ /* 0x040fe400078e020b */
[----:B------:R-:W-:-:S04]  /*2140*/  IMAD.WIDE.U32 R36, R38, R36, R2 ;  /* 0x0000002426247225 */ /* 0x000fc800078e0002 */
[-C--:B-----5:R-:W-:Y:S02]  /*2150*/  IMAD R3, R51, R44.reuse, RZ ;  /* 0x0000002c33037224 */ /* 0x0a0fe400078e02ff */
[----:B------:R-:W-:Y:S02]  /*2160*/  IMAD.IADD R37, R37, 0x1, R11 ;  /* 0x0000000125257824 */ /* 0x000fe400078e020b */
        /* <DEDUP_REMOVED lines=10> */
.L_x_639:
[----:B------:R-:W-:-:S04]  /*2210*/  ISETP.GT.U32.AND P3, PT, R49, 0x4, PT ;  /* 0x000000043100780c */ /* 0x000fc80003f64070 */
[----:B------:R-:W-:-:S13]  /*2220*/  ISETP.GT.AND.EX P3, PT, R8, RZ, PT, P3 ;  /* 0x000000ff0800720c */ /* 0x000fda0003f64330 */
[----:B------:R-:W-:Y:S05]  /*2230*/  @!P3 BRA `(.L_x_641) ;  /* 0x000004700000b947 */ /* 0x000fea0003800000 */
[C---:B------:R-:W-:Y:S01]  /*2240*/  LEA R42, P0, R5.reuse, c[0x0][0x180], 0x3 ;  /* 0x00006000052a7a11 */ /* 0x040fe200078018ff */
[----:B------:R0:W2:Y:S03]  /*2250*/  LDG.E.64.CONSTANT R44, [R24.64] ;  /* 0x0000000a182c7981 */ /* 0x0000a6000c1e9b00 */
[----:B------:R-:W-:Y:S02]  /*2260*/  LEA.HI.X R43, R5, c[0x0][0x184], R0, 0x3, P0 ;  /* 0x00006100052b7a11 */ /* 0x000fe400000f1c00 */
[----:B------:R-:W-:-:S03]  /*2270*/  IADD3 R46, P0, R24, UR4, RZ ;  /* 0x00000004182e7c10 */ /* 0x000fc6000ff1e0ff */
[----:B------:R-:W2:Y:S01]  /*2280*/  LDG.E.64 R40, [R42.64] ;  /* 0x0000000a2a287981 */ /* 0x000ea2000c1e1b00 */
[----:B------:R-:W-:Y:S02]  /*2290*/  IADD3.X R47, R25, UR5, RZ, P0, !PT ;  /* 0x00000005192f7c10 */ /* 0x000fe400087fe4ff */
[----:B------:R-:W-:Y:S01]  /*22a0*/  IADD3 R50, P0, R46, UR4, RZ ;  /* 0x000000042e327c10 */ /* 0x000fe2000ff1e0ff */
[----:B0-----:R-:W3:Y:S04]  /*22b0*/  LDG.E.64 R24, [R42.64+0x8] ;  /* 0x0000080a2a187981 */ /* 0x001ee8000c1e1b00 */
[----:B------:R0:W3:Y:S01]  /*22c0*/  LDG.E.64.CONSTANT R10, [R46.64] ;  /* 0x0000000a2e0a7981 */ /* 0x0000e2000c1e9b00 */
[----:B------:R-:W-:-:S03]  /*22d0*/  IADD3.X R51, R47, UR5, RZ, P0, !PT ;  /* 0x000000052f337c10 */ /* 0x000fc600087fe4ff */
[----:B------:R-:W4:Y:S04]  /*22e0*/  LDG.E.64 R28, [R42.64+0x10] ;  /* 0x0000100a2a1c7981 */ /* 0x000f28000c1e1b00 */
[----:B------:R-:W4:Y:S01]  /*22f0*/  LDG.E.64.CONSTANT R30, [R50.64] ;  /* 0x0000000a321e7981 */ /* 0x000f22000c1e9b00 */
[----:B------:R-:W-:-:S03]  /*2300*/  IADD3 R32, P0, R50, UR4, RZ ;  /* 0x0000000432207c10 */ /* 0x000fc6000ff1e0ff */
[----:B------:R-:W5:Y:S01]  /*2310*/  LDG.E.64 R36, [R42.64+0x18] ;  /* 0x0000180a2a247981 */ /* 0x000f62000c1e1b00 */
[----:B------:R-:W-:Y:S02]  /*2320*/  IADD3.X R33, R51, UR5, RZ, P0, !PT ;  /* 0x0000000533217c10 */ /* 0x000fe400087fe4ff */
[----:B------:R-:W-:-:S03]  /*2330*/  IADD3 R34, P0, R32, UR4, RZ ;  /* 0x0000000420227c10 */ /* 0x000fc6000ff1e0ff */
[----:B------:R1:W5:Y:S01]  /*2340*/  LDG.E.64.CONSTANT R38, [R32.64] ;  /* 0x0000000a20267981 */ /* 0x000362000c1e9b00 */
[----:B------:R-:W-:Y:S02]  /*2350*/  IADD3.X R35, R33, UR5, RZ, P0, !PT ;  /* 0x0000000521237c10 */ /* 0x000fe400087fe4ff */
[----:B0-----:R-:W-:-:S04]  /*2360*/  IADD3 R46, P0, R34, UR4, RZ ;  /* 0x00000004222e7c10 */ /* 0x001fc8000ff1e0ff */
[----:B------:R-:W-:Y:S02]  /*2370*/  IADD3.X R47, R35, UR5, RZ, P0, !PT ;  /* 0x00000005232f7c10 */ /* 0x000fe400087fe4ff */
[----:B-1----:R-:W-:Y:S01]  /*2380*/  IADD3 R32, P0, R46, UR4, RZ ;  /* 0x000000042e207c10 */ /* 0x002fe2000ff1e0ff */
[-C--:B--2---:R-:W-:Y:S02]  /*2390*/  IMAD R45, R45, R40.reuse, RZ ;  /* 0x000000282d2d7224 */ /* 0x084fe400078e02ff */
[----:B------:R-:W-:-:S04]  /*23a0*/  IMAD.WIDE.U32 R2, R44, R40, R2 ;  /* 0x000000282c027225 */ /* 0x000fc800078e0002 */
[----:B------:R-:W-:Y:S02]  /*23b0*/  IMAD R45, R44, R41, R45 ;  /* 0x000000292c2d7224 */ /* 0x000fe400078e022d */
[----:B------:R-:W2:Y:S01]  /*23c0*/  LDG.E.64 R40, [R42.64+0x20] ;  /* 0x0000200a2a287981 */ /* 0x000ea2000c1e1b00 */
[-C--:B---3--:R-:W-:Y:S02]  /*23d0*/  IMAD R11, R11, R24.reuse, RZ ;  /* 0x000000180b0b7224 */ /* 0x088fe400078e02ff */
[----:B------:R-:W-:Y:S02]  /*23e0*/  IADD3 R3, R3, R45, RZ ;  /* 0x0000002d03037210 */ /* 0x000fe40007ffe0ff */
[----:B------:R4:W2:Y:S01]  /*23f0*/  LDG.E.64.CONSTANT R44, [R34.64] ;  /* 0x0000000a222c7981 */ /* 0x0008a2000c1e9b00 */
[C---:B------:R-:W-:Y:S02]  /*2400*/  IMAD R33, R10.reuse, R25, R11 ;  /* 0x000000190a217224 */ /* 0x040fe400078e020b */
[----:B------:R-:W-:-:S02]  /*2410*/  IMAD.WIDE.U32 R10, R10, R24, R2 ;  /* 0x000000180a0a7225 */ /* 0x000fc400078e0002 */
[----:B------:R-:W3:Y:S04]  /*2420*/  LDG.E.64 R2, [R42.64+0x28] ;  /* 0x0000280a2a027981 */ /* 0x000ee8000c1e1b00 */
[----:B------:R0:W3:Y:S01]  /*2430*/  LDG.E.64.CONSTANT R24, [R46.64] ;  /* 0x0000000a2e187981 */ /* 0x0000e2000c1e9b00 */
[----:B------:R-:W-:Y:S01]  /*2440*/  IMAD.IADD R11, R11, 0x1, R33 ;  /* 0x000000010b0b7824 */ /* 0x000fe200078e0221 */
[----:B------:R-:W-:Y:S01]  /*2450*/  IADD3.X R33, R47, UR5, RZ, P0, !PT ;  /* 0x000000052f217c10 */ /* 0x000fe200087fe4ff */
[----:B----4-:R-:W-:-:S04]  /*2460*/  IMAD R35, R31, R28, RZ ;  /* 0x0000001c1f237224 */ /* 0x010fc800078e02ff */
[C---:B------:R-:W-:Y:S01]  /*2470*/  IMAD R35, R30.reuse, R29, R35 ;  /* 0x0000001d1e237224 */ /* 0x040fe200078e0223 */
[----:B------:R-:W4:Y:S01]  /*2480*/  LDG.E.64.CONSTANT R50, [R32.64] ;  /* 0x0000000a20327981 */ /* 0x000f22000c1e9b00 */
[----:B------:R-:W-:Y:S01]  /*2490*/  IMAD.WIDE.U32 R28, R30, R28, R10 ;  /* 0x0000001c1e1c7225 */ /* 0x000fe200078e000a */
[----:B------:R-:W-:Y:S02]  /*24a0*/  IADD3 R10, P0, R32, UR4, RZ ;  /* 0x00000004200a7c10 */ /* 0x000fe4000ff1e0ff */
[----:B------:R-:W4:Y:S02]  /*24b0*/  LDG.E.64 R30, [R42.64+0x30] ;  /* 0x0000300a2a1e7981 */ /* 0x000f24000c1e1b00 */
[----:B------:R-:W-:Y:S02]  /*24c0*/  IADD3.X R11, R33, UR5, RZ, P0, !PT ;  /* 0x00000005210b7c10 */ /* 0x000fe400087fe4ff */
[----:B0-----:R-:W4:Y:S04]  /*24d0*/  LDG.E.64 R46, [R42.64+0x38] ;  /* 0x0000380a2a2e7981 */ /* 0x001f28000c1e1b00 */
[----:B------:R-:W4:Y:S01]  /*24e0*/  LDG.E.64.CONSTANT R52, [R10.64] ;  /* 0x0000000a0a347981 */ /* 0x000f22000c1e9b00 */
[----:B------:R-:W-:-:S02]  /*24f0*/  IMAD.IADD R29, R29, 0x1, R35 ;  /* 0x000000011d1d7824 */ /* 0x000fc400078e0223 */
[-C--:B-----5:R-:W-:Y:S02]  /*2500*/  IMAD R35, R39, R36.reuse, RZ ;  /* 0x0000002427237224 */ /* 0x0a0fe400078e02ff */
[----:B------:R-:W-:-:S04]  /*2510*/  IMAD.WIDE.U32 R28, R38, R36, R28 ;  /* 0x00000024261c7225 */ /* 0x000fc800078e001c */
[----:B------:R-:W-:-:S05]  /*2520*/  IMAD R35, R38, R37, R35 ;  /* 0x0000002526237224 */ /* 0x000fca00078e0223 */
[----:B------:R-:W-:Y:S02]  /*2530*/  IADD3 R29, R29, R35, RZ ;  /* 0x000000231d1d7210 */ /* 0x000fe40007ffe0ff */
[----:B------:R-:W-:Y:S02]  /*2540*/  IADD3 R5, P4, R5, 0x8, RZ ;  /* 0x0000000805057810 */ /* 0x000fe40007f9e0ff */
[----:B------:R-:W-:Y:S02]  /*2550*/  IADD3 R49, P5, R49, -0x8, RZ ;  /* 0xfffffff831317810 */ /* 0x000fe40007fbe0ff */
[----:B------:R-:W-:Y:S01]  /*2560*/  PLOP3.LUT P0, PT, PT, PT, PT, 0x8, 0x0 ;  /* 0x000000000000781c */ /* 0x000fe20003f0e170 */
[----:B------:R-:W-:Y:S01]  /*2570*/  IMAD.X R0, RZ, RZ, R0, P4 ;  /* 0x000000ffff007224 */ /* 0x000fe200020e0600 */
[----:B------:R-:W-:Y:S01]  /*2580*/  IADD3.X R8, R8, -0x1, RZ, P5, !PT ;  /* 0xffffffff08087810 */ /* 0x000fe20002ffe4ff */
[-C--:B--2---:R-:W-:Y:S02]  /*2590*/  IMAD R35, R45, R40.reuse, RZ ;  /* 0x000000282d237224 */ /* 0x084fe400078e02ff */
[----:B------:R-:W-:-:S04]  /*25a0*/  IMAD.WIDE.U32 R28, R44, R40, R28 ;  /* 0x000000282c1c7225 */ /* 0x000fc800078e001c */
[----:B------:R-:W-:Y:S02]  /*25b0*/  IMAD R35, R44, R41, R35 ;  /* 0x000000292c237224 */ /* 0x000fe400078e0223 */
[-C--:B---3--:R-:W-:Y:S02]  /*25c0*/  IMAD R25, R25, R2.reuse, RZ ;  /* 0x0000000219197224 */ /* 0x088fe400078e02ff */
[----:B------:R-:W-:Y:S02]  /*25d0*/  IMAD.IADD R29, R29, 0x1, R35 ;  /* 0x000000011d1d7824 */ /* 0x000fe400078e0223 */
[C---:B------:R-:W-:Y:S02]  /*25e0*/  IMAD R25, R24.reuse, R3, R25 ;  /* 0x0000000318197224 */ /* 0x040fe400078e0219 */
[----:B------:R-:W-:-:S04]  /*25f0*/  IMAD.WIDE.U32 R2, R24, R2, R28 ;  /* 0x0000000218027225 */ /* 0x000fc800078e001c */
[----:B------:R-:W-:Y:S02]  /*2600*/  IMAD.IADD R3, R3, 0x1, R25 ;  /* 0x0000000103037824 */ /* 0x000fe400078e0219 */
[----:B----4-:R-:W-:-:S04]  /*2610*/  IMAD R25, R51, R30, RZ ;  /* 0x0000001e33197224 */ /* 0x010fc800078e02ff */
[C---:B------:R-:W-:Y:S02]  /*2620*/  IMAD R25, R50.reuse, R31, R25 ;  /* 0x0000001f32197224 */ /* 0x040fe400078e0219 */
[----:B------:R-:W-:-:S04]  /*2630*/  IMAD.WIDE.U32 R30, R50, R30, R2 ;  /* 0x0000001e321e7225 */ /* 0x000fc800078e0002 */
[----:B------:R-:W-:Y:S01]  /*2640*/  IMAD R3, R53, R46, RZ ;  /* 0x0000002e35037224 */ /* 0x000fe200078e02ff */
[----:B------:R-:W-:-:S03]  /*2650*/  IADD3 R31, R31, R25, RZ ;  /* 0x000000191f1f7210 */ /* 0x000fc60007ffe0ff */
[----:B------:R-:W-:Y:S01]  /*2660*/  IMAD R25, R52, R47, R3 ;  /* 0x0000002f34197224 */ /* 0x000fe200078e0203 */
[----:B------:R-:W-:Y:S01]  /*2670*/  IADD3 R24, P3, R10, UR4, RZ ;  /* 0x000000040a187c10 */ /* 0x000fe2000ff7e0ff */
[----:B------:R-:W-:-:S04]  /*2680*/  IMAD.WIDE.U32 R2, R52, R46, R30 ;  /* 0x0000002e34027225 */ /* 0x000fc800078e001e */
[----:B------:R-:W-:Y:S01]  /*2690*/  IMAD.IADD R3, R3, 0x1, R25 ;  /* 0x0000000103037824 */ /* 0x000fe200078e0219 */
[----:B------:R-:W-:Y:S02]  /*26a0*/  IADD3.X R25, R11, UR5, RZ, P3, !PT ;  /* 0x000000050b197c10 */ /* 0x000fe40009ffe4ff */
.L_x_641:
[----:B------:R-:W-:-:S04]  /*26b0*/  ISETP.NE.U32.AND P3, PT, R49, RZ, PT ;  /* 0x000000ff3100720c */ /* 0x000fc80003f65070 */
[----:B------:R-:W-:-:S13]  /*26c0*/  ISETP.NE.OR.EX P0, PT, R8, RZ, P0, P3 ;  /* 0x000000ff0800720c */ /* 0x000fda0000705730 */
[----:B------:R-:W-:Y:S05]  /*26d0*/  @!P0 BRA `(.L_x_637) ;  /* 0x0000029000008947 */ /* 0x000fea0003800000 */
.L_x_638:
[C---:B------:R-:W-:Y:S01]  /*26e0*/  LEA R42, P0, R5.reuse, c[0x0][0x180], 0x3 ;  /* 0x00006000052a7a11 */ /* 0x040fe200078018ff */
[----:B------:R0:W2:Y:S03]  /*26f0*/  LDG.E.64.CONSTANT R10, [R24.64] ;  /* 0x0000000a180a7981 */ /* 0x0000a6000c1e9b00 */
[----:B------:R-:W-:Y:S02]  /*2700*/  LEA.HI.X R43, R5, c[0x0][0x184], R0, 0x3, P0 ;  /* 0x00006100052b7a11 */ /* 0x000fe400000f1c00 */
[----:B------:R-:W-:-:S03]  /*2710*/  IADD3 R44, P0, R24, UR4, RZ ;  /* 0x00000004182c7c10 */ /* 0x000fc6000ff1e0ff */
[----:B------:R-:W2:Y:S01]  /*2720*/  LDG.E.64 R40, [R42.64] ;  /* 0x0000000a2a287981 */ /* 0x000ea2000c1e1b00 */
[----:B------:R-:W-:Y:S02]  /*2730*/  IADD3.X R45, R25, UR5, RZ, P0, !PT ;  /* 0x00000005192d7c10 */ /* 0x000fe400087fe4ff */
[----:B------:R-:W-:Y:S01]  /*2740*/  IADD3 R46, P0, R44, UR4, RZ ;  /* 0x000000042c2e7c10 */ /* 0x000fe2000ff1e0ff */
[----:B------:R-:W3:Y:S04]  /*2750*/  LDG.E.64 R28, [R42.64+0x8] ;  /* 0x0000080a2a1c7981 */ /* 0x000ee8000c1e1b00 */
[----:B0-----:R-:W3:Y:S01]  /*2760*/  LDG.E.64.CONSTANT R24, [R44.64] ;  /* 0x0000000a2c187981 */ /* 0x001ee2000c1e9b00 */
[----:B------:R-:W-:Y:S02]  /*2770*/  IADD3.X R47, R45, UR5, RZ, P0, !PT ;  /* 0x000000052d2f7c10 */ /* 0x000fe400087fe4ff */
[----:B------:R-:W-:Y:S01]  /*2780*/  IADD3 R34, P0, R46, UR4, RZ ;  /* 0x000000042e227c10 */ /* 0x000fe2000ff1e0ff */
[----:B------:R-:W4:Y:S04]  /*2790*/  LDG.E.64 R30, [R42.64+0x10] ;  /* 0x0000100a2a1e7981 */ /* 0x000f28000c1e1b00 */
[----:B------:R-:W4:Y:S01]  /*27a0*/  LDG.E.64.CONSTANT R32, [R46.64] ;  /* 0x0000000a2e207981 */ /* 0x000f22000c1e9b00 */
[----:B------:R-:W-:-:S03]  /*27b0*/  IADD3.X R35, R47, UR5, RZ, P0, !PT ;  /* 0x000000052f237c10 */ /* 0x000fc600087fe4ff */
[----:B------:R-:W5:Y:S04]  /*27c0*/  LDG.E.64 R36, [R42.64+0x18] ;  /* 0x0000180a2a247981 */ /* 0x000f68000c1e1b00 */
[----:B------:R-:W5:Y:S01]  /*27d0*/  LDG.E.64.CONSTANT R38, [R34.64] ;  /* 0x0000000a22267981 */ /* 0x000f62000c1e9b00 */
[----:B------:R-:W-:-:S04]  /*27e0*/  IADD3 R49, P0, R49, -0x4, RZ ;  /* 0xfffffffc31317810 */ /* 0x000fc80007f1e0ff */
[----:B------:R-:W-:Y:S02]  /*27f0*/  IADD3.X R8, R8, -0x1, RZ, P0, !PT ;  /* 0xffffffff08087810 */ /* 0x000fe400007fe4ff */
[----:B------:R-:W-:-:S04]  /*2800*/  ISETP.NE.U32.AND P0, PT, R49, RZ, PT ;  /* 0x000000ff3100720c */ /* 0x000fc80003f05070 */
[----:B------:R-:W-:Y:S02]  /*2810*/  ISETP.NE.AND.EX P0, PT, R8, RZ, PT, P0 ;  /* 0x000000ff0800720c */ /* 0x000fe40003f05300 */
[----:B------:R-:W-:-:S05]  /*2820*/  IADD3 R5, P3, R5, 0x4, RZ ;  /* 0x0000000405057810 */ /* 0x000fca0007f7e0ff */
[----:B------:R-:W-:Y:S02]  /*2830*/  IMAD.X R0, RZ, RZ, R0, P3 ;  /* 0x000000ffff007224 */ /* 0x000fe400018e0600 */
[----:B--2---:R-:W-:Y:S02]  /*2840*/  IMAD R11, R11, R40, RZ ;  /* 0x000000280b0b7224 */ /* 0x004fe400078e02ff */
[----:B------:R-:W-:-:S04]  /*2850*/  IMAD.WIDE.U32 R2, R40, R10, R2 ;  /* 0x0000000a28027225 */ /* 0x000fc800078e0002 */
[----:B------:R-:W-:-:S05]  /*2860*/  IMAD R11, R41, R10, R11 ;  /* 0x0000000a290b7224 */ /* 0x000fca00078e020b */
[----:B------:R-:W-:Y:S01]  /*2870*/  IADD3 R3, R3, R11, RZ ;  /* 0x0000000b03037210 */ /* 0x000fe20007ffe0ff */
[----:B---3--:R-:W-:-:S04]  /*2880*/  IMAD R11, R25, R28, RZ ;  /* 0x0000001c190b7224 */ /* 0x008fc800078e02ff */
[-C--:B------:R-:W-:Y:S02]  /*2890*/  IMAD R11, R29, R24.reuse, R11 ;  /* 0x000000181d0b7224 */ /* 0x080fe400078e020b */
[----:B------:R-:W-:-:S04]  /*28a0*/  IMAD.WIDE.U32 R24, R28, R24, R2 ;  /* 0x000000181c187225 */ /* 0x000fc800078e0002 */
[----:B----4-:R-:W-:Y:S02]  /*28b0*/  IMAD R3, R33, R30, RZ ;  /* 0x0000001e21037224 */ /* 0x010fe400078e02ff */
[----:B------:R-:W-:Y:S02]  /*28c0*/  IMAD.IADD R25, R25, 0x1, R11 ;  /* 0x0000000119197824 */ /* 0x000fe400078e020b */
[-C--:B------:R-:W-:Y:S02]  /*28d0*/  IMAD R3, R31, R32.reuse, R3 ;  /* 0x000000201f037224 */ /* 0x080fe400078e0203 */
[----:B------:R-:W-:-:S04]  /*28e0*/  IMAD.WIDE.U32 R30, R30, R32, R24 ;  /* 0x000000201e1e7225 */ /* 0x000fc800078e0018 */
[----:B------:R-:W-:Y:S02]  /*28f0*/  IMAD.IADD R31, R31, 0x1, R3 ;  /* 0x000000011f1f7824 */ /* 0x000fe400078e0203 */
[----:B-----5:R-:W-:Y:S01]  /*2900*/  IMAD R3, R39, R36, RZ ;  /* 0x0000002427037224 */ /* 0x020fe200078e02ff */
[----:B------:R-:W-:-:S03]  /*2910*/  IADD3 R24, P4, R34, UR4, RZ ;  /* 0x0000000422187c10 */ /* 0x000fc6000ff9e0ff */
[-C--:B------:R-:W-:Y:S02]  /*2920*/  IMAD R11, R37, R38.reuse, R3 ;  /* 0x00000026250b7224 */ /* 0x080fe400078e0203 */
[----:B------:R-:W-:Y:S01]  /*2930*/  IMAD.WIDE.U32 R2, R36, R38, R30 ;  /* 0x0000002624027225 */ /* 0x000fe200078e001e */
[----:B------:R-:W-:-:S04]  /*2940*/  IADD3.X R25, R35, UR5, RZ, P4, !PT ;  /* 0x0000000523197c10 */ /* 0x000fc8000a7fe4ff */
[----:B------:R-:W-:Y:S01]  /*2950*/  IADD3 R3, R3, R11, RZ ;  /* 0x0000000b03037210 */ /* 0x000fe20007ffe0ff */
[----:B------:R-:W-:Y:S05]  /*2960*/  @P0 BRA `(.L_x_638) ;  /* 0xfffffd7000000947 */ /* 0x000fea000383ffff */
.L_x_637:
[----:B------:R-:W-:Y:S01]  /*2970*/  HFMA2.MMA R8, -RZ, RZ, 0, 0 ;  /* 0x00000000ff087435 */ /* 0x000fe200000001ff */
[----:B------:R-:W-:Y:S01]  /*2980*/  IMAD.MOV.U32 R51, RZ, RZ, RZ ;  /* 0x000000ffff337224 */ /* 0x000fe200078e00ff */
[----:B------:R-:W-:Y:S05]  /*2990*/  @!P2 BRA `(.L_x_642) ;  /* 0x000002d00000a947 */ /* 0x000fea0003800000 */
[----:B-----5:R-:W-:Y:S02]  /*29a0*/  IMAD R25, R27, c[0x0][0x170], RZ ;  /* 0x00005c001b197a24 */ /* 0x020fe400078e02ff */
[----:B------:R-:W-:-:S04]  /*29b0*/  IMAD.WIDE.U32 R10, R26, c[0x0][0x170], RZ ;  /* 0x00005c001a0a7a25 */ /* 0x000fc800078e00ff */
[----:B------:R-:W-:Y:S02]  /*29c0*/  IMAD R25, R26, c[0x0][0x174], R25 ;  /* 0x00005d001a197a24 */ /* 0x000fe400078e0219 */
[----:B------:R-:W-:Y:S02]  /*29d0*/  IMAD R24, R0, c[0x0][0x188], RZ ;  /* 0x0000620000187a24 */ /* 0x000fe400078e02ff */
[----:B------:R-:W-:Y:S02]  /*29e0*/  IMAD.IADD R27, R11, 0x1, R25 ;  /* 0x000000010b1b7824 */ /* 0x000fe400078e0219 */
[----:B------:R-:W-:Y:S01]  /*29f0*/  IMAD.MOV.U32 R26, RZ, RZ, R10 ;  /* 0x000000ffff1a7224 */ /* 0x000fe200078e000a */
[C---:B------:R-:W-:Y:S01]  /*2a00*/  LEA R10, P0, R5.reuse, c[0x0][0x180], 0x3 ;  /* 0x00006000050a7a11 */ /* 0x040fe200078018ff */
[C---:B------:R-:W-:Y:S02]  /*2a10*/  IMAD R25, R5.reuse, c[0x0][0x18c], R24 ;  /* 0x0000630005197a24 */ /* 0x040fe400078e0218 */
[C---:B------:R-:W-:Y:S01]  /*2a20*/  IMAD.WIDE.U32 R26, R5.reuse, c[0x0][0x188], R26 ;  /* 0x00006200051a7a25 */ /* 0x040fe200078e001a */
[----:B------:R-:W-:-:S04]  /*2a30*/  LEA.HI.X R11, R5, c[0x0][0x184], R0, 0x3, P0 ;  /* 0x00006100050b7a11 */ /* 0x000fc800000f1c00 */
[----:B------:R-:W-:Y:S01]  /*2a40*/  IADD3 R25, R27, R25, RZ ;  /* 0x000000191b197210 */ /* 0x000fe20007ffe0ff */
[----:B------:R-:W2:Y:S01]  /*2a50*/  LDG.E.64 R28, [R10.64] ;  /* 0x0000000a0a1c7981 */ /* 0x000ea2000c1e1b00 */
[----:B------:R-:W-:-:S04]  /*2a60*/  LEA R24, P3, R26, c[0x0][0x168], 0x3 ;  /* 0x00005a001a187a11 */ /* 0x000fc800078618ff */
[----:B------:R-:W-:-:S05]  /*2a70*/  LEA.HI.X R25, R26, c[0x0][0x16c], R25, 0x3, P3 ;  /* 0x00005b001a197a11 */ /* 0x000fca00018f1c19 */
        /* <DEDUP_REMOVED lines=31> */
.L_x_642:
[----:B------:R-:W-:Y:S01]  /*2c70*/  IMAD.MOV.U32 R0, RZ, RZ, RZ ;  /* 0x000000ffff007224 */ /* 0x000fe200078e00ff */
[----:B------:R-:W-:Y:S01]  /*2c80*/  MOV R5, RZ ;  /* 0x000000ff00057202 */ /* 0x000fe20000000f00 */
        /* <DEDUP_REMOVED lines=23> */
.L_x_646:
        /* <DEDUP_REMOVED lines=14> */
[----:B------:R-:W-:-:S02]  /*2ee0*/  IADD3.X R37, R39, UR5, RZ, P3, !PT ;  /* 0x0000000527257c10 */ /* 0x000fc40009ffe4ff */
[----:B------:R-:W-:-:S03]  /*2ef0*/  IADD3 R52, P3, R36, UR4, RZ ;  /* 0x0000000424347c10 */ /* 0x000fc6000ff7e0ff */
[----:B------:R1:W5:Y:S01]  /*2f00*/  LDG.E.64.CONSTANT R30, [R36.64] ;  /* 0x0000000a241e7981 */ /* 0x000362000c1e9b00 */
[----:B------:R-:W-:Y:S01]  /*2f10*/  IADD3.X R53, R37, UR5, RZ, P3, !PT ;  /* 0x0000000525357c10 */ /* 0x000fe20009ffe4ff */
[----:B------:R-:W-:Y:S02]  /*2f20*/  IMAD.MOV.U32 R46, RZ, RZ, R0 ;  /* 0x000000ffff2e7224 */ /* 0x000fe400078e0000 */
[----:B------:R-:W-:Y:S01]  /*2f30*/  IMAD.MOV.U32 R47, RZ, RZ, R5 ;  /* 0x000000ffff2f7224 */ /* 0x000fe200078e0005 */
[----:B0-----:R-:W-:-:S04]  /*2f40*/  IADD3 R44, P3, R52, UR4, RZ ;  /* 0x00000004342c7c10 */ /* 0x001fc8000ff7e0ff */
[----:B------:R-:W-:Y:S01]  /*2f50*/  IADD3.X R45, R53, UR5, RZ, P3, !PT ;  /* 0x00000005352d7c10 */ /* 0x000fe20009ffe4ff */
[----:B-1----:R-:W5:Y:S04]  /*2f60*/  LDG.E.64 R36, [R10.64+0x28] ;  /* 0x0000280a0a247981 */ /* 0x002f68000c1e1b00 */
[----:B------:R0:W5:Y:S01]  /*2f70*/  LDG.E.64.CONSTANT R38, [R44.64] ;  /* 0x0000000a2c267981 */ /* 0x000162000c1e9b00 */
[-C--:B--2---:R-:W-:Y:S02]  /*2f80*/  IMAD R35, R35, R32.reuse, RZ ;  /* 0x0000002023237224 */ /* 0x084fe400078e02ff */
[----:B------:R-:W-:-:S04]  /*2f90*/  IMAD.WIDE.U32 R46, R34, R32, R46 ;  /* 0x00000020222e7225 */ /* 0x000fc800078e002e */
[----:B------:R-:W-:Y:S02]  /*2fa0*/  IMAD R5, R34, R33, R35 ;  /* 0x0000002122057224 */ /* 0x000fe400078e0223 */
[----:B------:R-:W2:Y:S04]  /*2fb0*/  LDG.E.64 R32, [R10.64+0x20] ;  /* 0x0000200a0a207981 */ /* 0x000ea8000c1e1b00 */
[----:B------:R1:W2:Y:S01]  /*2fc0*/  LDG.E.64.CONSTANT R34, [R52.64] ;  /* 0x0000000a34227981 */ /* 0x0002a2000c1e9b00 */
[----:B------:R-:W-:Y:S01]  /*2fd0*/  IADD3 R47, R47, R5, RZ ;  /* 0x000000052f2f7210 */ /* 0x000fe20007ffe0ff */
[----:B---3--:R-:W-:-:S04]  /*2fe0*/  IMAD R5, R43, R40, RZ ;  /* 0x000000282b057224 */ /* 0x008fc800078e02ff */
[C---:B------:R-:W-:Y:S02]  /*2ff0*/  IMAD R5, R42.reuse, R41, R5 ;  /* 0x000000292a057224 */ /* 0x040fe400078e0205 */
[----:B------:R-:W-:Y:S01]  /*3000*/  IMAD.WIDE.U32 R40, R42, R40, R46 ;  /* 0x000000282a287225 */ /* 0x000fe200078e002e */
[----:B------:R-:W-:-:S03]  /*3010*/  IADD3 R46, P3, R44, UR4, RZ ;  /* 0x000000042c2e7c10 */ /* 0x000fc6000ff7e0ff */
[----:B------:R-:W-:Y:S01]  /*3020*/  IMAD.IADD R41, R41, 0x1, R5 ;  /* 0x0000000129297824 */ /* 0x000fe200078e0205 */
[----:B------:R-:W-:Y:S01]  /*3030*/  IADD3.X R47, R45, UR5, RZ, P3, !PT ;  /* 0x000000052d2f7c10 */ /* 0x000fe20009ffe4ff */
[-C--:B----4-:R-:W-:Y:S02]  /*3040*/  IMAD R5, R27, R24.reuse, RZ ;  /* 0x000000181b057224 */ /* 0x090fe400078e02ff */
[----:B------:R-:W-:Y:S01]  /*3050*/  IMAD.WIDE.U32 R42, R26, R24, R40 ;  /* 0x000000181a2a7225 */ /* 0x000fe200078e0028 */
[----:B------:R-:W-:-:S03]  /*3060*/  IADD3 R40, P3, R46, UR4, RZ ;  /* 0x000000042e287c10 */ /* 0x000fc6000ff7e0ff */
[----:B------:R-:W-:Y:S02]  /*3070*/  IMAD R5, R26, R25, R5 ;  /* 0x000000191a057224 */ /* 0x000fe400078e0205 */
[----:B------:R-:W3:Y:S04]  /*3080*/  LDG.E.64 R24, [R10.64+0x30] ;  /* 0x0000300a0a187981 */ /* 0x000ee8000c1e1b00 */
[----:B------:R4:W3:Y:S01]  /*3090*/  LDG.E.64.CONSTANT R26, [R46.64] ;  /* 0x0000000a2e1a7981 */ /* 0x0008e2000c1e9b00 */
[----:B------:R-:W-:Y:S01]  /*30a0*/  IMAD.IADD R43, R43, 0x1, R5 ;  /* 0x000000012b2b7824 */ /* 0x000fe200078e0205 */
[----:B------:R-:W-:Y:S01]  /*30b0*/  IADD3.X R41, R47, UR5, RZ, P3, !PT ;  /* 0x000000052f297c10 */ /* 0x000fe20009ffe4ff */
[-C--:B-----5:R-:W-:Y:S02]  /*30c0*/  IMAD R5, R31, R28.reuse, RZ ;  /* 0x0000001c1f057224 */ /* 0x0a0fe400078e02ff */
[----:B0-----:R-:W-:Y:S01]  /*30d0*/  IMAD.WIDE.U32 R44, R30, R28, R42 ;  /* 0x0000001c1e2c7225 */ /* 0x001fe200078e002a */
[----:B------:R-:W-:-:S03]  /*30e0*/  IADD3 R42, P3, R40, UR4, RZ ;  /* 0x00000004282a7c10 */ /* 0x000fc6000ff7e0ff */
[----:B------:R-:W-:Y:S02]  /*30f0*/  IMAD R5, R30, R29, R5 ;  /* 0x0000001d1e057224 */ /* 0x000fe400078e0205 */
[----:B------:R-:W5:Y:S04]  /*3100*/  LDG.E.64 R28, [R10.64+0x38] ;  /* 0x0000380a0a1c7981 */ /* 0x000f68000c1e1b00 */
[----:B------:R0:W5:Y:S01]  /*3110*/  LDG.E.64.CONSTANT R30, [R40.64] ;  /* 0x0000000a281e7981 */ /* 0x000162000c1e9b00 */
[----:B------:R-:W-:Y:S02]  /*3120*/  IADD3 R45, R45, R5, RZ ;  /* 0x000000052d2d7210 */ /* 0x000fe40007ffe0ff */
[----:B------:R-:W-:Y:S02]  /*3130*/  IADD3.X R43, R41, UR5, RZ, P3, !PT ;  /* 0x00000005292b7c10 */ /* 0x000fe40009ffe4ff */
[----:B-1----:R-:W-:-:S04]  /*3140*/  IADD3 R52, P3, R42, UR4, RZ ;  /* 0x000000042a347c10 */ /* 0x002fc8000ff7e0ff */
[----:B------:R-:W-:Y:S02]  /*3150*/  IADD3.X R53, R43, UR5, RZ, P3, !PT ;  /* 0x000000052b357c10 */ /* 0x000fe40009ffe4ff */
[----:B0-----:R-:W-:-:S04]  /*3160*/  IADD3 R40, P3, R52, UR4, RZ ;  /* 0x0000000434287c10 */ /* 0x001fc8000ff7e0ff */
[----:B------:R-:W-:Y:S01]  /*3170*/  IADD3.X R41, R53, UR5, RZ, P3, !PT ;  /* 0x0000000535297c10 */ /* 0x000fe20009ffe4ff */
[-C--:B--2---:R-:W-:Y:S02]  /*3180*/  IMAD R5, R35, R32.reuse, RZ ;  /* 0x0000002023057224 */ /* 0x084fe400078e02ff */
[C---:B----4-:R-:W-:Y:S02]  /*3190*/  IMAD.WIDE.U32 R46, R34.reuse, R32, R44 ;  /* 0x00000020222e7225 */ /* 0x050fe400078e002c */
[----:B------:R-:W2:Y:S02]  /*31a0*/  LDG.E.64 R44, [R10.64+0x50] ;  /* 0x0000500a0a2c7981 */ /* 0x000ea4000c1e1b00 */
[----:B------:R-:W-:Y:S02]  /*31b0*/  IMAD R5, R34, R33, R5 ;  /* 0x0000002122057224 */ /* 0x000fe400078e0205 */
[----:B------:R-:W4:Y:S04]  /*31c0*/  LDG.E.64 R32, [R10.64+0x40] ;  /* 0x0000400a0a207981 */ /* 0x000f28000c1e1b00 */
[----:B------:R0:W4:Y:S01]  /*31d0*/  LDG.E.64.CONSTANT R34, [R42.64] ;  /* 0x0000000a2a227981 */ /* 0x000122000c1e9b00 */
[----:B------:R-:W-:-:S02]  /*31e0*/  IMAD.IADD R47, R47, 0x1, R5 ;  /* 0x000000012f2f7824 */ /* 0x000fc400078e0205 */
[-C--:B------:R-:W-:Y:S02]  /*31f0*/  IMAD R5, R39, R36.reuse, RZ ;  /* 0x0000002427057224 */ /* 0x080fe400078e02ff */
[----:B------:R-:W-:-:S04]  /*3200*/  IMAD.WIDE.U32 R46, R38, R36, R46 ;  /* 0x00000024262e7225 */ /* 0x000fc800078e002e */
[----:B------:R-:W-:Y:S01]  /*3210*/  IMAD R5, R38, R37, R5 ;  /* 0x0000002526057224 */ /* 0x000fe200078e0205 */
[----:B0-----:R0:W2:Y:S04]  /*3220*/  LDG.E.64.CONSTANT R42, [R40.64] ;  /* 0x0000000a282a7981 */ /* 0x0010a8000c1e9b00 */
[----:B------:R-:W2:Y:S04]  /*3230*/  LDG.E.64 R36, [R10.64+0x48] ;  /* 0x0000480a0a247981 */ /* 0x000ea8000c1e1b00 */
[----:B------:R-:W2:Y:S01]  /*3240*/  LDG.E.64.CONSTANT R38, [R52.64] ;  /* 0x0000000a34267981 */ /* 0x000ea2000c1e9b00 */
[----:B------:R-:W-:-:S02]  /*3250*/  IMAD.IADD R47, R47, 0x1, R5 ;  /* 0x000000012f2f7824 */ /* 0x000fc400078e0205 */
[----:B---3--:R-:W-:-:S04]  /*3260*/  IMAD R5, R27, R24, RZ ;  /* 0x000000181b057224 */ /* 0x008fc800078e02ff */
[C---:B------:R-:W-:Y:S02]  /*3270*/  IMAD R5, R26.reuse, R25, R5 ;  /* 0x000000191a057224 */ /* 0x040fe400078e0205 */
[----:B------:R-:W-:Y:S01]  /*3280*/  IMAD.WIDE.U32 R24, R26, R24, R46 ;  /* 0x000000181a187225 */ /* 0x000fe200078e002e */
[----:B0-----:R-:W-:Y:S01]  /*3290*/  IADD3 R40, P3, R40, UR4, RZ ;  /* 0x0000000428287c10 */ /* 0x001fe2000ff7e0ff */
[----:B------:R-:W3:Y:S03]  /*32a0*/  LDG.E.64 R26, [R10.64+0x60] ;  /* 0x0000600a0a1a7981 */ /* 0x000ee6000c1e1b00 */
[----:B------:R-:W-:Y:S01]  /*32b0*/  IADD3 R25, R25, R5, RZ ;  /* 0x0000000519197210 */ /* 0x000fe20007ffe0ff */
[----:B-----5:R-:W-:-:S04]  /*32c0*/  IMAD R5, R31, R28, RZ ;  /* 0x0000001c1f057224 */ /* 0x020fc800078e02ff */
[C---:B------:R-:W-:Y:S02]  /*32d0*/  IMAD R5, R30.reuse, R29, R5 ;  /* 0x0000001d1e057224 */ /* 0x040fe400078e0205 */
[----:B------:R-:W-:Y:S01]  /*32e0*/  IMAD.WIDE.U32 R24, R30, R28, R24 ;  /* 0x0000001c1e187225 */ /* 0x000fe200078e0018 */
[----:B------:R-:W-:-:S03]  /*32f0*/  IADD3.X R41, R41, UR5, RZ, P3, !PT ;  /* 0x0000000529297c10 */ /* 0x000fc60009ffe4ff */
[----:B------:R-:W-:Y:S01]  /*3300*/  IMAD.IADD R25, R25, 0x1, R5 ;  /* 0x0000000119197824 */ /* 0x000fe200078e0205 */
[----:B------:R-:W-:-:S04]  /*3310*/  IADD3 R46, P3, R40, UR4, RZ ;  /* 0x00000004282e7c10 */ /* 0x000fc8000ff7e0ff */
[----:B------:R-:W-:Y:S02]  /*3320*/  IADD3.X R47, R41, UR5, RZ, P3, !PT ;  /* 0x00000005292f7c10 */ /* 0x000fe40009ffe4ff */
[----:B------:R-:W-:-:S03]  /*3330*/  IADD3 R30, P3, R46, UR4, RZ ;  /* 0x000000042e1e7c10 */ /* 0x000fc6000ff7e0ff */
[----:B------:R0:W3:Y:S01]  /*3340*/  LDG.E.64.CONSTANT R28, [R46.64] ;  /* 0x0000000a2e1c7981 */ /* 0x0000e2000c1e9b00 */
[----:B------:R-:W-:Y:S01]  /*3350*/  IADD3.X R31, R47, UR5, RZ, P3, !PT ;  /* 0x000000052f1f7c10 */ /* 0x000fe20009ffe4ff */
[----:B----4-:R-:W-:-:S04]  /*3360*/  IMAD R5, R35, R32, RZ ;  /* 0x0000002023057224 */ /* 0x010fc800078e02ff */
[C---:B------:R-:W-:Y:S02]  /*3370*/  IMAD R5, R34.reuse, R33, R5 ;  /* 0x0000002122057224 */ /* 0x040fe400078e0205 */
[----:B------:R-:W-:Y:S02]  /*3380*/  IMAD.WIDE.U32 R34, R34, R32, R24 ;  /* 0x0000002022227225 */ /* 0x000fe400078e0018 */
[----:B------:R-:W4:Y:S04]  /*3390*/  LDG.E.64 R24, [R10.64+0x58] ;  /* 0x0000580a0a187981 */ /* 0x000f28000c1e1b00 */
[----:B------:R1:W4:Y:S01]  /*33a0*/  LDG.E.64.CONSTANT R32, [R40.64] ;  /* 0x0000000a28207981 */ /* 0x000322000c1e9b00 */
[----:B------:R-:W-:Y:S02]  /*33b0*/  IMAD.IADD R35, R35, 0x1, R5 ;  /* 0x0000000123237824 */ /* 0x000fe400078e0205 */
[----:B--2---:R-:W-:-:S02]  /*33c0*/  IMAD R5, R39, R36, RZ ;  /* 0x0000002427057224 */ /* 0x004fc400078e02ff */
[----:B------:R-:W-:-:S04]  /*33d0*/  IMAD.WIDE.U32 R34, R38, R36, R34 ;  /* 0x0000002426227225 */ /* 0x000fc800078e0022 */
[----:B------:R-:W-:Y:S01]  /*33e0*/  IMAD R5, R38, R37, R5 ;  /* 0x0000002526057224 */ /* 0x000fe200078e0205 */
[----:B-1----:R-:W-:Y:S01]  /*33f0*/  IADD3 R40, P3, R30, UR4, RZ ;  /* 0x000000041e287c10 */ /* 0x002fe2000ff7e0ff */
[----:B------:R-:W2:Y:S04]  /*3400*/  LDG.E.64 R36, [R10.64+0x68] ;  /* 0x0000680a0a247981 */ /* 0x000ea8000c1e1b00 */
[----:B------:R1:W2:Y:S01]  /*3410*/  LDG.E.64.CONSTANT R38, [R30.64] ;  /* 0x0000000a1e267981 */ /* 0x0002a2000c1e9b00 */
[----:B------:R-:W-:Y:S01]  /*3420*/  IADD3 R35, R35, R5, RZ ;  /* 0x0000000523237210 */ /* 0x000fe20007ffe0ff */
[----:B------:R-:W-:Y:S01]  /*3430*/  IMAD R5, R43, R44, RZ ;  /* 0x0000002c2b057224 */ /* 0x000fe200078e02ff */
[----:B------:R-:W-:-:S03]  /*3440*/  IADD3.X R41, R31, UR5, RZ, P3, !PT ;  /* 0x000000051f297c10 */ /* 0x000fc60009ffe4ff */
[C---:B------:R-:W-:Y:S02]  /*3450*/  IMAD R5, R42.reuse, R45, R5 ;  /* 0x0000002d2a057224 */ /* 0x040fe400078e0205 */
[----:B------:R-:W-:Y:S01]  /*3460*/  IMAD.WIDE.U32 R42, R42, R44, R34 ;  /* 0x0000002c2a2a7225 */ /* 0x000fe200078e0022 */
[----:B0-----:R-:W5:Y:S01]  /*3470*/  LDG.E.64.CONSTANT R46, [R40.64] ;  /* 0x0000000a282e7981 */ /* 0x001f62000c1e9b00 */
[----:B------:R-:W-:-:S03]  /*3480*/  IADD3 R34, P3, R40, UR4, RZ ;  /* 0x0000000428227c10 */ /* 0x000fc6000ff7e0ff */
[----:B------:R-:W5:Y:S01]  /*3490*/  LDG.E.64 R44, [R10.64+0x70] ;  /* 0x0000700a0a2c7981 */ /* 0x000f62000c1e1b00 */
[----:B------:R-:W-:-:S03]  /*34a0*/  IADD3.X R35, R41, UR5, RZ, P3, !PT ;  /* 0x0000000529237c10 */ /* 0x000fc60009ffe4ff */
[----:B-1----:R-:W5:Y:S04]  /*34b0*/  LDG.E.64 R30, [R10.64+0x78] ;  /* 0x0000780a0a1e7981 */ /* 0x002f68000c1e1b00 */
        /* <DEDUP_REMOVED lines=8> */
[----:B----4-:R-:W-:-:S04]  /*3540*/  IMAD R5, R33, R24, RZ ;  /* 0x0000001821057224 */ /* 0x010fc800078e02ff */
[C---:B------:R-:W-:Y:S02]  /*3550*/  IMAD R5, R32.reuse, R25, R5 ;  /* 0x0000001920057224 */ /* 0x040fe400078e0205 */
[----:B------:R-:W-:-:S04]  /*3560*/  IMAD.WIDE.U32 R24, R32, R24, R42 ;  /* 0x0000001820187225 */ /* 0x000fc800078e002a */
[----:B------:R-:W-:Y:S02]  /*3570*/  IMAD.IADD R25, R25, 0x1, R5 ;  /* 0x0000000119197824 */ /* 0x000fe400078e0205 */
[-C--:B---3--:R-:W-:Y:S02]  /*3580*/  IMAD R5, R29, R26.reuse, RZ ;  /* 0x0000001a1d057224 */ /* 0x088fe400078e02ff */
[----:B------:R-:W-:-:S04]  /*3590*/  IMAD.WIDE.U32 R24, R28, R26, R24 ;  /* 0x0000001a1c187225 */ /* 0x000fc800078e0018 */
[----:B------:R-:W-:-:S05]  /*35a0*/  IMAD R5, R28, R27, R5 ;  /* 0x0000001b1c057224 */ /* 0x000fca00078e0205 */
[----:B------:R-:W-:Y:S01]  /*35b0*/  IADD3 R25, R25, R5, RZ ;  /* 0x0000000519197210 */ /* 0x000fe20007ffe0ff */
[----:B--2---:R-:W-:-:S04]  /*35c0*/  IMAD R5, R39, R36, RZ ;  /* 0x0000002427057224 */ /* 0x004fc800078e02ff */
[C---:B------:R-:W-:Y:S02]  /*35d0*/  IMAD R5, R38.reuse, R37, R5 ;  /* 0x0000002526057224 */ /* 0x040fe400078e0205 */
[----:B------:R-:W-:-:S04]  /*35e0*/  IMAD.WIDE.U32 R24, R38, R36, R24 ;  /* 0x0000002426187225 */ /* 0x000fc800078e0018 */
[----:B------:R-:W-:Y:S02]  /*35f0*/  IMAD.IADD R25, R25, 0x1, R5 ;  /* 0x0000000119197824 */ /* 0x000fe400078e0205 */
[----:B-----5:R-:W-:-:S04]  /*3600*/  IMAD R5, R47, R44, RZ ;  /* 0x0000002c2f057224 */ /* 0x020fc800078e02ff */
[C---:B------:R-:W-:Y:S02]  /*3610*/  IMAD R5, R46.reuse, R45, R5 ;  /* 0x0000002d2e057224 */ /* 0x040fe400078e0205 */
[----:B------:R-:W-:-:S04]  /*3620*/  IMAD.WIDE.U32 R44, R46, R44, R24 ;  /* 0x0000002c2e2c7225 */ /* 0x000fc800078e0018 */
[----:B------:R-:W-:Y:S02]  /*3630*/  IMAD.IADD R45, R45, 0x1, R5 ;  /* 0x000000012d2d7824 */ /* 0x000fe400078e0205 */
[----:B------:R-:W-:Y:S01]  /*3640*/  IMAD R5, R53, R30, RZ ;  /* 0x0000001e35057224 */ /* 0x000fe200078e02ff */
[----:B------:R-:W-:-:S03]  /*3650*/  IADD3 R24, P4, R34, UR4, RZ ;  /* 0x0000000422187c10 */ /* 0x000fc6000ff9e0ff */
[C---:B------:R-:W-:Y:S02]  /*3660*/  IMAD R5, R52.reuse, R31, R5 ;  /* 0x0000001f34057224 */ /* 0x040fe400078e0205 */
[----:B------:R-:W-:Y:S01]  /*3670*/  IMAD.WIDE.U32 R30, R52, R30, R44 ;  /* 0x0000001e341e7225 */ /* 0x000fe200078e002c */
[----:B------:R-:W-:-:S03]  /*3680*/  IADD3.X R25, R35, UR5, RZ, P4, !PT ;  /* 0x0000000523197c10 */ /* 0x000fc6000a7fe4ff */
[----:B------:R-:W-:Y:S01]  /*3690*/  IMAD.MOV.U32 R0, RZ, RZ, R30 ;  /* 0x000000ffff007224 */ /* 0x000fe200078e001e */
[----:B------:R-:W-:Y:S01]  /*36a0*/  IADD3 R5, R31, R5, RZ ;  /* 0x000000051f057210 */ /* 0x000fe20007ffe0ff */
[----:B------:R-:W-:Y:S05]  /*36b0*/  @P3 BRA `(.L_x_646) ;  /* 0xfffff74000003947 */ /* 0x000fea000383ffff */
.L_x_645:
        /* <DEDUP_REMOVED lines=8> */
[----:B------:R-:W-:-:S03]  /*3740*/  IADD3.X R45, R25, UR5, RZ, P0, !PT ;  /* 0x00000005192d7c10 */ /* 0x000fc600087fe4ff */
[----:B------:R-:W3:Y:S01]  /*3750*/  LDG.E.64 R10, [R40.64+0x8] ;  /* 0x0000080a280a7981 */ /* 0x000ee2000c1e1b00 */
[----:B------:R-:W-:-:S03]  /*3760*/  IADD3 R46, P0, R44, UR4, RZ ;  /* 0x000000042c2e7c10 */ /* 0x000fc6000ff1e0ff */
[----:B------:R1:W3:Y:S01]  /*3770*/  LDG.E.64.CONSTANT R36, [R44.64] ;  /* 0x0000000a2c247981 */ /* 0x0002e2000c1e9b00 */
[----:B------:R-:W-:-:S03]  /*3780*/  IADD3.X R47, R45, UR5, RZ, P0, !PT ;  /* 0x000000052d2f7c10 */ /* 0x000fc600087fe4ff */
[----:B0-----:R-:W4:Y:S04]  /*3790*/  LDG.E.64 R24, [R40.64+0x10] ;  /* 0x0000100a28187981 */ /* 0x001f28000c1e1b00 */
[----:B------:R0:W4:Y:S01]  /*37a0*/  LDG.E.64.CONSTANT R26, [R46.64] ;  /* 0x0000000a2e1a7981 */ /* 0x000122000c1e9b00 */
[----:B------:R-:W-:-:S03]  /*37b0*/  IADD3 R28, P0, R46, UR4, RZ ;  /* 0x000000042e1c7c10 */ /* 0x000fc6000ff1e0ff */
[----:B------:R-:W5:Y:S01]  /*37c0*/  LDG.E.64 R32, [R40.64+0x18] ;  /* 0x0000180a28207981 */ /* 0x000f62000c1e1b00 */
[----:B------:R-:W-:Y:S01]  /*37d0*/  IADD3.X R29, R47, UR5, RZ, P0, !PT ;  /* 0x000000052f1d7c10 */ /* 0x000fe200087fe4ff */
[----:B-1----:R-:W-:Y:S01]  /*37e0*/  IMAD.MOV.U32 R45, RZ, RZ, R5 ;  /* 0x000000ffff2d7224 */ /* 0x002fe200078e0005 */
[----:B------:R-:W-:Y:S02]  /*37f0*/  MOV R44, R0 ;  /* 0x00000000002c7202 */ /* 0x000fe40000000f00 */
[----:B------:R-:W-:Y:S01]  /*3800*/  IADD3 R30, P0, R28, UR4, RZ ;  /* 0x000000041c1e7c10 */ /* 0x000fe2000ff1e0ff */
[----:B------:R1:W5:Y:S03]  /*3810*/  LDG.E.64.CONSTANT R34, [R28.64] ;  /* 0x0000000a1c227981 */ /* 0x000366000c1e9b00 */
[----:B------:R-:W-:Y:S02]  /*3820*/  IADD3.X R31, R29, UR5, RZ, P0, !PT ;  /* 0x000000051d1f7c10 */ /* 0x000fe400087fe4ff */
[----:B0-----:R-:W-:-:S04]  /*3830*/  IADD3 R46, P0, R30, UR4, RZ ;  /* 0x000000041e2e7c10 */ /* 0x001fc8000ff1e0ff */
[----:B------:R-:W-:Y:S01]  /*3840*/  IADD3.X R47, R31, UR5, RZ, P0, !PT ;  /* 0x000000051f2f7c10 */ /* 0x000fe200087fe4ff */
[----:B-1----:R-:W5:Y:S01]  /*3850*/  LDG.E.64 R28, [R40.64+0x28] ;  /* 0x0000280a281c7981 */ /* 0x002f62000c1e1b00 */
[-C--:B--2---:R-:W-:Y:S02]  /*3860*/  IMAD R43, R43, R38.reuse, RZ ;  /* 0x000000262b2b7224 */ /* 0x084fe400078e02ff */
[----:B------:R-:W-:-:S04]  /*3870*/  IMAD.WIDE.U32 R44, R42, R38, R44 ;  /* 0x000000262a2c7225 */ /* 0x000fc800078e002c */
[----:B------:R-:W-:Y:S02]  /*3880*/  IMAD R43, R42, R39, R43 ;  /* 0x000000272a2b7224 */ /* 0x000fe400078e022b */
[----:B------:R-:W2:Y:S02]  /*3890*/  LDG.E.64 R38, [R40.64+0x20] ;  /* 0x0000200a28267981 */ /* 0x000ea4000c1e1b00 */
[----:B------:R-:W-:Y:S02]  /*38a0*/  IMAD.IADD R45, R45, 0x1, R43 ;  /* 0x000000012d2d7824 */ /* 0x000fe400078e022b */
[----:B------:R0:W2:Y:S01]  /*38b0*/  LDG.E.64.CONSTANT R42, [R30.64] ;  /* 0x0000000a1e2a7981 */ /* 0x0000a2000c1e9b00 */
[----:B---3--:R-:W-:-:S04]  /*38c0*/  IMAD R5, R37, R10, RZ ;  /* 0x0000000a25057224 */ /* 0x008fc800078e02ff */
[C---:B------:R-:W-:Y:S02]  /*38d0*/  IMAD R5, R36.reuse, R11, R5 ;  /* 0x0000000b24057224 */ /* 0x040fe400078e0205 */
[----:B------:R-:W-:Y:S01]  /*38e0*/  IMAD.WIDE.U32 R10, R36, R10, R44 ;  /* 0x0000000a240a7225 */ /* 0x000fe200078e002c */
[----:B------:R-:W-:Y:S01]  /*38f0*/  IADD3 R44, P0, R46, UR4, RZ ;  /* 0x000000042e2c7c10 */ /* 0x000fe2000ff1e0ff */
[----:B------:R1:W3:Y:S03]  /*3900*/  LDG.E.64.CONSTANT R36, [R46.64] ;  /* 0x0000000a2e247981 */ /* 0x0002e6000c1e9b00 */
[----:B------:R-:W-:Y:S01]  /*3910*/  IADD3 R11, R11, R5, RZ ;  /* 0x000000050b0b7210 */ /* 0x000fe20007ffe0ff */
[----:B----4-:R-:W-:Y:S01]  /*3920*/  IMAD R5, R27, R24, RZ ;  /* 0x000000181b057224 */ /* 0x010fe200078e02ff */
[----:B------:R-:W-:-:S03]  /*3930*/  IADD3.X R45, R47, UR5, RZ, P0, !PT ;  /* 0x000000052f2d7c10 */ /* 0x000fc600087fe4ff */
[C---:B------:R-:W-:Y:S02]  /*3940*/  IMAD R5, R26.reuse, R25, R5 ;  /* 0x000000191a057224 */ /* 0x040fe400078e0205 */
[----:B------:R-:W-:Y:S01]  /*3950*/  IMAD.WIDE.U32 R24, R26, R24, R10 ;  /* 0x000000181a187225 */ /* 0x000fe200078e000a */
[----:B------:R-:W-:Y:S01]  /*3960*/  IADD3 R10, P0, R44, UR4, RZ ;  /* 0x000000042c0a7c10 */ /* 0x000fe2000ff1e0ff */
[----:B------:R-:W4:Y:S04]  /*3970*/  LDG.E.64 R26, [R40.64+0x30] ;  /* 0x0000300a281a7981 */ /* 0x000f28000c1e1b00 */
[----:B0-----:R-:W4:Y:S01]  /*3980*/  LDG.E.64.CONSTANT R30, [R44.64] ;  /* 0x0000000a2c1e7981 */ /* 0x001f22000c1e9b00 */
[----:B------:R-:W-:-:S03]  /*3990*/  IADD3.X R11, R45, UR5, RZ, P0, !PT ;  /* 0x000000052d0b7c10 */ /* 0x000fc600087fe4ff */
[----:B-1----:R-:W4:Y:S04]  /*39a0*/  LDG.E.64 R46, [R40.64+0x38] ;  /* 0x0000380a282e7981 */ /* 0x002f28000c1e1b00 */
[----:B------:R-:W4:Y:S01]  /*39b0*/  LDG.E.64.CONSTANT R52, [R10.64] ;  /* 0x0000000a0a347981 */ /* 0x000f22000c1e9b00 */
[----:B------:R-:W-:Y:S02]  /*39c0*/  IMAD.IADD R25, R25, 0x1, R5 ;  /* 0x0000000119197824 */ /* 0x000fe400078e0205 */
[-C--:B-----5:R-:W-:Y:S02]  /*39d0*/  IMAD R5, R35, R32.reuse, RZ ;  /* 0x0000002023057224 */ /* 0x0a0fe400078e02ff */
        /* <DEDUP_REMOVED lines=8> */
[-C--:B--2---:R-:W-:Y:S02]  /*3a60*/  IMAD R5, R43, R38.reuse, RZ ;  /* 0x000000262b057224 */ /* 0x084fe400078e02ff */
[----:B------:R-:W-:-:S04]  /*3a70*/  IMAD.WIDE.U32 R24, R42, R38, R24 ;  /* 0x000000262a187225 */ /* 0x000fc800078e0018 */
[----:B------:R-:W-:-:S05]  /*3a80*/  IMAD R5, R42, R39, R5 ;  /* 0x000000272a057224 */ /* 0x000fca00078e0205 */
[----:B------:R-:W-:Y:S01]  /*3a90*/  IADD3 R25, R25, R5, RZ ;  /* 0x0000000519197210 */ /* 0x000fe20007ffe0ff */
[----:B---3--:R-:W-:-:S04]  /*3aa0*/  IMAD R5, R37, R28, RZ ;  /* 0x0000001c25057224 */ /* 0x008fc800078e02ff */
[C---:B------:R-:W-:Y:S02]  /*3ab0*/  IMAD R5, R36.reuse, R29, R5 ;  /* 0x0000001d24057224 */ /* 0x040fe400078e0205 */
[----:B------:R-:W-:-:S04]  /*3ac0*/  IMAD.WIDE.U32 R24, R36, R28, R24 ;  /* 0x0000001c24187225 */ /* 0x000fc800078e0018 */
[----:B------:R-:W-:Y:S02]  /*3ad0*/  IMAD.IADD R25, R25, 0x1, R5 ;  /* 0x0000000119197824 */ /* 0x000fe400078e0205 */
[----:B----4-:R-:W-:-:S04]  /*3ae0*/  IMAD R5, R31, R26, RZ ;  /* 0x0000001a1f057224 */ /* 0x010fc800078e02ff */
[C---:B------:R-:W-:Y:S02]  /*3af0*/  IMAD R5, R30.reuse, R27, R5 ;  /* 0x0000001b1e057224 */ /* 0x040fe400078e0205 */
[----:B------:R-:W-:-:S04]  /*3b00*/  IMAD.WIDE.U32 R26, R30, R26, R24 ;  /* 0x0000001a1e1a7225 */ /* 0x000fc800078e0018 */
[-C--:B------:R-:W-:Y:S02]  /*3b10*/  IMAD R25, R53, R46.reuse, RZ ;  /* 0x0000002e35197224 */ /* 0x080fe400078e02ff */
[----:B------:R-:W-:Y:S02]  /*3b20*/  IMAD.IADD R27, R27, 0x1, R5 ;  /* 0x000000011b1b7824 */ /* 0x000fe400078e0205 */
[C---:B------:R-:W-:Y:S02]  /*3b30*/  IMAD R25, R52.reuse, R47, R25 ;  /* 0x0000002f34197224 */ /* 0x040fe400078e0219 */
[----:B------:R-:W-:Y:S01]  /*3b40*/  IMAD.WIDE.U32 R46, R52, R46, R26 ;  /* 0x0000002e342e7225 */ /* 0x000fe200078e001a */
[----:B------:R-:W-:-:S03]  /*3b50*/  IADD3 R24, P3, R10, UR4, RZ ;  /* 0x000000040a187c10 */ /* 0x000fc6000ff7e0ff */
[----:B------:R-:W-:Y:S01]  /*3b60*/  IMAD.MOV.U32 R0, RZ, RZ, R46 ;  /* 0x000000ffff007224 */ /* 0x000fe200078e002e */
[----:B------:R-:W-:Y:S02]  /*3b70*/  IADD3 R5, R47, R25, RZ ;  /* 0x000000192f057210 */ /* 0x000fe40007ffe0ff */
[----:B------:R-:W-:Y:S02]  /*3b80*/  IADD3.X R25, R11, UR5, RZ, P3, !PT ;  /* 0x000000050b197c10 */ /* 0x000fe40009ffe4ff */
.L_x_647:
[----:B------:R-:W-:-:S04]  /*3b90*/  ISETP.NE.U32.AND P3, PT, R50, RZ, PT ;  /* 0x000000ff3200720c */ /* 0x000fc80003f65070 */
[----:B------:R-:W-:-:S13]  /*3ba0*/  ISETP.NE.OR.EX P0, PT, R49, RZ, P0, P3 ;  /* 0x000000ff3100720c */ /* 0x000fda0000705730 */
[----:B------:R-:W-:Y:S05]  /*3bb0*/  @!P0 BRA `(.L_x_643) ;  /* 0x000002c000008947 */ /* 0x000fea0003800000 */
.L_x_644:
[C---:B------:R-:W-:Y:S01]  /*3bc0*/  LEA R40, P0, R51.reuse, c[0x0][0x180], 0x3 ;  /* 0x0000600033287a11 */ /* 0x040fe200078018ff */
[----:B------:R0:W2:Y:S03]  /*3bd0*/  LDG.E.64.CONSTANT R10, [R24.64] ;  /* 0x0000000a180a7981 */ /* 0x0000a6000c1e9b00 */
[----:B------:R-:W-:Y:S02]  /*3be0*/  LEA.HI.X R41, R51, c[0x0][0x184], R8, 0x3, P0 ;  /* 0x0000610033297a11 */ /* 0x000fe400000f1c08 */
[----:B------:R-:W-:-:S03]  /*3bf0*/  IADD3 R44, P0, R24, UR4, RZ ;  /* 0x00000004182c7c10 */ /* 0x000fc6000ff1e0ff */
[----:B------:R1:W2:Y:S01]  /*3c00*/  LDG.E.64 R38, [R40.64] ;  /* 0x0000000a28267981 */ /* 0x0002a2000c1e1b00 */
[----:B------:R-:W-:-:S03]  /*3c10*/  IADD3.X R45, R25, UR5, RZ, P0, !PT ;  /* 0x00000005192d7c10 */ /* 0x000fc600087fe4ff */
[----:B------:R1:W3:Y:S01]  /*3c20*/  LDG.E.64 R36, [R40.64+0x8] ;  /* 0x0000080a28247981 */ /* 0x0002e2000c1e1b00 */
[----:B------:R-:W-:-:S03]  /*3c30*/  IADD3 R42, P0, R44, UR4, RZ ;  /* 0x000000042c2a7c10 */ /* 0x000fc6000ff1e0ff */
[----:B0-----:R0:W3:Y:S01]  /*3c40*/  LDG.E.64.CONSTANT R24, [R44.64] ;  /* 0x0000000a2c187981 */ /* 0x0010e2000c1e9b00 */
[----:B------:R-:W-:Y:S02]  /*3c50*/  IADD3.X R43, R45, UR5, RZ, P0, !PT ;  /* 0x000000052d2b7c10 */ /* 0x000fe400087fe4ff */
[----:B------:R-:W-:Y:S01]  /*3c60*/  IADD3 R30, P0, R42, UR4, RZ ;  /* 0x000000042a1e7c10 */ /* 0x000fe2000ff1e0ff */
[----:B------:R1:W4:Y:S04]  /*3c70*/  LDG.E.64 R26, [R40.64+0x10] ;  /* 0x0000100a281a7981 */ /* 0x000328000c1e1b00 */
[----:B------:R-:W4:Y:S01]  /*3c80*/  LDG.E.64.CONSTANT R28, [R42.64] ;  /* 0x0000000a2a1c7981 */ /* 0x000f22000c1e9b00 */
[----:B------:R-:W-:-:S03]  /*3c90*/  IADD3.X R31, R43, UR5, RZ, P0, !PT ;  /* 0x000000052b1f7c10 */ /* 0x000fc600087fe4ff */
[----:B------:R1:W5:Y:S04]  /*3ca0*/  LDG.E.64 R32, [R40.64+0x18] ;  /* 0x0000180a28207981 */ /* 0x000368000c1e1b00 */
[----:B------:R-:W5:Y:S01]  /*3cb0*/  LDG.E.64.CONSTANT R34, [R30.64] ;  /* 0x0000000a1e227981 */ /* 0x000f62000c1e9b00 */
[----:B-1----:R-:W-:Y:S01]  /*3cc0*/  MOV R40, R0 ;  /* 0x0000000000287202 */ /* 0x002fe20000000f00 */
[----:B------:R-:W-:Y:S01]  /*3cd0*/  IMAD.MOV.U32 R41, RZ, RZ, R5 ;  /* 0x000000ffff297224 */ /* 0x000fe200078e0005 */
[----:B------:R-:W-:-:S04]  /*3ce0*/  IADD3 R50, P0, R50, -0x4, RZ ;  /* 0xfffffffc32327810 */ /* 0x000fc80007f1e0ff */
[----:B------:R-:W-:Y:S02]  /*3cf0*/  IADD3.X R49, R49, -0x1, RZ, P0, !PT ;  /* 0xffffffff31317810 */ /* 0x000fe400007fe4ff */
[----:B------:R-:W-:-:S04]  /*3d00*/  ISETP.NE.U32.AND P0, PT, R50, RZ, PT ;  /* 0x000000ff3200720c */ /* 0x000fc80003f05070 */
[----:B------:R-:W-:Y:S02]  /*3d10*/  ISETP.NE.AND.EX P0, PT, R49, RZ, PT, P0 ;  /* 0x000000ff3100720c */ /* 0x000fe40003f05300 */
[----:B------:R-:W-:-:S05]  /*3d20*/  IADD3 R51, P3, R51, 0x4, RZ ;  /* 0x0000000433337810 */ /* 0x000fca0007f7e0ff */
[----:B------:R-:W-:Y:S02]  /*3d30*/  IMAD.X R8, RZ, RZ, R8, P3 ;  /* 0x000000ffff087224 */ /* 0x000fe400018e0608 */
[----:B--2---:R-:W-:Y:S02]  /*3d40*/  IMAD R11, R11, R38, RZ ;  /* 0x000000260b0b7224 */ /* 0x004fe400078e02ff */
[----:B0-----:R-:W-:-:S04]  /*3d50*/  IMAD.WIDE.U32 R44, R38, R10, R40 ;  /* 0x0000000a262c7225 */ /* 0x001fc800078e0028 */
[----:B------:R-:W-:Y:S02]  /*3d60*/  IMAD R11, R39, R10, R11 ;  /* 0x0000000a270b7224 */ /* 0x000fe400078e020b */
[----:B---3--:R-:W-:Y:S02]  /*3d70*/  IMAD R5, R25, R36, RZ ;  /* 0x0000002419057224 */ /* 0x008fe400078e02ff */
[----:B------:R-:W-:Y:S02]  /*3d80*/  IMAD.IADD R45, R45, 0x1, R11 ;  /* 0x000000012d2d7824 */ /* 0x000fe400078e020b */
[-C--:B------:R-:W-:Y:S02]  /*3d90*/  IMAD R5, R37, R24.reuse, R5 ;  /* 0x0000001825057224 */ /* 0x080fe400078e0205 */
[----:B------:R-:W-:-:S05]  /*3da0*/  IMAD.WIDE.U32 R24, R36, R24, R44 ;  /* 0x0000001824187225 */ /* 0x000fca00078e002c */
[----:B------:R-:W-:Y:S01]  /*3db0*/  IADD3 R25, R25, R5, RZ ;  /* 0x0000000519197210 */ /* 0x000fe20007ffe0ff */
[----:B----4-:R-:W-:-:S04]  /*3dc0*/  IMAD R5, R29, R26, RZ ;  /* 0x0000001a1d057224 */ /* 0x010fc800078e02ff */
[-C--:B------:R-:W-:Y:S02]  /*3dd0*/  IMAD R5, R27, R28.reuse, R5 ;  /* 0x0000001c1b057224 */ /* 0x080fe400078e0205 */
[----:B------:R-:W-:-:S04]  /*3de0*/  IMAD.WIDE.U32 R26, R26, R28, R24 ;  /* 0x0000001c1a1a7225 */ /* 0x000fc800078e0018 */
[----:B------:R-:W-:Y:S02]  /*3df0*/  IMAD.IADD R27, R27, 0x1, R5 ;  /* 0x000000011b1b7824 */ /* 0x000fe400078e0205 */
[----:B-----5:R-:W-:Y:S01]  /*3e00*/  IMAD R5, R35, R32, RZ ;  /* 0x0000002023057224 */ /* 0x020fe200078e02ff */
[----:B------:R-:W-:-:S03]  /*3e10*/  IADD3 R24, P4, R30, UR4, RZ ;  /* 0x000000041e187c10 */ /* 0x000fc6000ff9e0ff */
[-C--:B------:R-:W-:Y:S02]  /*3e20*/  IMAD R5, R33, R34.reuse, R5 ;  /* 0x0000002221057224 */ /* 0x080fe400078e0205 */
[----:B------:R-:W-:Y:S01]  /*3e30*/  IMAD.WIDE.U32 R32, R32, R34, R26 ;  /* 0x0000002220207225 */ /* 0x000fe200078e001a */
[----:B------:R-:W-:-:S03]  /*3e40*/  IADD3.X R25, R31, UR5, RZ, P4, !PT ;  /* 0x000000051f197c10 */ /* 0x000fc6000a7fe4ff */
[----:B------:R-:W-:Y:S01]  /*3e50*/  IMAD.IADD R5, R33, 0x1, R5 ;  /* 0x0000000121057824 */ /* 0x000fe200078e0205 */
[----:B------:R-:W-:Y:S01]  /*3e60*/  MOV R0, R32 ;  /* 0x0000002000007202 */ /* 0x000fe20000000f00 */
[----:B------:R-:W-:Y:S05]  /*3e70*/  @P0 BRA `(.L_x_644) ;  /* 0xfffffd4000000947 */ /* 0x000fea000383ffff */
.L_x_643:
        /* <DEDUP_REMOVED lines=8> */
[C---:B------:R-:W-:Y:S01]  /*3f00*/  IMAD R13, R51.reuse, c[0x0][0x18c], R10 ;  /* 0x00006300330d7a24 */ /* 0x040fe200078e020a */
[C---:B------:R-:W-:Y:S01]  /*3f10*/  LEA R10, P0, R51.reuse, c[0x0][0x180], 0x3 ;  /* 0x00006000330a7a11 */ /* 0x040fe200078018ff */
[----:B------:R-:W-:-:S03]  /*3f20*/  IMAD.WIDE.U32 R24, R51, c[0x0][0x188], R24 ;  /* 0x0000620033187a25 */ /* 0x000fc600078e0018 */
[----:B------:R-:W-:Y:S01]  /*3f30*/  LEA.HI.X R11, R51, c[0x0][0x184], R8, 0x3, P0 ;  /* 0x00006100330b7a11 */ /* 0x000fe200000f1c08 */
[----:B------:R-:W-:Y:S01]  /*3f40*/  IMAD.IADD R13, R25, 0x1, R13 ;  /* 0x00000001190d7824 */ /* 0x000fe200078e020d */
[----:B------:R-:W-:-:S03]  /*3f50*/  LEA R12, P3, R24, c[0x0][0x168], 0x3 ;  /* 0x00005a00180c7a11 */ /* 0x000fc600078618ff */
[----:B------:R-:W2:Y:S01]  /*3f60*/  LDG.E.64 R26, [R10.64] ;  /* 0x0000000a0a1a7981 */ /* 0x000ea2000c1e1b00 */
[----:B------:R-:W-:-:S05]  /*3f70*/  LEA.HI.X R13, R24, c[0x0][0x16c], R13, 0x3, P3 ;  /* 0x00005b00180d7a11 */ /* 0x000fca00018f1c0d */
[----:B------:R-:W2:Y:S01]  /*3f80*/  LDG.E.64.CONSTANT R24, [R12.64] ;  /* 0x0000000a0c187981 */ /* 0x000ea2000c1e9b00 */
[----:B------:R-:W-:-:S04]  /*3f90*/  ISETP.NE.U32.AND P0, PT, R9, 0x1, PT ;  /* 0x000000010900780c */ /* 0x000fc80003f05070 */
[----:B------:R-:W-:Y:S01]  /*3fa0*/  ISETP.NE.AND.EX P0, PT, RZ, RZ, PT, P0 ;  /* 0x000000ffff00720c */ /* 0x000fe20003f05300 */
[----:B------:R-:W-:Y:S01]  /*3fb0*/  IMAD.MOV.U32 R29, RZ, RZ, R5 ;  /* 0x000000ffff1d7224 */ /* 0x000fe200078e0005 */
[----:B------:R-:W-:Y:S01]  /*3fc0*/  MOV R28, R0 ;  /* 0x00000000001c7202 */ /* 0x000fe20000000f00 */
[----:B--2---:R-:W-:-:S04]  /*3fd0*/  IMAD R25, R25, R26, RZ ;  /* 0x0000001a19197224 */ /* 0x004fc800078e02ff */
[----:B------:R-:W-:-:S04]  /*3fe0*/  IMAD.WIDE.U32 R28, R24, R26, R28 ;  /* 0x0000001a181c7225 */ /* 0x000fc800078e001c */
[----:B------:R-:W-:Y:S02]  /*3ff0*/  IMAD R25, R24, R27, R25 ;  /* 0x0000001b18197224 */ /* 0x000fe400078e0219 */
[----:B------:R-:W-:-:S03]  /*4000*/  IMAD.MOV.U32 R0, RZ, RZ, R28 ;  /* 0x000000ffff007224 */ /* 0x000fc600078e001c */
[----:B------:R-:W-:Y:S01]  /*4010*/  IADD3 R5, R29, R25, RZ ;  /* 0x000000191d057210 */ /* 0x000fe20007ffe0ff */
        /* <DEDUP_REMOVED lines=10> */
[----:B------:R-:W2:Y:S01]  /*40c0*/  LDG.E.64.CONSTANT R26, [R30.64] ;  /* 0x0000000a1e1a7981 */ /* 0x000ea2000c1e9b00 */
[----:B------:R-:W-:-:S03]  /*40d0*/  @P0 IADD3 R24, P3, R30, UR9, RZ ;  /* 0x000000091e180c10 */ /* 0x000fc6000ff7e0ff */
[----:B------:R-:W3:Y:S01]  /*40e0*/  @P0 LDG.E.64 R12, [R10.64+0x10] ;  /* 0x0000100a0a0c0981 */ /* 0x000ee2000c1e1b00 */
[----:B------:R-:W-:-:S06]  /*40f0*/  @P0 IADD3.X R25, R31, UR5, RZ, P3, !PT ;  /* 0x000000051f190c10 */ /* 0x000fcc0009ffe4ff */
[----:B------:R-:W3:Y:S01]  /*4100*/  @P0 LDG.E.64.CONSTANT R24, [R24.64] ;  /* 0x0000000a18180981 */ /* 0x000ee2000c1e9b00 */
[----:B------:R-:W-:Y:S02]  /*4110*/  IMAD.MOV.U32 R32, RZ, RZ, R0 ;  /* 0x000000ffff207224 */ /* 0x000fe400078e0000 */
[----:B------:R-:W-:Y:S02]  /*4120*/  IMAD.MOV.U32 R33, RZ, RZ, R5 ;  /* 0x000000ffff217224 */ /* 0x000fe400078e0005 */
[-C--:B--2---:R-:W-:Y:S02]  /*4130*/  IMAD R27, R27, R28.reuse, RZ ;  /* 0x0000001c1b1b7224 */ /* 0x084fe400078e02ff */
[----:B------:R-:W-:-:S04]  /*4140*/  IMAD.WIDE.U32 R32, R26, R28, R32 ;  /* 0x0000001c1a207225 */ /* 0x000fc800078e0020 */
[----:B------:R-:W-:Y:S01]  /*4150*/  IMAD R27, R26, R29, R27 ;  /* 0x0000001d1a1b7224 */ /* 0x000fe200078e021b */
[----:B------:R-:W-:-:S03]  /*4160*/  MOV R0, R32 ;  /* 0x0000002000007202 */ /* 0x000fc60000000f00 */
[----:B------:R-:W-:Y:S02]  /*4170*/  IMAD.IADD R5, R33, 0x1, R27 ;  /* 0x0000000121057824 */ /* 0x000fe400078e021b */
[----:B---3--:R-:W-:Y:S02]  /*4180*/  @P0 IMAD R29, R25, R12, RZ ;  /* 0x0000000c191d0224 */ /* 0x008fe400078e02ff */
[----:B------:R-:W-:Y:S01]  /*4190*/  @P0 IMAD.MOV.U32 R10, RZ, RZ, R0 ;  /* 0x000000ffff0a0224 */ /* 0x000fe200078e0000 */
[----:B------:R-:W-:Y:S01]  /*41a0*/  @P0 MOV R11, R5 ;  /* 0x00000005000b0202 */ /* 0x000fe20000000f00 */
[----:B------:R-:W-:-:S04]  /*41b0*/  @P0 IMAD R29, R24, R13, R29 ;  /* 0x0000000d181d0224 */ /* 0x000fc800078e021d */
[----:B------:R-:W-:-:S04]  /*41c0*/  @P0 IMAD.WIDE.U32 R12, R24, R12, R10 ;  /* 0x0000000c180c0225 */ /* 0x000fc800078e000a */
[----:B------:R-:W-:Y:S02]  /*41d0*/  @P0 IMAD.IADD R5, R13, 0x1, R29 ;  /* 0x000000010d050824 */ /* 0x000fe400078e021d */
[----:B------:R-:W-:Y:S02]  /*41e0*/  @P0 IMAD.MOV.U32 R0, RZ, RZ, R12 ;  /* 0x000000ffff000224 */ /* 0x000fe400078e000c */
.L_x_648:
[----:B------:R-:W-:Y:S01]  /*41f0*/  MOV R8, RZ ;  /* 0x000000ff00087202 */ /* 0x000fe20000000f00 */
[----:B------:R-:W-:Y:S01]  /*4200*/  IMAD.MOV.U32 R11, RZ, RZ, RZ ;  /* 0x000000ffff0b7224 */ /* 0x000fe200078e00ff */
        /* <DEDUP_REMOVED lines=23> */
.L_x_652:
        /* <DEDUP_REMOVED lines=8> */
[----:B------:R-:W4:Y:S04]  /*4400*/  LDG.E.64 R36, [R12.64+0x10] ;  /* 0x0000100a0c247981 */ /* 0x000f28000c1e1b00 */
[----:B0-----:R0:W3:Y:S01]  /*4410*/  LDG.E.64.CONSTANT R42, [R44.64] ;  /* 0x0000000a2c2a7981 */ /* 0x0010e2000c1e9b00 */
        /* <DEDUP_REMOVED lines=9> */
[----:B0-----:R-:W5:Y:S01]  /*44b0*/  LDG.E.64 R32, [R12.64+0x28] ;  /* 0x0000280a0c207981 */ /* 0x001f62000c1e1b00 */
[-C--:B--2---:R-:W-:Y:S02]  /*44c0*/  IMAD R31, R31, R28.reuse, RZ ;  /* 0x0000001c1f1f7224 */ /* 0x084fe400078e02ff */
[----:B------:R-:W-:-:S04]  /*44d0*/  IMAD.WIDE.U32 R44, R30, R28, R10 ;  /* 0x0000001c1e2c7225 */ /* 0x000fc800078e000a */
[----:B------:R-:W-:Y:S02]  /*44e0*/  IMAD R51, R30, R29, R31 ;  /* 0x0000001d1e337224 */ /* 0x000fe400078e021f */
[----:B------:R-:W2:Y:S04]  /*44f0*/  LDG.E.64 R28, [R12.64+0x20] ;  /* 0x0000200a0c1c7981 */ /* 0x000ea8000c1e1b00 */
[----:B------:R0:W2:Y:S01]  /*4500*/  LDG.E.64.CONSTANT R30, [R52.64] ;  /* 0x0000000a341e7981 */ /* 0x0000a2000c1e9b00 */
[----:B------:R-:W-:-:S04]  /*4510*/  IADD3 R10, P3, R52, UR4, RZ ;  /* 0x00000004340a7c10 */ /* 0x000fc8000ff7e0ff */
[----:B------:R-:W-:-:S05]  /*4520*/  IADD3.X R11, R53, UR5, RZ, P3, !PT ;  /* 0x00000005350b7c10 */ /* 0x000fca0009ffe4ff */
[----:B-1----:R1:W2:Y:S01]  /*4530*/  LDG.E.64.CONSTANT R34, [R10.64] ;  /* 0x0000000a0a227981 */ /* 0x0022a2000c1e9b00 */
[----:B------:R-:W-:Y:S01]  /*4540*/  IADD3 R45, R45, R51, RZ ;  /* 0x000000332d2d7210 */ /* 0x000fe20007ffe0ff */
[----:B---3--:R-:W-:-:S04]  /*4550*/  IMAD R43, R43, R40, RZ ;  /* 0x000000282b2b7224 */ /* 0x008fc800078e02ff */
[C---:B------:R-:W-:Y:S02]  /*4560*/  IMAD R43, R42.reuse, R41, R43 ;  /* 0x000000292a2b7224 */ /* 0x040fe400078e022b */
[----:B------:R-:W-:Y:S01]  /*4570*/  IMAD.WIDE.U32 R40, R42, R40, R44 ;  /* 0x000000282a287225 */ /* 0x000fe200078e002c */
[----:B------:R-:W-:-:S03]  /*4580*/  IADD3 R42, P3, R10, UR4, RZ ;  /* 0x000000040a2a7c10 */ /* 0x000fc6000ff7e0ff */
[-C--:B----4-:R-:W-:Y:S02]  /*4590*/  IMAD R39, R39, R36.reuse, RZ ;  /* 0x0000002427277224 */ /* 0x090fe400078e02ff */
[----:B------:R-:W-:Y:S01]  /*45a0*/  IMAD.IADD R41, R41, 0x1, R43 ;  /* 0x0000000129297824 */ /* 0x000fe200078e022b */
[----:B------:R-:W-:Y:S01]  /*45b0*/  IADD3.X R43, R11, UR5, RZ, P3, !PT ;  /* 0x000000050b2b7c10 */ /* 0x000fe20009ffe4ff */
[C---:B------:R-:W-:Y:S01]  /*45c0*/  IMAD R37, R38.reuse, R37, R39 ;  /* 0x0000002526257224 */ /* 0x040fe200078e0227 */
[----:B-1----:R-:W3:Y:S01]  /*45d0*/  LDG.E.64 R10, [R12.64+0x30] ;  /* 0x0000300a0c0a7981 */ /* 0x002ee2000c1e1b00 */
[----:B------:R-:W-:Y:S01]  /*45e0*/  IMAD.WIDE.U32 R38, R38, R36, R40 ;  /* 0x0000002426267225 */ /* 0x000fe200078e0028 */
[----:B------:R-:W-:Y:S02]  /*45f0*/  IADD3 R36, P3, R42, UR4, RZ ;  /* 0x000000042a247c10 */ /* 0x000fe4000ff7e0ff */
[----:B------:R1:W3:Y:S01]  /*4600*/  LDG.E.64.CONSTANT R44, [R42.64] ;  /* 0x0000000a2a2c7981 */ /* 0x0002e2000c1e9b00 */
[----:B------:R-:W-:-:S02]  /*4610*/  IMAD.IADD R39, R39, 0x1, R37 ;  /* 0x0000000127277824 */ /* 0x000fc400078e0225 */
[-C--:B-----5:R-:W-:Y:S01]  /*4620*/  IMAD R27, R27, R24.reuse, RZ ;  /* 0x000000181b1b7224 */ /* 0x0a0fe200078e02ff */
[----:B------:R-:W-:Y:S01]  /*4630*/  IADD3.X R37, R43, UR5, RZ, P3, !PT ;  /* 0x000000052b257c10 */ /* 0x000fe20009ffe4ff */
[----:B------:R-:W-:-:S04]  /*4640*/  IMAD.WIDE.U32 R40, R26, R24, R38 ;  /* 0x000000181a287225 */ /* 0x000fc800078e0026 */
[----:B------:R-:W-:Y:S01]  /*4650*/  IMAD R27, R26, R25, R27 ;  /* 0x000000191a1b7224 */ /* 0x000fe200078e021b */
[----:B------:R-:W-:Y:S01]  /*4660*/  IADD3 R38, P3, R36, UR4, RZ ;  /* 0x0000000424267c10 */ /* 0x000fe2000ff7e0ff */
[----:B------:R-:W4:Y:S03]  /*4670*/  LDG.E.64 R24, [R12.64+0x38] ;  /* 0x0000380a0c187981 */ /* 0x000f26000c1e1b00 */
[----:B------:R-:W-:Y:S02]  /*4680*/  IADD3 R41, R41, R27, RZ ;  /* 0x0000001b29297210 */ /* 0x000fe40007ffe0ff */
[----:B------:R5:W4:Y:S01]  /*4690*/  LDG.E.64.CONSTANT R26, [R36.64] ;  /* 0x0000000a241a7981 */ /* 0x000b22000c1e9b00 */
[----:B------:R-:W-:Y:S02]  /*46a0*/  IADD3.X R39, R37, UR5, RZ, P3, !PT ;  /* 0x0000000525277c10 */ /* 0x000fe40009ffe4ff */
[----:B0-----:R-:W-:-:S04]  /*46b0*/  IADD3 R52, P3, R38, UR4, RZ ;  /* 0x0000000426347c10 */ /* 0x001fc8000ff7e0ff */
[----:B------:R-:W-:Y:S02]  /*46c0*/  IADD3.X R53, R39, UR5, RZ, P3, !PT ;  /* 0x0000000527357c10 */ /* 0x000fe40009ffe4ff */
[----:B-----5:R-:W-:-:S04]  /*46d0*/  IADD3 R36, P3, R52, UR4, RZ ;  /* 0x0000000434247c10 */ /* 0x020fc8000ff7e0ff */
[----:B------:R-:W-:Y:S01]  /*46e0*/  IADD3.X R37, R53, UR5, RZ, P3, !PT ;  /* 0x0000000535257c10 */ /* 0x000fe20009ffe4ff */
[-C--:B--2---:R-:W-:Y:S02]  /*46f0*/  IMAD R31, R31, R28.reuse, RZ ;  /* 0x0000001c1f1f7224 */ /* 0x084fe400078e02ff */
[C---:B-1----:R-:W-:Y:S02]  /*4700*/  IMAD.WIDE.U32 R42, R30.reuse, R28, R40 ;  /* 0x0000001c1e2a7225 */ /* 0x042fe400078e0028 */
[----:B------:R-:W2:Y:S02]  /*4710*/  LDG.E.64 R40, [R12.64+0x50] ;  /* 0x0000500a0c287981 */ /* 0x000ea4000c1e1b00 */
[----:B------:R-:W-:Y:S02]  /*4720*/  IMAD R51, R30, R29, R31 ;  /* 0x0000001d1e337224 */ /* 0x000fe400078e021f */
[----:B------:R-:W5:Y:S04]  /*4730*/  LDG.E.64 R28, [R12.64+0x40] ;  /* 0x0000400a0c1c7981 */ /* 0x000f68000c1e1b00 */
[----:B------:R0:W5:Y:S01]  /*4740*/  LDG.E.64.CONSTANT R30, [R38.64] ;  /* 0x0000000a261e7981 */ /* 0x000162000c1e9b00 */
[----:B------:R-:W-:-:S02]  /*4750*/  IMAD.IADD R43, R43, 0x1, R51 ;  /* 0x000000012b2b7824 */ /* 0x000fc400078e0233 */
[-C--:B------:R-:W-:Y:S02]  /*4760*/  IMAD R51, R35, R32.reuse, RZ ;  /* 0x0000002023337224 */ /* 0x080fe400078e02ff */
[----:B------:R-:W-:-:S04]  /*4770*/  IMAD.WIDE.U32 R42, R34, R32, R42 ;  /* 0x00000020222a7225 */ /* 0x000fc800078e002a */
[----:B------:R-:W-:Y:S01]  /*4780*/  IMAD R51, R34, R33, R51 ;  /* 0x0000002122337224 */ /* 0x000fe200078e0233 */
[----:B0-----:R0:W2:Y:S04]  /*4790*/  LDG.E.64.CONSTANT R38, [R36.64] ;  /* 0x0000000a24267981 */ /* 0x0010a8000c1e9b00 */
[----:B------:R-:W2:Y:S04]  /*47a0*/  LDG.E.64 R32, [R12.64+0x48] ;  /* 0x0000480a0c207981 */ /* 0x000ea8000c1e1b00 */
[----:B------:R-:W2:Y:S01]  /*47b0*/  LDG.E.64.CONSTANT R34, [R52.64] ;  /* 0x0000000a34227981 */ /* 0x000ea2000c1e9b00 */
[----:B---3--:R-:W-:-:S02]  /*47c0*/  IMAD R45, R45, R10, RZ ;  /* 0x0000000a2d2d7224 */ /* 0x008fc400078e02ff */
[----:B------:R-:W-:Y:S02]  /*47d0*/  IMAD.IADD R43, R43, 0x1, R51 ;  /* 0x000000012b2b7824 */ /* 0x000fe400078e0233 */
[C---:B------:R-:W-:Y:S02]  /*47e0*/  IMAD R45, R44.reuse, R11, R45 ;  /* 0x0000000b2c2d7224 */ /* 0x040fe400078e022d */
[----:B------:R-:W-:-:S05]  /*47f0*/  IMAD.WIDE.U32 R10, R44, R10, R42 ;  /* 0x0000000a2c0a7225 */ /* 0x000fca00078e002a */
[----:B------:R-:W-:Y:S01]  /*4800*/  IADD3 R11, R11, R45, RZ ;  /* 0x0000002d0b0b7210 */ /* 0x000fe20007ffe0ff */
[----:B----4-:R-:W-:Y:S01]  /*4810*/  IMAD R27, R27, R24, RZ ;  /* 0x000000181b1b7224 */ /* 0x010fe200078e02ff */
[----:B------:R-:W-:-:S03]  /*4820*/  IADD3 R42, P3, R36, UR4, RZ ;  /* 0x00000004242a7c10 */ /* 0x000fc6000ff7e0ff */
[----:B------:R-:W-:-:S04]  /*4830*/  IMAD.WIDE.U32 R10, R26, R24, R10 ;  /* 0x000000181a0a7225 */ /* 0x000fc800078e000a */
[----:B------:R-:W-:Y:S01]  /*4840*/  IMAD R27, R26, R25, R27 ;  /* 0x000000191a1b7224 */ /* 0x000fe200078e021b */
[----:B------:R-:W-:-:S03]  /*4850*/  IADD3.X R43, R37, UR5, RZ, P3, !PT ;  /* 0x00000005252b7c10 */ /* 0x000fc60009ffe4ff */
[----:B------:R-:W-:Y:S01]  /*4860*/  IMAD.IADD R11, R11, 0x1, R27 ;  /* 0x000000010b0b7824 */ /* 0x000fe200078e021b */
[----:B------:R-:W-:-:S04]  /*4870*/  IADD3 R44, P3, R42, UR4, RZ ;  /* 0x000000042a2c7c10 */ /* 0x000fc8000ff7e0ff */
[----:B------:R-:W-:Y:S02]  /*4880*/  IADD3.X R45, R43, UR5, RZ, P3, !PT ;  /* 0x000000052b2d7c10 */ /* 0x000fe40009ffe4ff */
[----:B------:R-:W-:Y:S01]  /*4890*/  IADD3 R26, P3, R44, UR4, RZ ;  /* 0x000000042c1a7c10 */ /* 0x000fe2000ff7e0ff */
[-C--:B-----5:R-:W-:Y:S02]  /*48a0*/  IMAD R25, R31, R28.reuse, RZ ;  /* 0x0000001c1f197224 */ /* 0x0a0fe400078e02ff */
[C---:B0-----:R-:W-:Y:S02]  /*48b0*/  IMAD.WIDE.U32 R36, R30.reuse, R28, R10 ;  /* 0x0000001c1e247225 */ /* 0x041fe400078e000a */
[----:B------:R-:W3:Y:S02]  /*48c0*/  LDG.E.64 R10, [R12.64+0x60] ;  /* 0x0000600a0c0a7981 */ /* 0x000ee4000c1e1b00 */
[----:B------:R-:W-:Y:S02]  /*48d0*/  IMAD R25, R30, R29, R25 ;  /* 0x0000001d1e197224 */ /* 0x000fe400078e0219 */
[----:B------:R-:W4:Y:S04]  /*48e0*/  LDG.E.64 R28, [R12.64+0x58] ;  /* 0x0000580a0c1c7981 */ /* 0x000f28000c1e1b00 */
[----:B------:R0:W4:Y:S01]  /*48f0*/  LDG.E.64.CONSTANT R30, [R42.64] ;  /* 0x0000000a2a1e7981 */ /* 0x000122000c1e9b00 */
[----:B------:R-:W-:-:S03]  /*4900*/  IMAD.IADD R37, R37, 0x1, R25 ;  /* 0x0000000125257824 */ /* 0x000fc600078e0219 */
[----:B------:R1:W3:Y:S01]  /*4910*/  LDG.E.64.CONSTANT R24, [R44.64] ;  /* 0x0000000a2c187981 */ /* 0x0002e2000c1e9b00 */
[----:B--2---:R-:W-:-:S04]  /*4920*/  IMAD R27, R35, R32, RZ ;  /* 0x00000020231b7224 */ /* 0x004fc800078e02ff */
[C---:B------:R-:W-:Y:S01]  /*4930*/  IMAD R51, R34.reuse, R33, R27 ;  /* 0x0000002122337224 */ /* 0x040fe200078e021b */
[----:B------:R-:W-:Y:S01]  /*4940*/  IADD3.X R27, R45, UR5, RZ, P3, !PT ;  /* 0x000000052d1b7c10 */ /* 0x000fe20009ffe4ff */
[----:B------:R-:W-:Y:S01]  /*4950*/  IMAD.WIDE.U32 R32, R34, R32, R36 ;  /* 0x0000002022207225 */ /* 0x000fe200078e0024 */
[----:B0-----:R-:W-:Y:S01]  /*4960*/  IADD3 R42, P3, R26, UR4, RZ ;  /* 0x000000041a2a7c10 */ /* 0x001fe2000ff7e0ff */
[----:B------:R-:W2:Y:S02]  /*4970*/  LDG.E.64 R34, [R12.64+0x68] ;  /* 0x0000680a0c227981 */ /* 0x000ea4000c1e1b00 */
[----:B------:R-:W-:Y:S02]  /*4980*/  IMAD R39, R39, R40, RZ ;  /* 0x0000002827277224 */ /* 0x000fe400078e02ff */
[----:B------:R0:W2:Y:S01]  /*4990*/  LDG.E.64.CONSTANT R36, [R26.64] ;  /* 0x0000000a1a247981 */ /* 0x0000a2000c1e9b00 */
[----:B------:R-:W-:Y:S02]  /*49a0*/  IADD3 R33, R33, R51, RZ ;  /* 0x0000003321217210 */ /* 0x000fe40007ffe0ff */
[----:B------:R-:W-:Y:S01]  /*49b0*/  IADD3.X R43, R27, UR5, RZ, P3, !PT ;  /* 0x000000051b2b7c10 */ /* 0x000fe20009ffe4ff */
[----:B-1----:R-:W-:-:S02]  /*49c0*/  IMAD R45, R38, R41, R39 ;  /* 0x00000029262d7224 */ /* 0x002fc400078e0227 */
[----:B------:R-:W-:Y:S01]  /*49d0*/  IMAD.WIDE.U32 R38, R38, R40, R32 ;  /* 0x0000002826267225 */ /* 0x000fe200078e0020 */
[----:B------:R-:W-:Y:S01]  /*49e0*/  IADD3 R32, P3, R42, UR4, RZ ;  /* 0x000000042a207c10 */ /* 0x000fe2000ff7e0ff */
[----:B------:R2:W5:Y:S04]  /*49f0*/  LDG.E.64 R40, [R12.64+0x70] ;  /* 0x0000700a0c287981 */ /* 0x000568000c1e1b00 */
[----:B------:R1:W5:Y:S01]  /*4a00*/  LDG.E.64.CONSTANT R52, [R42.64] ;  /* 0x0000000a2a347981 */ /* 0x000362000c1e9b00 */
[----:B------:R-:W-:-:S03]  /*4a10*/  IADD3.X R33, R43, UR5, RZ, P3, !PT ;  /* 0x000000052b217c10 */ /* 0x000fc60009ffe4ff */
[----:B0-----:R2:W5:Y:S04]  /*4a20*/  LDG.E.64 R26, [R12.64+0x78] ;  /* 0x0000780a0c1a7981 */ /* 0x001568000c1e1b00 */
[----:B-1----:R-:W5:Y:S01]  /*4a30*/  LDG.E.64.CONSTANT R42, [R32.64] ;  /* 0x0000000a202a7981 */ /* 0x002f62000c1e9b00 */
        /* <DEDUP_REMOVED lines=10> */
[-C--:B---3--:R-:W-:Y:S02]  /*4ae0*/  IMAD R25, R25, R10.reuse, RZ ;  /* 0x0000000a19197224 */ /* 0x088fe400078e02ff */
[----:B------:R-:W-:Y:S02]  /*4af0*/  IMAD.IADD R29, R29, 0x1, R31 ;  /* 0x000000011d1d7824 */ /* 0x000fe400078e021f */
[C---:B------:R-:W-:Y:S02]  /*4b00*/  IMAD R25, R24.reuse, R11, R25 ;  /* 0x0000000b18197224 */ /* 0x040fe400078e0219 */
[----:B------:R-:W-:-:S04]  /*4b10*/  IMAD.WIDE.U32 R10, R24, R10, R28 ;  /* 0x0000000a180a7225 */ /* 0x000fc800078e001c */
[----:B--2---:R-:W-:Y:S01]  /*4b20*/  IMAD R13, R37, R34, RZ ;  /* 0x00000022250d7224 */ /* 0x004fe200078e02ff */
[----:B------:R-:W-:-:S03]  /*4b30*/  IADD3 R11, R11, R25, RZ ;  /* 0x000000190b0b7210 */ /* 0x000fc60007ffe0ff */
[C---:B------:R-:W-:Y:S02]  /*4b40*/  IMAD R13, R36.reuse, R35, R13 ;  /* 0x00000023240d7224 */ /* 0x040fe400078e020d */
[----:B------:R-:W-:-:S04]  /*4b50*/  IMAD.WIDE.U32 R10, R36, R34, R10 ;  /* 0x00000022240a7225 */ /* 0x000fc800078e000a */
[----:B------:R-:W-:Y:S02]  /*4b60*/  IMAD.IADD R11, R11, 0x1, R13 ;  /* 0x000000010b0b7824 */ /* 0x000fe400078e020d */
[----:B-----5:R-:W-:-:S04]  /*4b70*/  IMAD R13, R53, R40, RZ ;  /* 0x00000028350d7224 */ /* 0x020fc800078e02ff */
[C---:B------:R-:W-:Y:S02]  /*4b80*/  IMAD R13, R52.reuse, R41, R13 ;  /* 0x00000029340d7224 */ /* 0x040fe400078e020d */
[----:B------:R-:W-:-:S04]  /*4b90*/  IMAD.WIDE.U32 R40, R52, R40, R10 ;  /* 0x0000002834287225 */ /* 0x000fc800078e000a */
[-C--:B------:R-:W-:Y:S02]  /*4ba0*/  IMAD R11, R43, R26.reuse, RZ ;  /* 0x0000001a2b0b7224 */ /* 0x080fe400078e02ff */
[----:B------:R-:W-:Y:S02]  /*4bb0*/  IMAD.IADD R41, R41, 0x1, R13 ;  /* 0x0000000129297824 */ /* 0x000fe400078e020d */
[C---:B------:R-:W-:Y:S02]  /*4bc0*/  IMAD R11, R42.reuse, R27, R11 ;  /* 0x0000001b2a0b7224 */ /* 0x040fe400078e020b */
[----:B------:R-:W-:Y:S01]  /*4bd0*/  IMAD.WIDE.U32 R26, R42, R26, R40 ;  /* 0x0000001a2a1a7225 */ /* 0x000fe200078e0028 */
[----:B------:R-:W-:-:S04]  /*4be0*/  IADD3 R42, P4, R32, UR4, RZ ;  /* 0x00000004202a7c10 */ /* 0x000fc8000ff9e0ff */
[----:B------:R-:W-:Y:S01]  /*4bf0*/  IADD3.X R43, R33, UR5, RZ, P4, !PT ;  /* 0x00000005212b7c10 */ /* 0x000fe2000a7fe4ff */
[----:B------:R-:W-:Y:S01]  /*4c00*/  IMAD.MOV.U32 R8, RZ, RZ, R26 ;  /* 0x000000ffff087224 */ /* 0x000fe200078e001a */
[----:B------:R-:W-:Y:S01]  /*4c10*/  IADD3 R11, R27, R11, RZ ;  /* 0x0000000b1b0b7210 */ /* 0x000fe20007ffe0ff */
[----:B------:R-:W-:Y:S05]  /*4c20*/  @P3 BRA `(.L_x_652) ;  /* 0xfffff75000003947 */ /* 0x000fea000383ffff */
.L_x_651:
[----:B------:R-:W-:-:S04]  /*4c30*/  ISETP.GT.U32.AND P3, PT, R47, 0x4, PT ;  /* 0x000000042f00780c */ /* 0x000fc80003f64070 */
[----:B------:R-:W-:-:S13]  /*4c40*/  ISETP.GT.AND.EX P3, PT, R46, RZ, PT, P3 ;  /* 0x000000ff2e00720c */ /* 0x000fda0003f64330 */
[----:B------:R-:W-:Y:S05]  /*4c50*/  @!P3 BRA `(.L_x_653) ;  /* 0x000004c00000b947 */ /* 0x000fea0003800000 */
[C---:B------:R-:W-:Y:S01]  /*4c60*/  LEA R38, P0, R50.reuse, c[0x0][0x180], 0x3 ;  /* 0x0000600032267a11 */ /* 0x040fe200078018ff */
[----:B------:R-:W-:Y:S01]  /*4c70*/  IMAD.MOV.U32 R29, RZ, RZ, R43 ;  /* 0x000000ffff1d7224 */ /* 0x000fe200078e002b */
[----:B------:R-:W-:Y:S02]  /*4c80*/  MOV R28, R42 ;  /* 0x0000002a001c7202 */ /* 0x000fe40000000f00 */
[----:B------:R-:W-:-:S03]  /*4c90*/  LEA.HI.X R39, R50, c[0x0][0x184], R49, 0x3, P0 ;  /* 0x0000610032277a11 */ /* 0x000fc600000f1c31 */
[----:B------:R0:W2:Y:S01]  /*4ca0*/  LDG.E.64.CONSTANT R40, [R28.64] ;  /* 0x0000000a1c287981 */ /* 0x0000a2000c1e9b00 */
[----:B------:R-:W-:-:S03]  /*4cb0*/  IADD3 R42, P0, R42, UR4, RZ ;  /* 0x000000042a2a7c10 */ /* 0x000fc6000ff1e0ff */
[----:B------:R-:W2:Y:S01]  /*4cc0*/  LDG.E.64 R36, [R38.64] ;  /* 0x0000000a26247981 */ /* 0x000ea2000c1e1b00 */
[----:B------:R-:W-:Y:S02]  /*4cd0*/  IADD3.X R43, R43, UR5, RZ, P0, !PT ;  /* 0x000000052b2b7c10 */ /* 0x000fe400087fe4ff */
[----:B------:R-:W-:Y:S01]  /*4ce0*/  IADD3 R44, P0, R42, UR4, RZ ;  /* 0x000000042a2c7c10 */ /* 0x000fe2000ff1e0ff */
[----:B------:R-:W3:Y:S04]  /*4cf0*/  LDG.E.64 R32, [R38.64+0x8] ;  /* 0x0000080a26207981 */ /* 0x000ee8000c1e1b00 */
[----:B------:R1:W3:Y:S01]  /*4d00*/  LDG.E.64.CONSTANT R34, [R42.64] ;  /* 0x0000000a2a227981 */ /* 0x0002e2000c1e9b00 */
[----:B------:R-:W-:-:S03]  /*4d10*/  IADD3.X R45, R43, UR5, RZ, P0, !PT ;  /* 0x000000052b2d7c10 */ /* 0x000fc600087fe4ff */
[----:B------:R-:W4:Y:S04]  /*4d20*/  LDG.E.64 R12, [R38.64+0x10] ;  /* 0x0000100a260c7981 */ /* 0x000f28000c1e1b00 */
[----:B------:R5:W4:Y:S01]  /*4d30*/  LDG.E.64.CONSTANT R24, [R44.64] ;  /* 0x0000000a2c187981 */ /* 0x000b22000c1e9b00 */
[----:B------:R-:W-:-:S03]  /*4d40*/  IADD3 R26, P0, R44, UR4, RZ ;  /* 0x000000042c1a7c10 */ /* 0x000fc6000ff1e0ff */
[----:B0-----:R-:W4:Y:S01]  /*4d50*/  LDG.E.64 R28, [R38.64+0x18] ;  /* 0x0000180a261c7981 */ /* 0x001f22000c1e1b00 */
[----:B------:R-:W-:Y:S01]  /*4d60*/  IADD3.X R27, R45, UR5, RZ, P0, !PT ;  /* 0x000000052d1b7c10 */ /* 0x000fe200087fe4ff */
[----:B-1----:R-:W-:Y:S01]  /*4d70*/  IMAD.MOV.U32 R42, RZ, RZ, R8 ;  /* 0x000000ffff2a7224 */ /* 0x002fe200078e0008 */
[----:B------:R-:W-:Y:S02]  /*4d80*/  MOV R43, R11 ;  /* 0x0000000b002b7202 */ /* 0x000fe40000000f00 */
[----:B------:R-:W-:Y:S01]  /*4d90*/  IADD3 R10, P0, R26, UR4, RZ ;  /* 0x000000041a0a7c10 */ /* 0x000fe2000ff1e0ff */
[----:B------:R0:W4:Y:S03]  /*4da0*/  LDG.E.64.CONSTANT R30, [R26.64] ;  /* 0x0000000a1a1e7981 */ /* 0x000126000c1e9b00 */
[----:B------:R-:W-:Y:S02]  /*4db0*/  IADD3.X R11, R27, UR5, RZ, P0, !PT ;  /* 0x000000051b0b7c10 */ /* 0x000fe400087fe4ff */
[----:B-----5:R-:W-:-:S04]  /*4dc0*/  IADD3 R44, P0, R10, UR4, RZ ;  /* 0x000000040a2c7c10 */ /* 0x020fc8000ff1e0ff */
[----:B------:R-:W-:Y:S01]  /*4dd0*/  IADD3.X R45, R11, UR5, RZ, P0, !PT ;  /* 0x000000050b2d7c10 */ /* 0x000fe200087fe4ff */
[-C--:B--2---:R-:W-:Y:S02]  /*4de0*/  IMAD R41, R41, R36.reuse, RZ ;  /* 0x0000002429297224 */ /* 0x084fe400078e02ff */
[----:B------:R-:W-:-:S04]  /*4df0*/  IMAD.WIDE.U32 R42, R40, R36, R42 ;  /* 0x00000024282a7225 */ /* 0x000fc800078e002a */
[----:B------:R-:W-:Y:S02]  /*4e00*/  IMAD R41, R40, R37, R41 ;  /* 0x0000002528297224 */ /* 0x000fe400078e0229 */
[----:B------:R-:W2:Y:S02]  /*4e10*/  LDG.E.64 R36, [R38.64+0x20] ;  /* 0x0000200a26247981 */ /* 0x000ea4000c1e1b00 */
[----:B------:R-:W-:Y:S02]  /*4e20*/  IMAD.IADD R43, R43, 0x1, R41 ;  /* 0x000000012b2b7824 */ /* 0x000fe400078e0229 */
[----:B------:R1:W2:Y:S01]  /*4e30*/  LDG.E.64.CONSTANT R40, [R10.64] ;  /* 0x0000000a0a287981 */ /* 0x0002a2000c1e9b00 */
[-C--:B---3--:R-:W-:Y:S02]  /*4e40*/  IMAD R35, R35, R32.reuse, RZ ;  /* 0x0000002023237224 */ /* 0x088fe400078e02ff */
[----:B0-----:R-:W-:Y:S01]  /*4e50*/  IMAD.WIDE.U32 R26, R34, R32, R42 ;  /* 0x00000020221a7225 */ /* 0x001fe200078e002a */
[----:B------:R-:W-:-:S03]  /*4e60*/  IADD3 R42, P0, R44, UR4, RZ ;  /* 0x000000042c2a7c10 */ /* 0x000fc6000ff1e0ff */
[----:B------:R-:W-:Y:S02]  /*4e70*/  IMAD R51, R34, R33, R35 ;  /* 0x0000002122337224 */ /* 0x000fe400078e0223 */
[----:B------:R-:W3:Y:S02]  /*4e80*/  LDG.E.64 R32, [R38.64+0x28] ;  /* 0x0000280a26207981 */ /* 0x000ee4000c1e1b00 */
[----:B------:R-:W-:Y:S02]  /*4e90*/  IMAD.IADD R27, R27, 0x1, R51 ;  /* 0x000000011b1b7824 */ /* 0x000fe400078e0233 */
[----:B------:R0:W3:Y:S01]  /*4ea0*/  LDG.E.64.CONSTANT R34, [R44.64] ;  /* 0x0000000a2c227981 */ /* 0x0000e2000c1e9b00 */
[----:B----4-:R-:W-:Y:S01]  /*4eb0*/  IMAD R51, R25, R12, RZ ;  /* 0x0000000c19337224 */ /* 0x010fe200078e02ff */
[----:B------:R-:W-:Y:S02]  /*4ec0*/  IADD3.X R43, R45, UR5, RZ, P0, !PT ;  /* 0x000000052d2b7c10 */ /* 0x000fe400087fe4ff */
[----:B-1----:R-:W4:Y:S01]  /*4ed0*/  LDG.E.64 R10, [R38.64+0x30] ;  /* 0x0000300a260a7981 */ /* 0x002f22000c1e1b00 */
[----:B------:R-:W-:-:S02]  /*4ee0*/  IMAD R51, R24, R13, R51 ;  /* 0x0000000d18337224 */ /* 0x000fc400078e0233 */
[----:B------:R-:W-:Y:S01]  /*4ef0*/  IMAD.WIDE.U32 R24, R24, R12, R26 ;  /* 0x0000000c18187225 */ /* 0x000fe200078e001a */
[----:B------:R-:W-:Y:S01]  /*4f00*/  IADD3 R12, P0, R42, UR4, RZ ;  /* 0x000000042a0c7c10 */ /* 0x000fe2000ff1e0ff */
[----:B------:R1:W4:Y:S03]  /*4f10*/  LDG.E.64.CONSTANT R26, [R42.64] ;  /* 0x0000000a2a1a7981 */ /* 0x000326000c1e9b00 */
[----:B------:R-:W-:Y:S01]  /*4f20*/  IADD3.X R13, R43, UR5, RZ, P0, !PT ;  /* 0x000000052b0d7c10 */ /* 0x000fe200087fe4ff */
[----:B0-----:R-:W5:Y:S04]  /*4f30*/  LDG.E.64 R44, [R38.64+0x38] ;  /* 0x0000380a262c7981 */ /* 0x001f68000c1e1b00 */
[----:B------:R-:W5:Y:S01]  /*4f40*/  LDG.E.64.CONSTANT R52, [R12.64] ;  /* 0x0000000a0c347981 */ /* 0x000f62000c1e9b00 */
[----:B------:R-:W-:Y:S01]  /*4f50*/  IADD3 R25, R25, R51, RZ ;  /* 0x0000003319197210 */ /* 0x000fe20007ffe0ff */
[----:B------:R-:W-:-:S04]  /*4f60*/  IMAD R31, R31, R28, RZ ;  /* 0x0000001c1f1f7224 */ /* 0x000fc800078e02ff */
[C---:B------:R-:W-:Y:S02]  /*4f70*/  IMAD R31, R30.reuse, R29, R31 ;  /* 0x0000001d1e1f7224 */ /* 0x040fe400078e021f */
[----:B------:R-:W-:-:S04]  /*4f80*/  IMAD.WIDE.U32 R24, R30, R28, R24 ;  /* 0x0000001c1e187225 */ /* 0x000fc800078e0018 */
[----:B------:R-:W-:Y:S01]  /*4f90*/  IMAD.IADD R25, R25, 0x1, R31 ;  /* 0x0000000119197824 */ /* 0x000fe200078e021f */
[----:B------:R-:W-:Y:S02]  /*4fa0*/  IADD3 R50, P4, R50, 0x8, RZ ;  /* 0x0000000832327810 */ /* 0x000fe40007f9e0ff */
[----:B------:R-:W-:Y:S02]  /*4fb0*/  IADD3 R47, P5, R47, -0x8, RZ ;  /* 0xfffffff82f2f7810 */ /* 0x000fe40007fbe0ff */
[----:B-1----:R-:W-:Y:S01]  /*4fc0*/  IADD3 R42, P3, R12, UR4, RZ ;  /* 0x000000040c2a7c10 */ /* 0x002fe2000ff7e0ff */
[----:B------:R-:W-:Y:S01]  /*4fd0*/  IMAD.X R49, RZ, RZ, R49, P4 ;  /* 0x000000ffff317224 */ /* 0x000fe200020e0631 */
[----:B------:R-:W-:Y:S02]  /*4fe0*/  PLOP3.LUT P0, PT, PT, PT, PT, 0x8, 0x0 ;  /* 0x000000000000781c */ /* 0x000fe40003f0e170 */
[----:B------:R-:W-:Y:S02]  /*4ff0*/  IADD3.X R46, R46, -0x1, RZ, P5, !PT ;  /* 0xffffffff2e2e7810 */ /* 0x000fe40002ffe4ff */
[----:B------:R-:W-:Y:S01]  /*5000*/  IADD3.X R43, R13, UR5, RZ, P3, !PT ;  /* 0x000000050d2b7c10 */ /* 0x000fe20009ffe4ff */
[----:B--2---:R-:W-:-:S02]  /*5010*/  IMAD R29, R41, R36, RZ ;  /* 0x00000024291d7224 */ /* 0x004fc400078e02ff */
        /* <DEDUP_REMOVED lines=10> */
[-C--:B-----5:R-:W-:Y:S02]  /*50c0*/  IMAD R25, R53, R44.reuse, RZ ;  /* 0x0000002c35197224 */ /* 0x0a0fe400078e02ff */
[----:B------:R-:W-:Y:S02]  /*50d0*/  IMAD.IADD R11, R11, 0x1, R27 ;  /* 0x000000010b0b7824 */ /* 0x000fe400078e021b */
[C---:B------:R-:W-:Y:S02]  /*50e0*/  IMAD R25, R52.reuse, R45, R25 ;  /* 0x0000002d34197224 */ /* 0x040fe400078e0219 */
[----:B------:R-:W-:-:S04]  /*50f0*/  IMAD.WIDE.U32 R44, R52, R44, R10 ;  /* 0x0000002c342c7225 */ /* 0x000fc800078e000a */
[----:B------:R-:W-:Y:S01]  /*5100*/  IMAD.IADD R11, R45, 0x1, R25 ;  /* 0x000000012d0b7824 */ /* 0x000fe200078e0219 */
[----:B------:R-:W-:Y:S02]  /*5110*/  MOV R8, R44 ;  /* 0x0000002c00087202 */ /* 0x000fe40000000f00 */
.L_x_653:
[----:B------:R-:W-:-:S04]  /*5120*/  ISETP.NE.U32.AND P3, PT, R47, RZ, PT ;  /* 0x000000ff2f00720c */ /* 0x000fc80003f65070 */
[----:B------:R-:W-:-:S13]  /*5130*/  ISETP.NE.OR.EX P0, PT, R46, RZ, P0, P3 ;  /* 0x000000ff2e00720c */ /* 0x000fda0000705730 */
[----:B------:R-:W-:Y:S05]  /*5140*/  @!P0 BRA `(.L_x_649) ;  /* 0x000002b000008947 */ /* 0x000fea0003800000 */
.L_x_650:
[C---:B------:R-:W-:Y:S01]  /*5150*/  LEA R40, P0, R50.reuse, c[0x0][0x180], 0x3 ;  /* 0x0000600032287a11 */ /* 0x040fe200078018ff */
[----:B------:R0:W2:Y:S03]  /*5160*/  LDG.E.64.CONSTANT R12, [R42.64] ;  /* 0x0000000a2a0c7981 */ /* 0x0000a6000c1e9b00 */
[----:B------:R-:W-:Y:S02]  /*5170*/  LEA.HI.X R41, R50, c[0x0][0x184], R49, 0x3, P0 ;  /* 0x0000610032297a11 */ /* 0x000fe400000f1c31 */
[----:B------:R-:W-:-:S03]  /*5180*/  IADD3 R44, P0, R42, UR4, RZ ;  /* 0x000000042a2c7c10 */ /* 0x000fc6000ff1e0ff */
[----:B------:R-:W2:Y:S01]  /*5190*/  LDG.E.64 R38, [R40.64] ;  /* 0x0000000a28267981 */ /* 0x000ea2000c1e1b00 */
[----:B------:R-:W-:Y:S02]  /*51a0*/  IADD3.X R45, R43, UR5, RZ, P0, !PT ;  /* 0x000000052b2d7c10 */ /* 0x000fe400087fe4ff */
[----:B0-----:R-:W-:Y:S01]  /*51b0*/  IADD3 R42, P0, R44, UR4, RZ ;  /* 0x000000042c2a7c10 */ /* 0x001fe2000ff1e0ff */
[----:B------:R-:W3:Y:S04]  /*51c0*/  LDG.E.64 R36, [R40.64+0x8] ;  /* 0x0000080a28247981 */ /* 0x000ee8000c1e1b00 */
[----:B------:R-:W3:Y:S01]  /*51d0*/  LDG.E.64.CONSTANT R24, [R44.64] ;  /* 0x0000000a2c187981 */ /* 0x000ee2000c1e9b00 */
[----:B------:R-:W-:Y:S02]  /*51e0*/  IADD3.X R43, R45, UR5, RZ, P0, !PT ;  /* 0x000000052d2b7c10 */ /* 0x000fe400087fe4ff */
[----:B------:R-:W-:Y:S01]  /*51f0*/  IADD3 R28, P0, R42, UR4, RZ ;  /* 0x000000042a1c7c10 */ /* 0x000fe2000ff1e0ff */
[----:B------:R-:W4:Y:S04]  /*5200*/  LDG.E.64 R34, [R40.64+0x10] ;  /* 0x0000100a28227981 */ /* 0x000f28000c1e1b00 */
[----:B------:R0:W4:Y:S01]  /*5210*/  LDG.E.64.CONSTANT R26, [R42.64] ;  /* 0x0000000a2a1a7981 */ /* 0x000122000c1e9b00 */
[----:B------:R-:W-:-:S03]  /*5220*/  IADD3.X R29, R43, UR5, RZ, P0, !PT ;  /* 0x000000052b1d7c10 */ /* 0x000fc600087fe4ff */
[----:B------:R-:W5:Y:S04]  /*5230*/  LDG.E.64 R30, [R40.64+0x18] ;  /* 0x0000180a281e7981 */ /* 0x000f68000c1e1b00 */
[----:B------:R-:W5:Y:S01]  /*5240*/  LDG.E.64.CONSTANT R32, [R28.64] ;  /* 0x0000000a1c207981 */ /* 0x000f62000c1e9b00 */
[----:B------:R-:W-:Y:S01]  /*5250*/  IMAD.MOV.U32 R10, RZ, RZ, R8 ;  /* 0x000000ffff0a7224 */ /* 0x000fe200078e0008 */
[----:B------:R-:W-:-:S04]  /*5260*/  IADD3 R47, P0, R47, -0x4, RZ ;  /* 0xfffffffc2f2f7810 */ /* 0x000fc80007f1e0ff */
[----:B------:R-:W-:Y:S02]  /*5270*/  IADD3.X R46, R46, -0x1, RZ, P0, !PT ;  /* 0xffffffff2e2e7810 */ /* 0x000fe400007fe4ff */
[----:B------:R-:W-:-:S04]  /*5280*/  ISETP.NE.U32.AND P0, PT, R47, RZ, PT ;  /* 0x000000ff2f00720c */ /* 0x000fc80003f05070 */
[----:B------:R-:W-:Y:S02]  /*5290*/  ISETP.NE.AND.EX P0, PT, R46, RZ, PT, P0 ;  /* 0x000000ff2e00720c */ /* 0x000fe40003f05300 */
[----:B0-----:R-:W-:Y:S02]  /*52a0*/  IADD3 R42, P4, R28, UR4, RZ ;  /* 0x000000041c2a7c10 */ /* 0x001fe4000ff9e0ff */
[----:B------:R-:W-:Y:S02]  /*52b0*/  IADD3 R50, P3, R50, 0x4, RZ ;  /* 0x0000000432327810 */ /* 0x000fe40007f7e0ff */
[----:B------:R-:W-:-:S03]  /*52c0*/  IADD3.X R43, R29, UR5, RZ, P4, !PT ;  /* 0x000000051d2b7c10 */ /* 0x000fc6000a7fe4ff */
        /* <DEDUP_REMOVED lines=8> */
[----:B------:R-:W-:Y:S02]  /*5350*/  IMAD.IADD R11, R11, 0x1, R13 ;  /* 0x000000010b0b7824 */ /* 0x000fe400078e020d */
[----:B----4-:R-:W-:-:S04]  /*5360*/  IMAD R13, R27, R34, RZ ;  /* 0x000000221b0d7224 */ /* 0x010fc800078e02ff */
[-C--:B------:R-:W-:Y:S02]  /*5370*/  IMAD R13, R35, R26.reuse, R13 ;  /* 0x0000001a230d7224 */ /* 0x080fe400078e020d */
[----:B------:R-:W-:-:S04]  /*5380*/  IMAD.WIDE.U32 R26, R34, R26, R10 ;  /* 0x0000001a221a7225 */ /* 0x000fc800078e000a */
[----:B-----5:R-:W-:Y:S02]  /*5390*/  IMAD R11, R33, R30, RZ ;  /* 0x0000001e210b7224 */ /* 0x020fe400078e02ff */
[----:B------:R-:W-:Y:S02]  /*53a0*/  IMAD.IADD R27, R27, 0x1, R13 ;  /* 0x000000011b1b7824 */ /* 0x000fe400078e020d */
[-C--:B------:R-:W-:Y:S02]  /*53b0*/  IMAD R11, R31, R32.reuse, R11 ;  /* 0x000000201f0b7224 */ /* 0x080fe400078e020b */
[----:B------:R-:W-:-:S04]  /*53c0*/  IMAD.WIDE.U32 R30, R30, R32, R26 ;  /* 0x000000201e1e7225 */ /* 0x000fc800078e001a */
[----:B------:R-:W-:Y:S01]  /*53d0*/  IMAD.MOV.U32 R8, RZ, RZ, R30 ;  /* 0x000000ffff087224 */ /* 0x000fe200078e001e */
[----:B------:R-:W-:Y:S01]  /*53e0*/  IADD3 R11, R31, R11, RZ ;  /* 0x0000000b1f0b7210 */ /* 0x000fe20007ffe0ff */
[----:B------:R-:W-:Y:S05]  /*53f0*/  @P0 BRA `(.L_x_650) ;  /* 0xfffffd5000000947 */ /* 0x000fea000383ffff */
.L_x_649:
[----:B------:R-:W-:Y:S01]  /*5400*/  CS2R R46, SRZ ;  /* 0x00000000002e7805 */ /* 0x000fe2000001ff00 */
[----:B------:R-:W-:Y:S05]  /*5410*/  @!P2 BRA `(.L_x_654) ;  /* 0x000003100000a947 */ /* 0x000fea0003800000 */
[----:B-----5:R-:W-:Y:S01]  /*5420*/  IMAD R13, R15, c[0x0][0x170], RZ ;  /* 0x00005c000f0d7a24 */ /* 0x020fe200078e02ff */
[----:B------:R-:W-:Y:S01]  /*5430*/  LEA R12, P0, R50, c[0x0][0x180], 0x3 ;  /* 0x00006000320c7a11 */ /* 0x000fe200078018ff */
[----:B------:R-:W-:-:S04]  /*5440*/  IMAD.WIDE.U32 R24, R14, c[0x0][0x170], RZ ;  /* 0x00005c000e187a25 */ /* 0x000fc800078e00ff */
[----:B------:R-:W-:Y:S02]  /*5450*/  IMAD R15, R14, c[0x0][0x174], R13 ;  /* 0x00005d000e0f7a24 */ /* 0x000fe400078e020d */
[----:B------:R-:W-:-:S03]  /*5460*/  IMAD R13, R49, c[0x0][0x188], RZ ;  /* 0x00006200310d7a24 */ /* 0x000fc600078e02ff */
[----:B------:R-:W-:Y:S01]  /*5470*/  IADD3 R25, R25, R15, RZ ;  /* 0x0000000f19197210 */ /* 0x000fe20007ffe0ff */
[----:B------:R-:W-:-:S04]  /*5480*/  IMAD R13, R50, c[0x0][0x18c], R13 ;  /* 0x00006300320d7a24 */ /* 0x000fc800078e020d */
[----:B------:R-:W-:-:S04]  /*5490*/  IMAD.WIDE.U32 R24, R50, c[0x0][0x188], R24 ;  /* 0x0000620032187a25 */ /* 0x000fc800078e0018 */
[----:B------:R-:W-:Y:S01]  /*54a0*/  IMAD.IADD R15, R25, 0x1, R13 ;  /* 0x00000001190f7824 */ /* 0x000fe200078e020d */
[----:B------:R-:W-:Y:S02]  /*54b0*/  LEA R14, P3, R24, c[0x0][0x168], 0x3 ;  /* 0x00005a00180e7a11 */ /* 0x000fe400078618ff */
[----:B------:R-:W-:Y:S02]  /*54c0*/  LEA.HI.X R13, R50, c[0x0][0x184], R49, 0x3, P0 ;  /* 0x00006100320d7a11 */ /* 0x000fe400000f1c31 */
[----:B------:R-:W-:-:S03]  /*54d0*/  LEA.HI.X R15, R24, c[0x0][0x16c], R15, 0x3, P3 ;  /* 0x00005b00180f7a11 */ /* 0x000fc600018f1c0f */
[----:B------:R-:W2:Y:S04]  /*54e0*/  LDG.E.64 R26, [R12.64] ;  /* 0x0000000a0c1a7981 */ /* 0x000ea8000c1e1b00 */
[----:B------:R-:W2:Y:S01]  /*54f0*/  LDG.E.64.CONSTANT R24, [R14.64] ;  /* 0x0000000a0e187981 */ /* 0x000ea2000c1e9b00 */
[----:B------:R-:W-:Y:S01]  /*5500*/  ISETP.NE.U32.AND P0, PT, R9, 0x1, PT ;  /* 0x000000010900780c */ /* 0x000fe20003f05070 */
[----:B------:R-:W-:-:S03]  /*5510*/  IMAD.MOV.U32 R10, RZ, RZ, R8 ;  /* 0x000000ffff0a7224 */ /* 0x000fc600078e0008 */
[----:B------:R-:W-:Y:S01]  /*5520*/  ISETP.NE.AND.EX P0, PT, RZ, RZ, PT, P0 ;  /* 0x000000ffff00720c */ /* 0x000fe20003f05300 */
[-C--:B--2---:R-:W-:Y:S02]  /*5530*/  IMAD R25, R25, R26.reuse, RZ ;  /* 0x0000001a19197224 */ /* 0x084fe400078e02ff */
[----:B------:R-:W-:-:S04]  /*5540*/  IMAD.WIDE.U32 R10, R24, R26, R10 ;  /* 0x0000001a180a7225 */ /* 0x000fc800078e000a */
[----:B------:R-:W-:Y:S01]  /*5550*/  IMAD R25, R24, R27, R25 ;  /* 0x0000001b18197224 */ /* 0x000fe200078e0219 */
[----:B------:R-:W-:-:S03]  /*5560*/  MOV R8, R10 ;  /* 0x0000000a00087202 */ /* 0x000fc60000000f00 */
        /* <DEDUP_REMOVED lines=16> */
[----:B------:R-:W-:-:S04]  /*5670*/  IMAD.MOV.U32 R10, RZ, RZ, R8 ;  /* 0x000000ffff0a7224 */ /* 0x000fc800078e0008 */
[----:B--2---:R-:W-:-:S04]  /*5680*/  IMAD.WIDE.U32 R10, R14, R24, R10 ;  /* 0x000000180e0a7225 */ /* 0x004fc800078e000a */
[----:B------:R-:W-:Y:S01]  /*5690*/  IMAD R15, R15, R24, RZ ;  /* 0x000000180f0f7224 */ /* 0x000fe200078e02ff */
[----:B------:R-:W-:-:S03]  /*56a0*/  MOV R8, R10 ;  /* 0x0000000a00087202 */ /* 0x000fc60000000f00 */
[----:B------:R-:W-:Y:S02]  /*56b0*/  IMAD R15, R14, R25, R15 ;  /* 0x000000190e0f7224 */ /* 0x000fe400078e020f */
[-C--:B---3--:R-:W-:Y:S02]  /*56c0*/  @P0 IMAD R25, R29, R26.reuse, RZ ;  /* 0x0000001a1d190224 */ /* 0x088fe400078e02ff */
[----:B------:R-:W-:Y:S02]  /*56d0*/  IMAD.IADD R11, R11, 0x1, R15 ;  /* 0x000000010b0b7824 */ /* 0x000fe400078e020f */
[----:B------:R-:W-:Y:S02]  /*56e0*/  @P0 IMAD.MOV.U32 R10, RZ, RZ, R8 ;  /* 0x000000ffff0a0224 */ /* 0x000fe400078e0008 */
[C---:B------:R-:W-:Y:S02]  /*56f0*/  @P0 IMAD R25, R28.reuse, R27, R25 ;  /* 0x0000001b1c190224 */ /* 0x040fe400078e0219 */
[----:B------:R-:W-:-:S04]  /*5700*/  @P0 IMAD.WIDE.U32 R26, R28, R26, R10 ;  /* 0x0000001a1c1a0225 */ /* 0x000fc800078e000a */
[----:B------:R-:W-:Y:S01]  /*5710*/  @P0 IMAD.MOV.U32 R8, RZ, RZ, R26 ;  /* 0x000000ffff080224 */ /* 0x000fe200078e001a */
[----:B------:R-:W-:Y:S02]  /*5720*/  @P0 IADD3 R11, R27, R25, RZ ;  /* 0x000000191b0b0210 */ /* 0x000fe40007ffe0ff */
.L_x_654:
[----:B------:R-:W-:Y:S01]  /*5730*/  HFMA2.MMA R10, -RZ, RZ, 0, 0 ;  /* 0x00000000ff0a7435 */ /* 0x000fe200000001ff */
[----:B-----5:R-:W-:Y:S01]  /*5740*/  IMAD.MOV.U32 R13, RZ, RZ, RZ ;  /* 0x000000ffff0d7224 */ /* 0x020fe200078e00ff */
[----:B------:R-:W-:Y:S05]  /*5750*/  @!P1 BRA `(.L_x_655) ;  /* 0x000011d000009947 */ /* 0x000fea0003800000 */
[----:B------:R-:W-:Y:S01]  /*5760*/  IADD3 R50, P3, -R9, c[0x0][0x178], RZ ;  /* 0x00005e0009327a10 */ /* 0x000fe20007f7e1ff */
[----:B------:R-:W-:Y:S01]  /*5770*/  IMAD R25, R17, c[0x0][0x170], RZ ;  /* 0x00005c0011197a24 */ /* 0x000fe200078e02ff */
        /* <DEDUP_REMOVED lines=10> */
[----:B------:R-:W-:Y:S01]  /*5820*/  CS2R R46, SRZ ;  /* 0x00000000002e7805 */ /* 0x000fe2000001ff00 */
[----:B------:R-:W-:-:S04]  /*5830*/  IADD3 R43, R15, R25, RZ ;  /* 0x000000190f2b7210 */ /* 0x000fc80007ffe0ff */
[----:B------:R-:W-:-:S07]  /*5840*/  LEA.HI.X R43, R14, c[0x0][0x16c], R43, 0x3, P3 ;  /* 0x00005b000e2b7a11 */ /* 0x000fce00018f1c2b */
[----:B------:R-:W-:Y:S05]  /*5850*/  @!P0 BRA `(.L_x_656) ;  /* 0x00000e2000008947 */ /* 0x000fea0003800000 */
[----:B------:R-:W-:Y:S02]  /*5860*/  ISETP.GT.U32.AND P3, PT, R50, 0xc, PT ;  /* 0x0000000c3200780c */ /* 0x000fe40003f64070 */
[----:B------:R-:W-:Y:S02]  /*5870*/  PLOP3.LUT P0, PT, PT, PT, PT, 0x80, 0x0 ;  /* 0x000000000000781c */ /* 0x000fe40003f0f070 */
[----:B------:R-:W-:-:S13]  /*5880*/  ISETP.GT.AND.EX P3, PT, R49, RZ, PT, P3 ;  /* 0x000000ff3100720c */ /* 0x000fda0003f64330 */
[----:B------:R-:W-:Y:S05]  /*5890*/  @!P3 BRA `(.L_x_657) ;  /* 0x000008c00000b947 */ /* 0x000fea0003800000 */
[----:B------:R-:W-:Y:S02]  /*58a0*/  PLOP3.LUT P0, PT, PT, PT, PT, 0x8, 0x0 ;  /* 0x000000000000781c */ /* 0x000fe40003f0e170 */
.L_x_658:
        /* <DEDUP_REMOVED lines=10> */
[----:B------:R-:W-:-:S03]  /*5950*/  IADD3.X R33, R45, UR5, RZ, P3, !PT ;  /* 0x000000052d217c10 */ /* 0x000fc60009ffe4ff */
[----:B------:R-:W5:Y:S04]  /*5960*/  LDG.E.64 R24, [R14.64+0x18] ;  /* 0x0000180a0e187981 */ /* 0x000f68000c1e1b00 */
[----:B------:R1:W4:Y:S01]  /*5970*/  LDG.E.64.CONSTANT R38, [R32.64] ;  /* 0x0000000a20267981 */ /* 0x000322000c1e9b00 */
[----:B------:R-:W-:-:S04]  /*5980*/  IADD3 R30, P3, R32, UR4, RZ ;  /* 0x00000004201e7c10 */ /* 0x000fc8000ff7e0ff */
[----:B------:R-:W-:-:S05]  /*5990*/  IADD3.X R31, R33, UR5, RZ, P3, !PT ;  /* 0x00000005211f7c10 */ /* 0x000fca0009ffe4ff */
[----:B------:R0:W5:Y:S01]  /*59a0*/  LDG.E.64.CONSTANT R34, [R30.64] ;  /* 0x0000000a1e227981 */ /* 0x000162000c1e9b00 */
[----:B------:R-:W-:Y:S01]  /*59b0*/  IADD3 R52, P3, R30, UR4, RZ ;  /* 0x000000041e347c10 */ /* 0x000fe2000ff7e0ff */
[----:B------:R-:W-:-:S03]  /*59c0*/  IMAD.MOV.U32 R12, RZ, RZ, R10 ;  /* 0x000000ffff0c7224 */ /* 0x000fc600078e000a */
[----:B------:R-:W-:Y:S02]  /*59d0*/  IADD3.X R53, R31, UR5, RZ, P3, !PT ;  /* 0x000000051f357c10 */ /* 0x000fe40009ffe4ff */
        /* <DEDUP_REMOVED lines=12> */
[----:B------:R-:W-:-:S04]  /*5aa0*/  IMAD.WIDE.U32 R40, R42, R40, R44 ;  /* 0x000000282a287225 */ /* 0x000fc800078e002c */
[-C--:B----4-:R-:W-:Y:S02]  /*5ab0*/  IMAD R39, R39, R36.reuse, RZ ;  /* 0x0000002427277224 */ /* 0x090fe400078e02ff */
[----:B------:R-:W-:Y:S02]  /*5ac0*/  IMAD.IADD R41, R41, 0x1, R43 ;  /* 0x0000000129297824 */ /* 0x000fe400078e022b */
[C---:B------:R-:W-:Y:S01]  /*5ad0*/  IMAD R39, R38.reuse, R37, R39 ;  /* 0x0000002526277224 */ /* 0x040fe200078e0227 */
[----:B------:R-:W3:Y:S01]  /*5ae0*/  LDG.E.64 R42, [R14.64+0x30] ;  /* 0x0000300a0e2a7981 */ /* 0x000ee2000c1e1b00 */
[----:B------:R-:W-:Y:S01]  /*5af0*/  IMAD.WIDE.U32 R36, R38, R36, R40 ;  /* 0x0000002426247225 */ /* 0x000fe200078e0028 */
[----:B------:R-:W-:-:S04]  /*5b00*/  IADD3 R40, P3, R12, UR4, RZ ;  /* 0x000000040c287c10 */ /* 0x000fc8000ff7e0ff */
[----:B------:R-:W-:Y:S01]  /*5b10*/  IADD3.X R41, R13, UR5, RZ, P3, !PT ;  /* 0x000000050d297c10 */ /* 0x000fe20009ffe4ff */
[-C--:B-----5:R-:W-:Y:S01]  /*5b20*/  IMAD R13, R35, R24.reuse, RZ ;  /* 0x00000018230d7224 */ /* 0x0a0fe200078e02ff */
[----:B------:R-:W-:Y:S02]  /*5b30*/  IADD3 R37, R37, R39, RZ ;  /* 0x0000002725257210 */ /* 0x000fe40007ffe0ff */
[----:B------:R-:W-:Y:S01]  /*5b40*/  IADD3 R38, P3, R40, UR4, RZ ;  /* 0x0000000428267c10 */ /* 0x000fe2000ff7e0ff */
[----:B------:R1:W3:Y:S01]  /*5b50*/  LDG.E.64.CONSTANT R44, [R40.64] ;  /* 0x0000000a282c7981 */ /* 0x0002e2000c1e9b00 */
[C---:B------:R-:W-:Y:S02]  /*5b60*/  IMAD R25, R34.reuse, R25, R13 ;  /* 0x0000001922197224 */ /* 0x040fe400078e020d */
[----:B------:R-:W-:Y:S01]  /*5b70*/  IMAD.WIDE.U32 R34, R34, R24, R36 ;  /* 0x0000001822227225 */ /* 0x000fe200078e0024 */
[----:B------:R-:W-:Y:S01]  /*5b80*/  IADD3.X R39, R41, UR5, RZ, P3, !PT ;  /* 0x0000000529277c10 */ /* 0x000fe20009ffe4ff */
[----:B------:R-:W4:Y:S02]  /*5b90*/  LDG.E.64 R12, [R14.64+0x38] ;  /* 0x0000380a0e0c7981 */ /* 0x000f24000c1e1b00 */
[----:B------:R-:W-:Y:S01]  /*5ba0*/  IMAD.IADD R35, R35, 0x1, R25 ;  /* 0x0000000123237824 */ /* 0x000fe200078e0219 */
[----:B------:R-:W-:Y:S01]  /*5bb0*/  IADD3 R36, P3, R38, UR4, RZ ;  /* 0x0000000426247c10 */ /* 0x000fe2000ff7e0ff */
[----:B------:R5:W4:Y:S03]  /*5bc0*/  LDG.E.64.CONSTANT R24, [R38.64] ;  /* 0x0000000a26187981 */ /* 0x000b26000c1e9b00 */
[----:B------:R-:W-:-:S02]  /*5bd0*/  IADD3.X R37, R39, UR5, RZ, P3, !PT ;  /* 0x0000000527257c10 */ /* 0x000fc40009ffe4ff */
[----:B0-----:R-:W-:-:S04]  /*5be0*/  IADD3 R52, P3, R36, UR4, RZ ;  /* 0x0000000424347c10 */ /* 0x001fc8000ff7e0ff */
[----:B------:R-:W-:Y:S01]  /*5bf0*/  IADD3.X R53, R37, UR5, RZ, P3, !PT ;  /* 0x0000000525357c10 */ /* 0x000fe20009ffe4ff */
[----:B-----5:R-:W5:Y:S01]  /*5c00*/  LDG.E.64 R38, [R14.64+0x50] ;  /* 0x0000500a0e267981 */ /* 0x020f62000c1e1b00 */
[-C--:B--2---:R-:W-:Y:S02]  /*5c10*/  IMAD R29, R29, R26.reuse, RZ ;  /* 0x0000001a1d1d7224 */ /* 0x084fe400078e02ff */
[----:B-1----:R-:W-:-:S04]  /*5c20*/  IMAD.WIDE.U32 R40, R28, R26, R34 ;  /* 0x0000001a1c287225 */ /* 0x002fc800078e0022 */
[----:B------:R-:W-:Y:S02]  /*5c30*/  IMAD R51, R28, R27, R29 ;  /* 0x0000001b1c337224 */ /* 0x000fe400078e021d */
[----:B------:R-:W2:Y:S04]  /*5c40*/  LDG.E.64 R26, [R14.64+0x40] ;  /* 0x0000400a0e1a7981 */ /* 0x000ea8000c1e1b00 */
[----:B------:R0:W2:Y:S01]  /*5c50*/  LDG.E.64.CONSTANT R28, [R36.64] ;  /* 0x0000000a241c7981 */ /* 0x0000a2000c1e9b00 */
[----:B------:R-:W-:Y:S01]  /*5c60*/  IADD3 R41, R41, R51, RZ ;  /* 0x0000003329297210 */ /* 0x000fe20007ffe0ff */
[----:B------:R-:W-:-:S04]  /*5c70*/  IMAD R51, R33, R30, RZ ;  /* 0x0000001e21337224 */ /* 0x000fc800078e02ff */
[C---:B------:R-:W-:Y:S02]  /*5c80*/  IMAD R51, R32.reuse, R31, R51 ;  /* 0x0000001f20337224 */ /* 0x040fe400078e0233 */
[----:B------:R-:W-:Y:S02]  /*5c90*/  IMAD.WIDE.U32 R40, R32, R30, R40 ;  /* 0x0000001e20287225 */ /* 0x000fe400078e0028 */
[----:B------:R-:W5:Y:S04]  /*5ca0*/  LDG.E.64 R30, [R14.64+0x48] ;  /* 0x0000480a0e1e7981 */ /* 0x000f68000c1e1b00 */
[----:B------:R-:W5:Y:S01]  /*5cb0*/  LDG.E.64.CONSTANT R32, [R52.64] ;  /* 0x0000000a34207981 */ /* 0x000f62000c1e9b00 */
[----:B------:R-:W-:-:S04]  /*5cc0*/  IADD3 R34, P3, R52, UR4, RZ ;  /* 0x0000000434227c10 */ /* 0x000fc8000ff7e0ff */
[----:B------:R-:W-:-:S05]  /*5cd0*/  IADD3.X R35, R53, UR5, RZ, P3, !PT ;  /* 0x0000000535237c10 */ /* 0x000fca0009ffe4ff */
[----:B0-----:R0:W5:Y:S01]  /*5ce0*/  LDG.E.64.CONSTANT R36, [R34.64] ;  /* 0x0000000a22247981 */ /* 0x001162000c1e9b00 */
[----:B------:R-:W-:Y:S02]  /*5cf0*/  IMAD.IADD R41, R41, 0x1, R51 ;  /* 0x0000000129297824 */ /* 0x000fe400078e0233 */
[-C--:B---3--:R-:W-:Y:S02]  /*5d00*/  IMAD R45, R45, R42.reuse, RZ ;  /* 0x0000002a2d2d7224 */ /* 0x088fe400078e02ff */
[----:B------:R-:W-:-:S04]  /*5d10*/  IMAD.WIDE.U32 R40, R44, R42, R40 ;  /* 0x0000002a2c287225 */ /* 0x000fc800078e0028 */
[----:B------:R-:W-:Y:S02]  /*5d20*/  IMAD R45, R44, R43, R45 ;  /* 0x0000002b2c2d7224 */ /* 0x000fe400078e022d */
[----:B----4-:R-:W-:-:S03]  /*5d30*/  IMAD R25, R25, R12, RZ ;  /* 0x0000000c19197224 */ /* 0x010fc600078e02ff */
[----:B------:R-:W-:Y:S01]  /*5d40*/  IADD3 R41, R41, R45, RZ ;  /* 0x0000002d29297210 */ /* 0x000fe20007ffe0ff */
[----:B------:R-:W-:Y:S01]  /*5d50*/  IMAD R25, R24, R13, R25 ;  /* 0x0000000d18197224 */ /* 0x000fe200078e0219 */
[----:B------:R-:W-:-:S03]  /*5d60*/  IADD3 R42, P3, R34, UR4, RZ ;  /* 0x00000004222a7c10 */ /* 0x000fc6000ff7e0ff */
[----:B------:R-:W-:Y:S01]  /*5d70*/  IMAD.WIDE.U32 R12, R24, R12, R40 ;  /* 0x0000000c180c7225 */ /* 0x000fe200078e0028 */
[----:B------:R-:W-:-:S03]  /*5d80*/  IADD3.X R43, R35, UR5, RZ, P3, !PT ;  /* 0x00000005232b7c10 */ /* 0x000fc60009ffe4ff */
[----:B------:R-:W-:Y:S01]  /*5d90*/  IMAD.IADD R13, R13, 0x1, R25 ;  /* 0x000000010d0d7824 */ /* 0x000fe200078e0219 */
[----:B------:R-:W-:Y:S01]  /*5da0*/  IADD3 R44, P3, R42, UR4, RZ ;  /* 0x000000042a2c7c10 */ /* 0x000fe2000ff7e0ff */
[----:B0-----:R0:W3:Y:S03]  /*5db0*/  LDG.E.64.CONSTANT R34, [R42.64] ;  /* 0x0000000a2a227981 */ /* 0x0010e6000c1e9b00 */
[----:B------:R-:W-:Y:S02]  /*5dc0*/  IADD3.X R45, R43, UR5, RZ, P3, !PT ;  /* 0x000000052b2d7c10 */ /* 0x000fe40009ffe4ff */
[----:B------:R-:W-:Y:S01]  /*5dd0*/  IADD3 R24, P3, R44, UR4, RZ ;  /* 0x000000042c187c10 */ /* 0x000fe2000ff7e0ff */
[-C--:B--2---:R-:W-:Y:S02]  /*5de0*/  IMAD R25, R29, R26.reuse, RZ ;  /* 0x0000001a1d197224 */ /* 0x084fe400078e02ff */
[----:B------:R-:W-:-:S02]  /*5df0*/  IMAD.WIDE.U32 R40, R28, R26, R12 ;  /* 0x0000001a1c287225 */ /* 0x000fc400078e000c */
[----:B------:R-:W2:Y:S02]  /*5e00*/  LDG.E.64 R12, [R14.64+0x60] ;  /* 0x0000600a0e0c7981 */ /* 0x000ea4000c1e1b00 */
[----:B------:R-:W-:Y:S02]  /*5e10*/  IMAD R25, R28, R27, R25 ;  /* 0x0000001b1c197224 */ /* 0x000fe400078e0219 */
[----:B------:R-:W3:Y:S03]  /*5e20*/  LDG.E.64 R28, [R14.64+0x58] ;  /* 0x0000580a0e1c7981 */ /* 0x000ee6000c1e1b00 */
[----:B------:R-:W-:Y:S01]  /*5e30*/  IADD3 R41, R41, R25, RZ ;  /* 0x0000001929297210 */ /* 0x000fe20007ffe0ff */
[----:B------:R1:W2:Y:S01]  /*5e40*/  LDG.E.64.CONSTANT R26, [R44.64] ;  /* 0x0000000a2c1a7981 */ /* 0x0002a2000c1e9b00 */
[----:B-----5:R-:W-:-:S04]  /*5e50*/  IMAD R25, R33, R30, RZ ;  /* 0x0000001e21197224 */ /* 0x020fc800078e02ff */
[C---:B------:R-:W-:Y:S01]  /*5e60*/  IMAD R51, R32.reuse, R31, R25 ;  /* 0x0000001f20337224 */ /* 0x040fe200078e0219 */
[----:B------:R-:W-:Y:S01]  /*5e70*/  IADD3.X R25, R45, UR5, RZ, P3, !PT ;  /* 0x000000052d197c10 */ /* 0x000fe20009ffe4ff */
[----:B------:R-:W-:Y:S01]  /*5e80*/  IMAD.WIDE.U32 R30, R32, R30, R40 ;  /* 0x0000001e201e7225 */ /* 0x000fe200078e0028 */
[----:B0-----:R-:W-:Y:S01]  /*5e90*/  IADD3 R42, P3, R24, UR4, RZ ;  /* 0x00000004182a7c10 */ /* 0x001fe2000ff7e0ff */
[----:B------:R-:W4:Y:S04]  /*5ea0*/  LDG.E.64 R32, [R14.64+0x68] ;  /* 0x0000680a0e207981 */ /* 0x000f28000c1e1b00 */
[----:B------:R0:W4:Y:S01]  /*5eb0*/  LDG.E.64.CONSTANT R40, [R24.64] ;  /* 0x0000000a18287981 */ /* 0x000122000c1e9b00 */
[----:B------:R-:W-:Y:S01]  /*5ec0*/  IMAD R37, R37, R38, RZ ;  /* 0x0000002625257224 */ /* 0x000fe200078e02ff */
[----:B------:R-:W-:Y:S01]  /*5ed0*/  IADD3.X R43, R25, UR5, RZ, P3, !PT ;  /* 0x00000005192b7c10 */ /* 0x000fe20009ffe4ff */
[----:B------:R-:W-:-:S02]  /*5ee0*/  IMAD.IADD R31, R31, 0x1, R51 ;  /* 0x000000011f1f7824 */ /* 0x000fc400078e0233 */
[C---:B-1----:R-:W-:Y:S02]  /*5ef0*/  IMAD R45, R36.reuse, R39, R37 ;  /* 0x00000027242d7224 */ /* 0x042fe400078e0225 */
[----:B------:R-:W-:Y:S01]  /*5f00*/  IMAD.WIDE.U32 R36, R36, R38, R30 ;  /* 0x0000002624247225 */ /* 0x000fe200078e001e */
[----:B------:R1:W5:Y:S01]  /*5f10*/  LDG.E.64.CONSTANT R52, [R42.64] ;  /* 0x0000000a2a347981 */ /* 0x000362000c1e9b00 */
[----:B------:R-:W-:-:S03]  /*5f20*/  IADD3 R30, P3, R42, UR4, RZ ;  /* 0x000000042a1e7c10 */ /* 0x000fc6000ff7e0ff */
[----:B------:R4:W5:Y:S01]  /*5f30*/  LDG.E.64 R38, [R14.64+0x70] ;  /* 0x0000700a0e267981 */ /* 0x000962000c1e1b00 */
[----:B------:R-:W-:-:S03]  /*5f40*/  IADD3.X R31, R43, UR5, RZ, P3, !PT ;  /* 0x000000052b1f7c10 */ /* 0x000fc60009ffe4ff */
[----:B0-----:R4:W5:Y:S04]  /*5f50*/  LDG.E.64 R24, [R14.64+0x78] ;  /* 0x0000780a0e187981 */ /* 0x001968000c1e1b00 */
[----:B-1----:R-:W5:Y:S01]  /*5f60*/  LDG.E.64.CONSTANT R42, [R30.64] ;  /* 0x0000000a1e2a7981 */ /* 0x002f62000c1e9b00 */
[----:B------:R-:W-:Y:S02]  /*5f70*/  IADD3 R37, R37, R45, RZ ;  /* 0x0000002d25257210 */ /* 0x000fe40007ffe0ff */
        /* <DEDUP_REMOVED lines=8> */
[----:B------:R-:W-:-:S04]  /*6000*/  IMAD.WIDE.U32 R28, R34, R28, R36 ;  /* 0x0000001c221c7225 */ /* 0x000fc800078e0024 */
[-C--:B--2---:R-:W-:Y:S02]  /*6010*/  IMAD R27, R27, R12.reuse, RZ ;  /* 0x0000000c1b1b7224 */ /* 0x084fe400078e02ff */
[----:B------:R-:W-:Y:S02]  /*6020*/  IMAD.IADD R29, R29, 0x1, R35 ;  /* 0x000000011d1d7824 */ /* 0x000fe400078e0223 */
[C---:B------:R-:W-:Y:S02]  /*6030*/  IMAD R27, R26.reuse, R13, R27 ;  /* 0x0000000d1a1b7224 */ /* 0x040fe400078e021b */
[----:B------:R-:W-:-:S04]  /*6040*/  IMAD.WIDE.U32 R12, R26, R12, R28 ;  /* 0x0000000c1a0c7225 */ /* 0x000fc800078e001c */
[----:B----4-:R-:W-:Y:S01]  /*6050*/  IMAD R15, R41, R32, RZ ;  /* 0x00000020290f7224 */ /* 0x010fe200078e02ff */
[----:B------:R-:W-:-:S03]  /*6060*/  IADD3 R13, R13, R27, RZ ;  /* 0x0000001b0d0d7210 */ /* 0x000fc60007ffe0ff */
[C---:B------:R-:W-:Y:S02]  /*6070*/  IMAD R15, R40.reuse, R33, R15 ;  /* 0x00000021280f7224 */ /* 0x040fe400078e020f */
[----:B------:R-:W-:-:S04]  /*6080*/  IMAD.WIDE.U32 R12, R40, R32, R12 ;  /* 0x00000020280c7225 */ /* 0x000fc800078e000c */
[----:B------:R-:W-:Y:S02]  /*6090*/  IMAD.IADD R13, R13, 0x1, R15 ;  /* 0x000000010d0d7824 */ /* 0x000fe400078e020f */
[-C--:B-----5:R-:W-:Y:S02]  /*60a0*/  IMAD R15, R53, R38.reuse, RZ ;  /* 0x00000026350f7224 */ /* 0x0a0fe400078e02ff */
[----:B------:R-:W-:-:S04]  /*60b0*/  IMAD.WIDE.U32 R12, R52, R38, R12 ;  /* 0x00000026340c7225 */ /* 0x000fc800078e000c */
[----:B------:R-:W-:-:S05]  /*60c0*/  IMAD R15, R52, R39, R15 ;  /* 0x00000027340f7224 */ /* 0x000fca00078e020f */
[----:B------:R-:W-:Y:S01]  /*60d0*/  IADD3 R13, R13, R15, RZ ;  /* 0x0000000f0d0d7210 */ /* 0x000fe20007ffe0ff */
[----:B------:R-:W-:-:S04]  /*60e0*/  IMAD R15, R43, R24, RZ ;  /* 0x000000182b0f7224 */ /* 0x000fc800078e02ff */
[C---:B------:R-:W-:Y:S02]  /*60f0*/  IMAD R15, R42.reuse, R25, R15 ;  /* 0x000000192a0f7224 */ /* 0x040fe400078e020f */
[----:B------:R-:W-:Y:S01]  /*6100*/  IMAD.WIDE.U32 R24, R42, R24, R12 ;  /* 0x000000182a187225 */ /* 0x000fe200078e000c */
[----:B------:R-:W-:-:S04]  /*6110*/  IADD3 R42, P4, R30, UR4, RZ ;  /* 0x000000041e2a7c10 */ /* 0x000fc8000ff9e0ff */
[----:B------:R-:W-:Y:S01]  /*6120*/  IADD3.X R43, R31, UR5, RZ, P4, !PT ;  /* 0x000000051f2b7c10 */ /* 0x000fe2000a7fe4ff */
[----:B------:R-:W-:Y:S01]  /*6130*/  IMAD.IADD R13, R25, 0x1, R15 ;  /* 0x00000001190d7824 */ /* 0x000fe200078e020f */
[----:B------:R-:W-:Y:S01]  /*6140*/  MOV R10, R24 ;  /* 0x00000018000a7202 */ /* 0x000fe20000000f00 */
[----:B------:R-:W-:Y:S05]  /*6150*/  @P3 BRA `(.L_x_658) ;  /* 0xfffff75000003947 */ /* 0x000fea000383ffff */
.L_x_657:
[----:B------:R-:W-:-:S04]  /*6160*/  ISETP.GT.U32.AND P3, PT, R50, 0x4, PT ;  /* 0x000000043200780c */ /* 0x000fc80003f64070 */
[----:B------:R-:W-:-:S13]  /*6170*/  ISETP.GT.AND.EX P3, PT, R49, RZ, PT, P3 ;  /* 0x000000ff3100720c */ /* 0x000fda0003f64330 */
[----:B------:R-:W-:Y:S05]  /*6180*/  @!P3 BRA `(.L_x_659) ;  /* 0x000004c00000b947 */ /* 0x000fea0003800000 */
[C---:B------:R-:W-:Y:S01]  /*6190*/  LEA R38, P0, R47.reuse, c[0x0][0x180], 0x3 ;  /* 0x000060002f267a11 */ /* 0x040fe200078018ff */
[----:B------:R-:W-:Y:S01]  /*61a0*/  IMAD.MOV.U32 R27, RZ, RZ, R43 ;  /* 0x000000ffff1b7224 */ /* 0x000fe200078e002b */
[----:B------:R-:W-:Y:S02]  /*61b0*/  MOV R26, R42 ;  /* 0x0000002a001a7202 */ /* 0x000fe40000000f00 */
[----:B------:R-:W-:-:S03]  /*61c0*/  LEA.HI.X R39, R47, c[0x0][0x184], R46, 0x3, P0 ;  /* 0x000061002f277a11 */ /* 0x000fc600000f1c2e */
[----:B------:R0:W2:Y:S04]  /*61d0*/  LDG.E.64.CONSTANT R40, [R26.64] ;  /* 0x0000000a1a287981 */ /* 0x0000a8000c1e9b00 */
[----:B------:R-:W2:Y:S01]  /*61e0*/  LDG.E.64 R36, [R38.64] ;  /* 0x0000000a26247981 */ /* 0x000ea2000c1e1b00 */
[----:B------:R-:W-:-:S03]  /*61f0*/  IADD3 R42, P0, R42, UR4, RZ ;  /* 0x000000042a2a7c10 */ /* 0x000fc6000ff1e0ff */
[----:B------:R-:W3:Y:S01]  /*6200*/  LDG.E.64 R32, [R38.64+0x8] ;  /* 0x0000080a26207981 */ /* 0x000ee2000c1e1b00 */
[----:B------:R-:W-:-:S03]  /*6210*/  IADD3.X R43, R43, UR5, RZ, P0, !PT ;  /* 0x000000052b2b7c10 */ /* 0x000fc600087fe4ff */
[----:B------:R-:W4:Y:S04]  /*6220*/  LDG.E.64 R14, [R38.64+0x10] ;  /* 0x0000100a260e7981 */ /* 0x000f28000c1e1b00 */
[----:B------:R1:W3:Y:S01]  /*6230*/  LDG.E.64.CONSTANT R34, [R42.64] ;  /* 0x0000000a2a227981 */ /* 0x0002e2000c1e9b00 */
[----:B------:R-:W-:-:S03]  /*6240*/  IADD3 R44, P0, R42, UR4, RZ ;  /* 0x000000042a2c7c10 */ /* 0x000fc6000ff1e0ff */
[----:B0-----:R-:W5:Y:S01]  /*6250*/  LDG.E.64 R26, [R38.64+0x18] ;  /* 0x0000180a261a7981 */ /* 0x001f62000c1e1b00 */
[----:B------:R-:W-:-:S05]  /*6260*/  IADD3.X R45, R43, UR5, RZ, P0, !PT ;  /* 0x000000052b2d7c10 */ /* 0x000fca00087fe4ff */
[----:B------:R0:W4:Y:S01]  /*6270*/  LDG.E.64.CONSTANT R30, [R44.64] ;  /* 0x0000000a2c1e7981 */ /* 0x000122000c1e9b00 */
[----:B------:R-:W-:Y:S01]  /*6280*/  IADD3 R24, P0, R44, UR4, RZ ;  /* 0x000000042c187c10 */ /* 0x000fe2000ff1e0ff */
[----:B-1----:R-:W-:Y:S01]  /*6290*/  IMAD.MOV.U32 R43, RZ, RZ, R13 ;  /* 0x000000ffff2b7224 */ /* 0x002fe200078e000d */
[----:B------:R-:W-:Y:S02]  /*62a0*/  MOV R42, R10 ;  /* 0x0000000a002a7202 */ /* 0x000fe40000000f00 */
[----:B------:R-:W-:Y:S02]  /*62b0*/  IADD3.X R25, R45, UR5, RZ, P0, !PT ;  /* 0x000000052d197c10 */ /* 0x000fe400087fe4ff */
[----:B------:R-:W-:-:S03]  /*62c0*/  IADD3 R12, P0, R24, UR4, RZ ;  /* 0x00000004180c7c10 */ /* 0x000fc6000ff1e0ff */
[----:B------:R1:W5:Y:S01]  /*62d0*/  LDG.E.64.CONSTANT R28, [R24.64] ;  /* 0x0000000a181c7981 */ /* 0x000362000c1e9b00 */
[----:B------:R-:W-:Y:S02]  /*62e0*/  IADD3.X R13, R25, UR5, RZ, P0, !PT ;  /* 0x00000005190d7c10 */ /* 0x000fe400087fe4ff */
[----:B0-----:R-:W-:-:S04]  /*62f0*/  IADD3 R44, P0, R12, UR4, RZ ;  /* 0x000000040c2c7c10 */ /* 0x001fc8000ff1e0ff */
[----:B------:R-:W-:Y:S01]  /*6300*/  IADD3.X R45, R13, UR5, RZ, P0, !PT ;  /* 0x000000050d2d7c10 */ /* 0x000fe200087fe4ff */
[-C--:B--2---:R-:W-:Y:S02]  /*6310*/  IMAD R41, R41, R36.reuse, RZ ;  /* 0x0000002429297224 */ /* 0x084fe400078e02ff */
[----:B------:R-:W-:-:S04]  /*6320*/  IMAD.WIDE.U32 R42, R40, R36, R42 ;  /* 0x00000024282a7225 */ /* 0x000fc800078e002a */
[----:B------:R-:W-:Y:S02]  /*6330*/  IMAD R41, R40, R37, R41 ;  /* 0x0000002528297224 */ /* 0x000fe400078e0229 */
[----:B------:R-:W2:Y:S03]  /*6340*/  LDG.E.64 R36, [R38.64+0x20] ;  /* 0x0000200a26247981 */ /* 0x000ea6000c1e1b00 */
[----:B------:R-:W-:Y:S02]  /*6350*/  IADD3 R43, R43, R41, RZ ;  /* 0x000000292b2b7210 */ /* 0x000fe40007ffe0ff */
[----:B------:R0:W2:Y:S01]  /*6360*/  LDG.E.64.CONSTANT R40, [R12.64] ;  /* 0x0000000a0c287981 */ /* 0x0000a2000c1e9b00 */
[-C--:B---3--:R-:W-:Y:S02]  /*6370*/  IMAD R35, R35, R32.reuse, RZ ;  /* 0x0000002023237224 */ /* 0x088fe400078e02ff */
[----:B-1----:R-:W-:Y:S01]  /*6380*/  IMAD.WIDE.U32 R24, R34, R32, R42 ;  /* 0x0000002022187225 */ /* 0x002fe200078e002a */
[----:B------:R-:W-:-:S03]  /*6390*/  IADD3 R42, P0, R44, UR4, RZ ;  /* 0x000000042c2a7c10 */ /* 0x000fc6000ff1e0ff */
[----:B------:R-:W-:Y:S02]  /*63a0*/  IMAD R51, R34, R33, R35 ;  /* 0x0000002122337224 */ /* 0x000fe400078e0223 */
[----:B------:R-:W3:Y:S04]  /*63b0*/  LDG.E.64 R32, [R38.64+0x28] ;  /* 0x0000280a26207981 */ /* 0x000ee8000c1e1b00 */
[----:B------:R1:W3:Y:S01]  /*63c0*/  LDG.E.64.CONSTANT R34, [R44.64] ;  /* 0x0000000a2c227981 */ /* 0x0002e2000c1e9b00 */
[----:B------:R-:W-:Y:S01]  /*63d0*/  IADD3.X R43, R45, UR5, RZ, P0, !PT ;  /* 0x000000052d2b7c10 */ /* 0x000fe200087fe4ff */
[----:B------:R-:W-:Y:S02]  /*63e0*/  IMAD.IADD R25, R25, 0x1, R51 ;  /* 0x0000000119197824 */ /* 0x000fe400078e0233 */
[-C--:B----4-:R-:W-:Y:S01]  /*63f0*/  IMAD R31, R31, R14.reuse, RZ ;  /* 0x0000000e1f1f7224 */ /* 0x090fe200078e02ff */
[----:B0-----:R-:W4:Y:S01]  /*6400*/  LDG.E.64 R12, [R38.64+0x30] ;  /* 0x0000300a260c7981 */ /* 0x001f22000c1e1b00 */
[----:B------:R-:W-:Y:S01]  /*6410*/  IMAD.WIDE.U32 R24, R30, R14, R24 ;  /* 0x0000000e1e187225 */ /* 0x000fe200078e0018 */
[----:B------:R-:W-:-:S02]  /*6420*/  IADD3 R14, P0, R42, UR4, RZ ;  /* 0x000000042a0e7c10 */ /* 0x000fc4000ff1e0ff */
[----:B------:R0:W4:Y:S01]  /*6430*/  LDG.E.64.CONSTANT R52, [R42.64] ;  /* 0x0000000a2a347981 */ /* 0x000122000c1e9b00 */
[----:B------:R-:W-:Y:S01]  /*6440*/  IMAD R31, R30, R15, R31 ;  /* 0x0000000f1e1f7224 */ /* 0x000fe200078e021f */
[----:B------:R-:W-:Y:S02]  /*6450*/  IADD3.X R15, R43, UR5, RZ, P0, !PT ;  /* 0x000000052b0f7c10 */ /* 0x000fe400087fe4ff */
[----:B-1----:R-:W4:Y:S04]  /*6460*/  LDG.E.64 R44, [R38.64+0x38] ;  /* 0x0000380a262c7981 */ /* 0x002f28000c1e1b00 */
[----:B0-----:R-:W4:Y:S01]  /*6470*/  LDG.E.64.CONSTANT R42, [R14.64] ;  /* 0x0000000a0e2a7981 */ /* 0x001f22000c1e9b00 */
[----:B------:R-:W-:Y:S01]  /*6480*/  IADD3 R25, R25, R31, RZ ;  /* 0x0000001f19197210 */ /* 0x000fe20007ffe0ff */
[----:B-----5:R-:W-:-:S04]  /*6490*/  IMAD R29, R29, R26, RZ ;  /* 0x0000001a1d1d7224 */ /* 0x020fc800078e02ff */
[C---:B------:R-:W-:Y:S02]  /*64a0*/  IMAD R29, R28.reuse, R27, R29 ;  /* 0x0000001b1c1d7224 */ /* 0x040fe400078e021d */
[----:B------:R-:W-:-:S04]  /*64b0*/  IMAD.WIDE.U32 R24, R28, R26, R24 ;  /* 0x0000001a1c187225 */ /* 0x000fc800078e0018 */
        /* <DEDUP_REMOVED lines=11> */
[----:B------:R-:W-:-:S04]  /*6570*/  IMAD.WIDE.U32 R24, R34, R32, R24 ;  /* 0x0000002022187225 */ /* 0x000fc800078e0018 */
[----:B------:R-:W-:-:S04]  /*6580*/  IMAD R27, R34, R33, R27 ;  /* 0x00000021221b7224 */ /* 0x000fc800078e021b */
[----:B------:R-:W-:Y:S02]  /*6590*/  IMAD.IADD R25, R25, 0x1, R27 ;  /* 0x0000000119197824 */ /* 0x000fe400078e021b */
[----:B----4-:R-:W-:-:S04]  /*65a0*/  IMAD R27, R53, R12, RZ ;  /* 0x0000000c351b7224 */ /* 0x010fc800078e02ff */
[C---:B------:R-:W-:Y:S02]  /*65b0*/  IMAD R27, R52.reuse, R13, R27 ;  /* 0x0000000d341b7224 */ /* 0x040fe400078e021b */
[----:B------:R-:W-:-:S04]  /*65c0*/  IMAD.WIDE.U32 R12, R52, R12, R24 ;  /* 0x0000000c340c7225 */ /* 0x000fc800078e0018 */
[----:B------:R-:W-:Y:S01]  /*65d0*/  IMAD R25, R43, R44, RZ ;  /* 0x0000002c2b197224 */ /* 0x000fe200078e02ff */
[----:B------:R-:W-:-:S03]  /*65e0*/  IADD3 R13, R13, R27, RZ ;  /* 0x0000001b0d0d7210 */ /* 0x000fc60007ffe0ff */
[C---:B------:R-:W-:Y:S02]  /*65f0*/  IMAD R25, R42.reuse, R45, R25 ;  /* 0x0000002d2a197224 */ /* 0x040fe400078e0219 */
[----:B------:R-:W-:Y:S01]  /*6600*/  IMAD.WIDE.U32 R44, R42, R44, R12 ;  /* 0x0000002c2a2c7225 */ /* 0x000fe200078e000c */
[----:B------:R-:W-:-:S03]  /*6610*/  IADD3 R42, P3, R14, UR4, RZ ;  /* 0x000000040e2a7c10 */ /* 0x000fc6000ff7e0ff */
[----:B------:R-:W-:Y:S01]  /*6620*/  IMAD.IADD R13, R45, 0x1, R25 ;  /* 0x000000012d0d7824 */ /* 0x000fe200078e0219 */
[----:B------:R-:W-:Y:S02]  /*6630*/  MOV R10, R44 ;  /* 0x0000002c000a7202 */ /* 0x000fe40000000f00 */
[----:B------:R-:W-:Y:S02]  /*6640*/  IADD3.X R43, R15, UR5, RZ, P3, !PT ;  /* 0x000000050f2b7c10 */ /* 0x000fe40009ffe4ff */
.L_x_659:
[----:B------:R-:W-:-:S04]  /*6650*/  ISETP.NE.U32.AND P3, PT, R50, RZ, PT ;  /* 0x000000ff3200720c */ /* 0x000fc80003f65070 */
[----:B------:R-:W-:-:S13]  /*6660*/  ISETP.NE.OR.EX P0, PT, R49, RZ, P0, P3 ;  /* 0x000000ff3100720c */ /* 0x000fda0000705730 */
[----:B------:R-:W-:Y:S05]  /*6670*/  @!P0 BRA `(.L_x_655) ;  /* 0x000002b000008947 */ /* 0x000fea0003800000 */
.L_x_656:
        /* <DEDUP_REMOVED lines=16> */
[----:B------:R-:W-:Y:S02]  /*6780*/  MOV R12, R10 ;  /* 0x0000000a000c7202 */ /* 0x000fe40000000f00 */
[----:B------:R-:W-:-:S04]  /*6790*/  IADD3 R50, P0, R50, -0x4, RZ ;  /* 0xfffffffc32327810 */ /* 0x000fc80007f1e0ff */
[----:B------:R-:W-:Y:S02]  /*67a0*/  IADD3.X R49, R49, -0x1, RZ, P0, !PT ;  /* 0xffffffff31317810 */ /* 0x000fe400007fe4ff */
[----:B------:R-:W-:-:S04]  /*67b0*/  ISETP.NE.U32.AND P0, PT, R50, RZ, PT ;  /* 0x000000ff3200720c */ /* 0x000fc80003f05070 */
[----:B------:R-:W-:Y:S02]  /*67c0*/  ISETP.NE.AND.EX P0, PT, R49, RZ, PT, P0 ;  /* 0x000000ff3100720c */ /* 0x000fe40003f05300 */
[----:B0-----:R-:W-:Y:S02]  /*67d0*/  IADD3 R42, P4, R14, UR4, RZ ;  /* 0x000000040e2a7c10 */ /* 0x001fe4000ff9e0ff */
[----:B------:R-:W-:Y:S02]  /*67e0*/  IADD3 R47, P3, R47, 0x4, RZ ;  /* 0x000000042f2f7810 */ /* 0x000fe40007f7e0ff */
[----:B------:R-:W-:Y:S02]  /*67f0*/  IADD3.X R43, R15, UR5, RZ, P4, !PT ;  /* 0x000000050f2b7c10 */ /* 0x000fe4000a7fe4ff */
[----:B------:R-:W-:Y:S01]  /*6800*/  IADD3.X R46, RZ, R46, RZ, P3, !PT ;  /* 0x0000002eff2e7210 */ /* 0x000fe20001ffe4ff */
        /* <DEDUP_REMOVED lines=14> */
[----:B------:R-:W-:-:S04]  /*68f0*/  IMAD.WIDE.U32 R30, R32, R30, R12 ;  /* 0x0000001e201e7225 */ /* 0x000fc800078e000c */
[----:B------:R-:W-:Y:S01]  /*6900*/  IMAD.MOV.U32 R10, RZ, RZ, R30 ;  /* 0x000000ffff0a7224 */ /* 0x000fe200078e001e */
[----:B------:R-:W-:Y:S01]  /*6910*/  IADD3 R13, R31, R25, RZ ;  /* 0x000000191f0d7210 */ /* 0x000fe20007ffe0ff */
[----:B------:R-:W-:Y:S05]  /*6920*/  @P0 BRA `(.L_x_656) ;  /* 0xfffffd5000000947 */ /* 0x000fea000383ffff */
.L_x_655:
[----:B------:R-:W-:Y:S01]  /*6930*/  IMAD.MOV.U32 R49, RZ, RZ, RZ ;  /* 0x000000ffff317224 */ /* 0x000fe200078e00ff */
[----:B------:R-:W-:Y:S01]  /*6940*/  MOV R12, RZ ;  /* 0x000000ff000c7202 */ /* 0x000fe20000000f00 */
[----:B------:R-:W-:Y:S05]  /*6950*/  @!P2 BRA `(.L_x_660) ;  /* 0x000003400000a947 */ /* 0x000fea0003800000 */
[----:B------:R-:W-:Y:S02]  /*6960*/  IMAD R15, R17, c[0x0][0x170], RZ ;  /* 0x00005c00110f7a24 */ /* 0x000fe400078e02ff */
[----:B------:R-:W-:-:S04]  /*6970*/  IMAD.WIDE.U32 R24, R16, c[0x0][0x170], RZ ;  /* 0x00005c0010187a25 */ /* 0x000fc800078e00ff */
[----:B------:R-:W-:Y:S02]  /*6980*/  IMAD R15, R16, c[0x0][0x174], R15 ;  /* 0x00005d00100f7a24 */ /* 0x000fe400078e020f */
[----:B------:R-:W-:Y:S02]  /*6990*/  IMAD R14, R46, c[0x0][0x188], RZ ;  /* 0x000062002e0e7a24 */ /* 0x000fe400078e02ff */
[----:B------:R-:W-:Y:S02]  /*69a0*/  IMAD.IADD R25, R25, 0x1, R15 ;  /* 0x0000000119197824 */ /* 0x000fe400078e020f */
[C---:B------:R-:W-:Y:S01]  /*69b0*/  IMAD R17, R47.reuse, c[0x0][0x18c], R14 ;  /* 0x000063002f117a24 */ /* 0x040fe200078e020e */
[C---:B------:R-:W-:Y:S01]  /*69c0*/  LEA R14, P0, R47.reuse, c[0x0][0x180], 0x3 ;  /* 0x000060002f0e7a11 */ /* 0x040fe200078018ff */
[----:B------:R-:W-:-:S03]  /*69d0*/  IMAD.WIDE.U32 R24, R47, c[0x0][0x188], R24 ;  /* 0x000062002f187a25 */ /* 0x000fc600078e0018 */
[----:B------:R-:W-:Y:S02]  /*69e0*/  LEA.HI.X R15, R47, c[0x0][0x184], R46, 0x3, P0 ;  /* 0x000061002f0f7a11 */ /* 0x000fe400000f1c2e */
[----:B------:R-:W-:Y:S02]  /*69f0*/  IADD3 R17, R25, R17, RZ ;  /* 0x0000001119117210 */ /* 0x000fe40007ffe0ff */
[C---:B------:R-:W-:Y:S01]  /*6a00*/  LEA R16, P3, R24.reuse, c[0x0][0x168], 0x3 ;  /* 0x00005a0018107a11 */ /* 0x040fe200078618ff */
[----:B------:R-:W2:Y:S03]  /*6a10*/  LDG.E.64 R26, [R14.64] ;  /* 0x0000000a0e1a7981 */ /* 0x000ea6000c1e1b00 */
        /* <DEDUP_REMOVED lines=26> */
[----:B------:R-:W-:Y:S01]  /*6bc0*/  MOV R33, R13 ;  /* 0x0000000d00217202 */ /* 0x000fe20000000f00 */
[----:B------:R-:W-:Y:S02]  /*6bd0*/  IMAD.MOV.U32 R32, RZ, RZ, R10 ;  /* 0x000000ffff207224 */ /* 0x000fe400078e000a */
[-C--:B--2---:R-:W-:Y:S02]  /*6be0*/  IMAD R17, R17, R24.reuse, RZ ;  /* 0x0000001811117224 */ /* 0x084fe400078e02ff */
[----:B------:R-:W-:-:S04]  /*6bf0*/  IMAD.WIDE.U32 R32, R16, R24, R32 ;  /* 0x0000001810207225 */ /* 0x000fc800078e0020 */
[----:B------:R-:W-:Y:S02]  /*6c00*/  IMAD R17, R16, R25, R17 ;  /* 0x0000001910117224 */ /* 0x000fe400078e0211 */
[----:B------:R-:W-:-:S03]  /*6c10*/  IMAD.MOV.U32 R10, RZ, RZ, R32 ;  /* 0x000000ffff0a7224 */ /* 0x000fc600078e0020 */
[----:B------:R-:W-:Y:S01]  /*6c20*/  IADD3 R13, R33, R17, RZ ;  /* 0x00000011210d7210 */ /* 0x000fe20007ffe0ff */
[----:B---3--:R-:W-:Y:S02]  /*6c30*/  @P0 IMAD R25, R29, R26, RZ ;  /* 0x0000001a1d190224 */ /* 0x008fe400078e02ff */
[----:B------:R-:W-:Y:S01]  /*6c40*/  @P0 IMAD.MOV.U32 R14, RZ, RZ, R10 ;  /* 0x000000ffff0e0224 */ /* 0x000fe200078e000a */
[----:B------:R-:W-:Y:S01]  /*6c50*/  @P0 MOV R15, R13 ;  /* 0x0000000d000f0202 */ /* 0x000fe20000000f00 */
[----:B------:R-:W-:-:S04]  /*6c60*/  @P0 IMAD R25, R28, R27, R25 ;  /* 0x0000001b1c190224 */ /* 0x000fc800078e0219 */
[----:B------:R-:W-:-:S04]  /*6c70*/  @P0 IMAD.WIDE.U32 R26, R28, R26, R14 ;  /* 0x0000001a1c1a0225 */ /* 0x000fc800078e000e */
[----:B------:R-:W-:Y:S01]  /*6c80*/  @P0 IMAD.IADD R13, R27, 0x1, R25 ;  /* 0x000000011b0d0824 */ /* 0x000fe200078e0219 */
[----:B------:R-:W-:Y:S02]  /*6c90*/  @P0 MOV R10, R26 ;  /* 0x0000001a000a0202 */ /* 0x000fe40000000f00 */
.L_x_660:
[----:B------:R-:W-:Y:S01]  /*6ca0*/  CS2R R46, SRZ ;  /* 0x00000000002e7805 */ /* 0x000fe2000001ff00 */
        /* <DEDUP_REMOVED lines=23> */
.L_x_664:
        /* <DEDUP_REMOVED lines=9> */
[----:B------:R1:W3:Y:S01]  /*6eb0*/  LDG.E.64.CONSTANT R40, [R42.64] ;  /* 0x0000000a2a287981 */ /* 0x0002e2000c1e9b00 */
[----:B------:R-:W-:-:S03]  /*6ec0*/  IADD3.X R31, R43, UR5, RZ, P3, !PT ;  /* 0x000000052b1f7c10 */ /* 0x000fc60009ffe4ff */
[----:B0-----:R-:W5:Y:S04]  /*6ed0*/  LDG.E.64 R16, [R14.64+0x18] ;  /* 0x0000180a0e107981 */ /* 0x001f68000c1e1b00 */
[----:B------:R0:W4:Y:S01]  /*6ee0*/  LDG.E.64.CONSTANT R36, [R30.64] ;  /* 0x0000000a1e247981 */ /* 0x000122000c1e9b00 */
[----:B------:R-:W-:-:S04]  /*6ef0*/  IADD3 R28, P3, R30, UR4, RZ ;  /* 0x000000041e1c7c10 */ /* 0x000fc8000ff7e0ff */
[----:B------:R-:W-:-:S05]  /*6f00*/  IADD3.X R29, R31, UR5, RZ, P3, !PT ;  /* 0x000000051f1d7c10 */ /* 0x000fca0009ffe4ff */
[----:B------:R0:W5:Y:S01]  /*6f10*/  LDG.E.64.CONSTANT R32, [R28.64] ;  /* 0x0000000a1c207981 */ /* 0x000162000c1e9b00 */
[----:B------:R-:W-:-:S04]  /*6f20*/  IADD3 R52, P3, R28, UR4, RZ ;  /* 0x000000041c347c10 */ /* 0x000fc8000ff7e0ff */
[----:B------:R-:W-:Y:S02]  /*6f30*/  IADD3.X R53, R29, UR5, RZ, P3, !PT ;  /* 0x000000051d357c10 */ /* 0x000fe40009ffe4ff */
[----:B-1----:R-:W-:Y:S01]  /*6f40*/  IADD3 R42, P3, R52, UR4, RZ ;  /* 0x00000004342a7c10 */ /* 0x002fe2000ff7e0ff */
[----:B0-----:R-:W5:Y:S03]  /*6f50*/  LDG.E.64 R28, [R14.64+0x28] ;  /* 0x0000280a0e1c7981 */ /* 0x001f66000c1e1b00 */
[----:B------:R-:W-:-:S05]  /*6f60*/  IADD3.X R43, R53, UR5, RZ, P3, !PT ;  /* 0x00000005352b7c10 */ /* 0x000fca0009ffe4ff */
        /* <DEDUP_REMOVED lines=9> */
[----:B------:R-:W-:-:S04]  /*7000*/  IMAD.WIDE.U32 R38, R40, R38, R44 ;  /* 0x0000002628267225 */ /* 0x000fc800078e002c */
[-C--:B----4-:R-:W-:Y:S02]  /*7010*/  IMAD R37, R37, R34.reuse, RZ ;  /* 0x0000002225257224 */ /* 0x090fe400078e02ff */
[----:B------:R-:W-:Y:S02]  /*7020*/  IMAD.IADD R39, R39, 0x1, R41 ;  /* 0x0000000127277824 */ /* 0x000fe400078e0229 */
[C---:B------:R-:W-:Y:S02]  /*7030*/  IMAD R37, R36.reuse, R35, R37 ;  /* 0x0000002324257224 */ /* 0x040fe400078e0225 */
[----:B------:R-:W-:Y:S01]  /*7040*/  IMAD.WIDE.U32 R34, R36, R34, R38 ;  /* 0x0000002224227225 */ /* 0x000fe200078e0026 */
[----:B------:R-:W-:-:S04]  /*7050*/  IADD3 R38, P3, R42, UR4, RZ ;  /* 0x000000042a267c10 */ /* 0x000fc8000ff7e0ff */
[----:B------:R-:W-:Y:S01]  /*7060*/  IADD3.X R39, R43, UR5, RZ, P3, !PT ;  /* 0x000000052b277c10 */ /* 0x000fe20009ffe4ff */
[----:B-----5:R-:W-:Y:S01]  /*7070*/  IMAD R33, R33, R16, RZ ;  /* 0x0000001021217224 */ /* 0x020fe200078e02ff */
[----:B------:R-:W-:Y:S01]  /*7080*/  IADD3 R35, R35, R37, RZ ;  /* 0x0000002523237210 */ /* 0x000fe20007ffe0ff */
[----:B0-----:R-:W3:Y:S01]  /*7090*/  LDG.E.64 R42, [R14.64+0x30] ;  /* 0x0000300a0e2a7981 */ /* 0x001ee2000c1e1b00 */
[----:B------:R-:W-:-:S03]  /*70a0*/  IADD3 R36, P3, R38, UR4, RZ ;  /* 0x0000000426247c10 */ /* 0x000fc6000ff7e0ff */
[----:B------:R0:W3:Y:S01]  /*70b0*/  LDG.E.64.CONSTANT R44, [R38.64] ;  /* 0x0000000a262c7981 */ /* 0x0000e2000c1e9b00 */
[C---:B------:R-:W-:Y:S01]  /*70c0*/  IMAD R41, R32.reuse, R17, R33 ;  /* 0x0000001120297224 */ /* 0x040fe200078e0221 */
[----:B------:R-:W-:Y:S01]  /*70d0*/  IADD3.X R37, R39, UR5, RZ, P3, !PT ;  /* 0x0000000527257c10 */ /* 0x000fe20009ffe4ff */
[----:B------:R-:W-:Y:S01]  /*70e0*/  IMAD.WIDE.U32 R32, R32, R16, R34 ;  /* 0x0000001020207225 */ /* 0x000fe200078e0022 */
[----:B------:R-:W-:Y:S01]  /*70f0*/  IADD3 R34, P3, R36, UR4, RZ ;  /* 0x0000000424227c10 */ /* 0x000fe2000ff7e0ff */
[----:B------:R-:W4:Y:S02]  /*7100*/  LDG.E.64 R16, [R14.64+0x38] ;  /* 0x0000380a0e107981 */ /* 0x000f24000c1e1b00 */
[----:B------:R-:W-:Y:S02]  /*7110*/  IMAD.IADD R33, R33, 0x1, R41 ;  /* 0x0000000121217824 */ /* 0x000fe400078e0229 */
[----:B------:R5:W4:Y:S01]  /*7120*/  LDG.E.64.CONSTANT R40, [R36.64] ;  /* 0x0000000a24287981 */ /* 0x000b22000c1e9b00 */
[----:B------:R-:W-:-:S02]  /*7130*/  IADD3.X R35, R37, UR5, RZ, P3, !PT ;  /* 0x0000000525237c10 */ /* 0x000fc40009ffe4ff */
[----:B------:R-:W-:Y:S01]  /*7140*/  IADD3 R46, P3, R34, UR4, RZ ;  /* 0x00000004222e7c10 */ /* 0x000fe2000ff7e0ff */
[----:B-1----:R-:W-:-:S04]  /*7150*/  IMAD R53, R31, R28, RZ ;  /* 0x0000001c1f357224 */ /* 0x002fc800078e02ff */
[----:B------:R-:W-:Y:S01]  /*7160*/  IMAD R53, R30, R29, R53 ;  /* 0x0000001d1e357224 */ /* 0x000fe200078e0235 */
[----:B-----5:R-:W5:Y:S01]  /*7170*/  LDG.E.64 R36, [R14.64+0x50] ;  /* 0x0000500a0e247981 */ /* 0x020f62000c1e1b00 */
[-C--:B--2---:R-:W-:Y:S02]  /*7180*/  IMAD R27, R27, R24.reuse, RZ ;  /* 0x000000181b1b7224 */ /* 0x084fe400078e02ff */
[----:B0-----:R-:W-:-:S04]  /*7190*/  IMAD.WIDE.U32 R38, R26, R24, R32 ;  /* 0x000000181a267225 */ /* 0x001fc800078e0020 */
[----:B------:R-:W-:Y:S02]  /*71a0*/  IMAD R47, R26, R25, R27 ;  /* 0x000000191a2f7224 */ /* 0x000fe400078e021b */
[----:B------:R-:W2:Y:S04]  /*71b0*/  LDG.E.64 R24, [R14.64+0x40] ;  /* 0x0000400a0e187981 */ /* 0x000ea8000c1e1b00 */
[----:B------:R0:W2:Y:S01]  /*71c0*/  LDG.E.64.CONSTANT R26, [R34.64] ;  /* 0x0000000a221a7981 */ /* 0x0000a2000c1e9b00 */
[----:B------:R-:W-:Y:S02]  /*71d0*/  IADD3 R39, R39, R47, RZ ;  /* 0x0000002f27277210 */ /* 0x000fe40007ffe0ff */
[----:B------:R-:W-:-:S03]  /*71e0*/  IADD3.X R47, R35, UR5, RZ, P3, !PT ;  /* 0x00000005232f7c10 */ /* 0x000fc60009ffe4ff */
        /* <DEDUP_REMOVED lines=9> */
[----:B------:R-:W-:Y:S01]  /*7280*/  IMAD R45, R44, R43, R45 ;  /* 0x0000002b2c2d7224 */ /* 0x000fe200078e022d */
[----:B------:R-:W-:Y:S01]  /*7290*/  IADD3 R42, P3, R32, UR4, RZ ;  /* 0x00000004202a7c10 */ /* 0x000fe2000ff7e0ff */
[----:B----4-:R-:W-:-:S03]  /*72a0*/  IMAD R41, R41, R16, RZ ;  /* 0x0000001029297224 */ /* 0x010fc600078e02ff */
[----:B------:R-:W-:Y:S01]  /*72b0*/  IADD3 R39, R39, R45, RZ ;  /* 0x0000002d27277210 */ /* 0x000fe20007ffe0ff */
[C---:B------:R-:W-:Y:S01]  /*72c0*/  IMAD R41, R40.reuse, R17, R41 ;  /* 0x0000001128297224 */ /* 0x040fe200078e0229 */
[----:B------:R-:W-:Y:S02]  /*72d0*/  IADD3.X R43, R33, UR5, RZ, P3, !PT ;  /* 0x00000005212b7c10 */ /* 0x000fe40009ffe4ff */
[----:B0-----:R-:W3:Y:S01]  /*72e0*/  LDG.E.64 R32, [R14.64+0x58] ;  /* 0x0000580a0e207981 */ /* 0x001ee2000c1e1b00 */
[----:B------:R-:W-:Y:S01]  /*72f0*/  IMAD.WIDE.U32 R16, R40, R16, R38 ;  /* 0x0000001028107225 */ /* 0x000fe200078e0026 */
[----:B------:R-:W-:Y:S02]  /*7300*/  IADD3 R44, P3, R42, UR4, RZ ;  /* 0x000000042a2c7c10 */ /* 0x000fe4000ff7e0ff */
[----:B------:R0:W3:Y:S01]  /*7310*/  LDG.E.64.CONSTANT R38, [R42.64] ;  /* 0x0000000a2a267981 */ /* 0x0000e2000c1e9b00 */
[----:B------:R-:W-:Y:S01]  /*7320*/  IMAD.IADD R17, R17, 0x1, R41 ;  /* 0x0000000111117824 */ /* 0x000fe200078e0229 */
[----:B------:R-:W-:Y:S01]  /*7330*/  IADD3.X R45, R43, UR5, RZ, P3, !PT ;  /* 0x000000052b2d7c10 */ /* 0x000fe20009ffe4ff */
[----:B--2---:R-:W-:-:S02]  /*7340*/  IMAD R27, R27, R24, RZ ;  /* 0x000000181b1b7224 */ /* 0x004fc400078e02ff */
[----:B------:R-:W-:-:S04]  /*7350*/  IMAD.WIDE.U32 R40, R26, R24, R16 ;  /* 0x000000181a287225 */ /* 0x000fc800078e0010 */
[----:B------:R-:W-:Y:S01]  /*7360*/  IMAD R27, R26, R25, R27 ;  /* 0x000000191a1b7224 */ /* 0x000fe200078e021b */
[----:B------:R-:W-:Y:S01]  /*7370*/  IADD3 R16, P3, R44, UR4, RZ ;  /* 0x000000042c107c10 */ /* 0x000fe2000ff7e0ff */
[----:B------:R-:W2:Y:S03]  /*7380*/  LDG.E.64 R24, [R14.64+0x60] ;  /* 0x0000600a0e187981 */ /* 0x000ea6000c1e1b00 */
[----:B------:R-:W-:Y:S01]  /*7390*/  IADD3 R41, R41, R27, RZ ;  /* 0x0000001b29297210 */ /* 0x000fe20007ffe0ff */
[-C--:B-----5:R-:W-:Y:S01]  /*73a0*/  IMAD R17, R31, R28.reuse, RZ ;  /* 0x0000001c1f117224 */ /* 0x0a0fe200078e02ff */
[----:B------:R1:W2:Y:S03]  /*73b0*/  LDG.E.64.CONSTANT R26, [R44.64] ;  /* 0x0000000a2c1a7981 */ /* 0x0002a6000c1e9b00 */
[C---:B------:R-:W-:Y:S01]  /*73c0*/  IMAD R47, R30.reuse, R29, R17 ;  /* 0x0000001d1e2f7224 */ /* 0x040fe200078e0211 */
[----:B------:R-:W-:Y:S01]  /*73d0*/  IADD3.X R17, R45, UR5, RZ, P3, !PT ;  /* 0x000000052d117c10 */ /* 0x000fe20009ffe4ff */
[----:B------:R-:W-:Y:S01]  /*73e0*/  IMAD.WIDE.U32 R28, R30, R28, R40 ;  /* 0x0000001c1e1c7225 */ /* 0x000fe200078e0028 */
[----:B0-----:R-:W-:Y:S01]  /*73f0*/  IADD3 R42, P3, R16, UR4, RZ ;  /* 0x00000004102a7c10 */ /* 0x001fe2000ff7e0ff */
[----:B------:R0:W4:Y:S04]  /*7400*/  LDG.E.64 R30, [R14.64+0x68] ;  /* 0x0000680a0e1e7981 */ /* 0x000128000c1e1b00 */
[----:B------:R5:W4:Y:S01]  /*7410*/  LDG.E.64.CONSTANT R40, [R16.64] ;  /* 0x0000000a10287981 */ /* 0x000b22000c1e9b00 */
[----:B------:R-:W-:Y:S01]  /*7420*/  IMAD R35, R35, R36, RZ ;  /* 0x0000002423237224 */ /* 0x000fe200078e02ff */
[----:B------:R-:W-:Y:S01]  /*7430*/  IADD3.X R43, R17, UR5, RZ, P3, !PT ;  /* 0x00000005112b7c10 */ /* 0x000fe20009ffe4ff */
[----:B------:R-:W-:-:S02]  /*7440*/  IMAD.IADD R29, R29, 0x1, R47 ;  /* 0x000000011d1d7824 */ /* 0x000fc400078e022f */
[C---:B-1----:R-:W-:Y:S02]  /*7450*/  IMAD R45, R34.reuse, R37, R35 ;  /* 0x00000025222d7224 */ /* 0x042fe400078e0223 */
[----:B------:R-:W-:Y:S01]  /*7460*/  IMAD.WIDE.U32 R34, R34, R36, R28 ;  /* 0x0000002422227225 */ /* 0x000fe200078e001c */
[----:B------:R-:W4:Y:S04]  /*7470*/  LDG.E.64.CONSTANT R46, [R42.64] ;  /* 0x0000000a2a2e7981 */ /* 0x000f28000c1e9b00 */
[----:B------:R0:W4:Y:S01]  /*7480*/  LDG.E.64 R36, [R14.64+0x70] ;  /* 0x0000700a0e247981 */ /* 0x000122000c1e1b00 */
[----:B------:R-:W-:-:S03]  /*7490*/  IADD3 R28, P3, R42, UR4, RZ ;  /* 0x000000042a1c7c10 */ /* 0x000fc6000ff7e0ff */
[----:B-----5:R0:W5:Y:S01]  /*74a0*/  LDG.E.64 R16, [R14.64+0x78] ;  /* 0x0000780a0e107981 */ /* 0x020162000c1e1b00 */
[----:B------:R-:W-:-:S05]  /*74b0*/  IADD3.X R29, R43, UR5, RZ, P3, !PT ;  /* 0x000000052b1d7c10 */ /* 0x000fca0009ffe4ff */
[----:B------:R-:W5:Y:S01]  /*74c0*/  LDG.E.64.CONSTANT R52, [R28.64] ;  /* 0x0000000a1c347981 */ /* 0x000f62000c1e9b00 */
[----:B------:R-:W-:Y:S01]  /*74d0*/  IADD3 R35, R35, R45, RZ ;  /* 0x0000002d23237210 */ /* 0x000fe20007ffe0ff */
[----:B---3--:R-:W-:-:S04]  /*74e0*/  IMAD R39, R39, R32, RZ ;  /* 0x0000002027277224 */ /* 0x008fc800078e02ff */
[C---:B------:R-:W-:Y:S02]  /*74f0*/  IMAD R39, R38.reuse, R33, R39 ;  /* 0x0000002126277224 */ /* 0x040fe400078e0227 */
[----:B------:R-:W-:-:S04]  /*7500*/  IMAD.WIDE.U32 R32, R38, R32, R34 ;  /* 0x0000002026207225 */ /* 0x000fc800078e0022 */
[----:B------:R-:W-:Y:S01]  /*7510*/  IMAD.IADD R33, R33, 0x1, R39 ;  /* 0x0000000121217824 */ /* 0x000fe200078e0227 */
[----:B------:R-:W-:-:S04]  /*7520*/  IADD3 R51, P3, R51, -0x10, RZ ;  /* 0xfffffff033337810 */ /* 0x000fc80007f7e0ff */
[----:B------:R-:W-:Y:S02]  /*7530*/  IADD3.X R50, R50, -0x1, RZ, P3, !PT ;  /* 0xffffffff32327810 */ /* 0x000fe40001ffe4ff */
[----:B------:R-:W-:-:S04]  /*7540*/  ISETP.GT.U32.AND P3, PT, R51, 0xc, PT ;  /* 0x0000000c3300780c */ /* 0x000fc80003f64070 */
[----:B------:R-:W-:Y:S02]  /*7550*/  ISETP.GT.AND.EX P3, PT, R50, RZ, PT, P3 ;  /* 0x000000ff3200720c */ /* 0x000fe40003f64330 */
[----:B------:R-:W-:-:S04]  /*7560*/  IADD3 R49, P5, R49, 0x10, RZ ;  /* 0x0000001031317810 */ /* 0x000fc80007fbe0ff */
[----:B------:R-:W-:Y:S01]  /*7570*/  IADD3.X R12, RZ, R12, RZ, P5, !PT ;  /* 0x0000000cff0c7210 */ /* 0x000fe20002ffe4ff */
[-C--:B--2---:R-:W-:Y:S02]  /*7580*/  IMAD R27, R27, R24.reuse, RZ ;  /* 0x000000181b1b7224 */ /* 0x084fe400078e02ff */
[----:B0-----:R-:W-:-:S04]  /*7590*/  IMAD.WIDE.U32 R14, R26, R24, R32 ;  /* 0x000000181a0e7225 */ /* 0x001fc800078e0020 */
[----:B------:R-:W-:-:S05]  /*75a0*/  IMAD R27, R26, R25, R27 ;  /* 0x000000191a1b7224 */ /* 0x000fca00078e021b */
[----:B------:R-:W-:Y:S01]  /*75b0*/  IADD3 R15, R15, R27, RZ ;  /* 0x0000001b0f0f7210 */ /* 0x000fe20007ffe0ff */
[----:B----4-:R-:W-:-:S04]  /*75c0*/  IMAD R25, R41, R30, RZ ;  /* 0x0000001e29197224 */ /* 0x010fc800078e02ff */
[C---:B------:R-:W-:Y:S02]  /*75d0*/  IMAD R25, R40.reuse, R31, R25 ;  /* 0x0000001f28197224 */ /* 0x040fe400078e0219 */
[----:B------:R-:W-:-:S04]  /*75e0*/  IMAD.WIDE.U32 R14, R40, R30, R14 ;  /* 0x0000001e280e7225 */ /* 0x000fc800078e000e */
[----:B------:R-:W-:Y:S02]  /*75f0*/  IMAD.IADD R15, R15, 0x1, R25 ;  /* 0x000000010f0f7824 */ /* 0x000fe400078e0219 */
[-C--:B------:R-:W-:Y:S02]  /*7600*/  IMAD R25, R47, R36.reuse, RZ ;  /* 0x000000242f197224 */ /* 0x080fe400078e02ff */
[----:B------:R-:W-:-:S04]  /*7610*/  IMAD.WIDE.U32 R14, R46, R36, R14 ;  /* 0x000000242e0e7225 */ /* 0x000fc800078e000e */
[----:B------:R-:W-:-:S05]  /*7620*/  IMAD R25, R46, R37, R25 ;  /* 0x000000252e197224 */ /* 0x000fca00078e0219 */
[----:B------:R-:W-:Y:S01]  /*7630*/  IADD3 R15, R15, R25, RZ ;  /* 0x000000190f0f7210 */ /* 0x000fe20007ffe0ff */
[----:B-----5:R-:W-:-:S04]  /*7640*/  IMAD R25, R53, R16, RZ ;  /* 0x0000001035197224 */ /* 0x020fc800078e02ff */
[----:B------:R-:W-:Y:S01]  /*7650*/  IMAD.WIDE.U32 R46, R52, R16, R14 ;  /* 0x00000010342e7225 */ /* 0x000fe200078e000e */
[----:B------:R-:W-:-:S03]  /*7660*/  IADD3 R16, P4, R28, UR4, RZ ;  /* 0x000000041c107c10 */ /* 0x000fc6000ff9e0ff */
[----:B------:R-:W-:Y:S01]  /*7670*/  IMAD R25, R52, R17, R25 ;  /* 0x0000001134197224 */ /* 0x000fe200078e0219 */
[----:B------:R-:W-:-:S03]  /*7680*/  IADD3.X R17, R29, UR5, RZ, P4, !PT ;  /* 0x000000051d117c10 */ /* 0x000fc6000a7fe4ff */
[----:B------:R-:W-:Y:S01]  /*7690*/  IMAD.IADD R47, R47, 0x1, R25 ;  /* 0x000000012f2f7824 */ /* 0x000fe200078e0219 */
[----:B------:R-:W-:Y:S05]  /*76a0*/  @P3 BRA `(.L_x_664) ;  /* 0xfffff77000003947 */ /* 0x000fea000383ffff */
.L_x_663:
[----:B------:R-:W-:-:S04]  /*76b0*/  ISETP.GT.U32.AND P3, PT, R51, 0x4, PT ;  /* 0x000000043300780c */ /* 0x000fc80003f64070 */
[----:B------:R-:W-:-:S13]  /*76c0*/  ISETP.GT.AND.EX P3, PT, R50, RZ, PT, P3 ;  /* 0x000000ff3200720c */ /* 0x000fda0003f64330 */
[----:B------:R-:W-:Y:S05]  /*76d0*/  @!P3 BRA `(.L_x_665) ;  /* 0x000004700000b947 */ /* 0x000fea0003800000 */
        /* <DEDUP_REMOVED lines=11> */
[----:B------:R-:W5:Y:S04]  /*7790*/  LDG.E.64 R24, [R38.64+0x18] ;  /* 0x0000180a26187981 */ /* 0x000f68000c1e1b00 */
[----:B------:R1:W4:Y:S01]  /*77a0*/  LDG.E.64.CONSTANT R30, [R44.64] ;  /* 0x0000000a2c1e7981 */ /* 0x000322000c1e9b00 */
[----:B------:R-:W-:-:S04]  /*77b0*/  IADD3 R14, P0, R44, UR4, RZ ;  /* 0x000000042c0e7c10 */ /* 0x000fc8000ff1e0ff */
[----:B------:R-:W-:Y:S02]  /*77c0*/  IADD3.X R15, R45, UR5, RZ, P0, !PT ;  /* 0x000000052d0f7c10 */ /* 0x000fe400087fe4ff */
[----:B0-----:R-:W-:-:S03]  /*77d0*/  IADD3 R16, P0, R14, UR4, RZ ;  /* 0x000000040e107c10 */ /* 0x001fc6000ff1e0ff */
[----:B------:R0:W5:Y:S01]  /*77e0*/  LDG.E.64.CONSTANT R26, [R14.64] ;  /* 0x0000000a0e1a7981 */ /* 0x000162000c1e9b00 */
[----:B------:R-:W-:Y:S02]  /*77f0*/  IADD3.X R17, R15, UR5, RZ, P0, !PT ;  /* 0x000000050f117c10 */ /* 0x000fe400087fe4ff */
[----:B-1----:R-:W-:-:S04]  /*7800*/  IADD3 R44, P0, R16, UR4, RZ ;  /* 0x00000004102c7c10 */ /* 0x002fc8000ff1e0ff */
        /* <DEDUP_REMOVED lines=11> */
[----:B------:R-:W3:Y:S04]  /*78c0*/  LDG.E.64 R32, [R38.64+0x28] ;  /* 0x0000280a26207981 */ /* 0x000ee8000c1e1b00 */
[----:B------:R0:W3:Y:S01]  /*78d0*/  LDG.E.64.CONSTANT R34, [R44.64] ;  /* 0x0000000a2c227981 */ /* 0x0000e2000c1e9b00 */
[----:B------:R-:W-:Y:S01]  /*78e0*/  IADD3 R15, R15, R47, RZ ;  /* 0x0000002f0f0f7210 */ /* 0x000fe20007ffe0ff */
[----:B----4-:R-:W-:Y:S01]  /*78f0*/  IMAD R31, R31, R28, RZ ;  /* 0x0000001c1f1f7224 */ /* 0x010fe200078e02ff */
[----:B------:R-:W-:Y:S01]  /*7900*/  IADD3.X R43, R45, UR5, RZ, P0, !PT ;  /* 0x000000052d2b7c10 */ /* 0x000fe200087fe4ff */
[----:B-1----:R-:W4:Y:S02]  /*7910*/  LDG.E.64 R16, [R38.64+0x30] ;  /* 0x0000300a26107981 */ /* 0x002f24000c1e1b00 */
[----:B------:R-:W-:-:S02]  /*7920*/  IMAD R31, R30, R29, R31 ;  /* 0x0000001d1e1f7224 */ /* 0x000fc400078e021f */
[----:B------:R-:W-:Y:S01]  /*7930*/  IMAD.WIDE.U32 R28, R30, R28, R14 ;  /* 0x0000001c1e1c7225 */ /* 0x000fe200078e000e */
[----:B------:R-:W-:Y:S01]  /*7940*/  IADD3 R14, P0, R42, UR4, RZ ;  /* 0x000000042a0e7c10 */ /* 0x000fe2000ff1e0ff */
[----:B------:R-:W4:Y:S03]  /*7950*/  LDG.E.64.CONSTANT R46, [R42.64] ;  /* 0x0000000a2a2e7981 */ /* 0x000f26000c1e9b00 */
[----:B------:R-:W-:Y:S01]  /*7960*/  IADD3.X R15, R43, UR5, RZ, P0, !PT ;  /* 0x000000052b0f7c10 */ /* 0x000fe200087fe4ff */
[----:B0-----:R-:W4:Y:S04]  /*7970*/  LDG.E.64 R44, [R38.64+0x38] ;  /* 0x0000380a262c7981 */ /* 0x001f28000c1e1b00 */
[----:B------:R-:W4:Y:S01]  /*7980*/  LDG.E.64.CONSTANT R52, [R14.64] ;  /* 0x0000000a0e347981 */ /* 0x000f22000c1e9b00 */
[----:B-----5:R-:W-:-:S02]  /*7990*/  IMAD R27, R27, R24, RZ ;  /* 0x000000181b1b7224 */ /* 0x020fc400078e02ff */
[----:B------:R-:W-:Y:S02]  /*79a0*/  IMAD.IADD R29, R29, 0x1, R31 ;  /* 0x000000011d1d7824 */ /* 0x000fe400078e021f */
[C---:B------:R-:W-:Y:S02]  /*79b0*/  IMAD R27, R26.reuse, R25, R27 ;  /* 0x000000191a1b7224 */ /* 0x040fe400078e021b */
[----:B------:R-:W-:-:S05]  /*79c0*/  IMAD.WIDE.U32 R24, R26, R24, R28 ;  /* 0x000000181a187225 */ /* 0x000fca00078e001c */
        /* <DEDUP_REMOVED lines=8> */
[----:B------:R-:W-:-:S04]  /*7a50*/  IMAD R27, R40, R37, R27 ;  /* 0x00000025281b7224 */ /* 0x000fc800078e021b */
[----:B------:R-:W-:Y:S02]  /*7a60*/  IMAD.IADD R25, R25, 0x1, R27 ;  /* 0x0000000119197824 */ /* 0x000fe400078e021b */
[-C--:B---3--:R-:W-:Y:S02]  /*7a70*/  IMAD R27, R35, R32.reuse, RZ ;  /* 0x00000020231b7224 */ /* 0x088fe400078e02ff */
[----:B------:R-:W-:-:S04]  /*7a80*/  IMAD.WIDE.U32 R24, R34, R32, R24 ;  /* 0x0000002022187225 */ /* 0x000fc800078e0018 */
[----:B------:R-:W-:-:S05]  /*7a90*/  IMAD R27, R34, R33, R27 ;  /* 0x00000021221b7224 */ /* 0x000fca00078e021b */
[----:B------:R-:W-:Y:S01]  /*7aa0*/  IADD3 R25, R25, R27, RZ ;  /* 0x0000001b19197210 */ /* 0x000fe20007ffe0ff */
[----:B----4-:R-:W-:-:S04]  /*7ab0*/  IMAD R27, R47, R16, RZ ;  /* 0x000000102f1b7224 */ /* 0x010fc800078e02ff */
[C---:B------:R-:W-:Y:S02]  /*7ac0*/  IMAD R27, R46.reuse, R17, R27 ;  /* 0x000000112e1b7224 */ /* 0x040fe400078e021b */
[----:B------:R-:W-:-:S04]  /*7ad0*/  IMAD.WIDE.U32 R16, R46, R16, R24 ;  /* 0x000000102e107225 */ /* 0x000fc800078e0018 */
[-C--:B------:R-:W-:Y:S02]  /*7ae0*/  IMAD R25, R53, R44.reuse, RZ ;  /* 0x0000002c35197224 */ /* 0x080fe400078e02ff */
[----:B------:R-:W-:Y:S02]  /*7af0*/  IMAD.IADD R17, R17, 0x1, R27 ;  /* 0x0000000111117824 */ /* 0x000fe400078e021b */
[C---:B------:R-:W-:Y:S02]  /*7b00*/  IMAD R25, R52.reuse, R45, R25 ;  /* 0x0000002d34197224 */ /* 0x040fe400078e0219 */
[----:B------:R-:W-:Y:S01]  /*7b10*/  IMAD.WIDE.U32 R46, R52, R44, R16 ;  /* 0x0000002c342e7225 */ /* 0x000fe200078e0010 */
[----:B------:R-:W-:-:S04]  /*7b20*/  IADD3 R16, P3, R14, UR4, RZ ;  /* 0x000000040e107c10 */ /* 0x000fc8000ff7e0ff */
[----:B------:R-:W-:Y:S02]  /*7b30*/  IADD3 R47, R47, R25, RZ ;  /* 0x000000192f2f7210 */ /* 0x000fe40007ffe0ff */
[----:B------:R-:W-:Y:S02]  /*7b40*/  IADD3.X R17, R15, UR5, RZ, P3, !PT ;  /* 0x000000050f117c10 */ /* 0x000fe40009ffe4ff */
.L_x_665:
[----:B------:R-:W-:-:S04]  /*7b50*/  ISETP.NE.U32.AND P3, PT, R51, RZ, PT ;  /* 0x000000ff3300720c */ /* 0x000fc80003f65070 */
[----:B------:R-:W-:-:S13]  /*7b60*/  ISETP.NE.OR.EX P0, PT, R50, RZ, P0, P3 ;  /* 0x000000ff3200720c */ /* 0x000fda0000705730 */
[----:B------:R-:W-:Y:S05]  /*7b70*/  @!P0 BRA `(.L_x_661) ;  /* 0x0000029000008947 */ /* 0x000fea0003800000 */
.L_x_662:
        /* <DEDUP_REMOVED lines=8> */
[----:B------:R-:W3:Y:S01]  /*7c00*/  LDG.E.64.CONSTANT R14, [R42.64] ;  /* 0x0000000a2a0e7981 */ /* 0x000ee2000c1e9b00 */
[----:B------:R-:W-:Y:S02]  /*7c10*/  IADD3.X R41, R43, UR5, RZ, P0, !PT ;  /* 0x000000052b297c10 */ /* 0x000fe400087fe4ff */
[----:B------:R-:W-:Y:S01]  /*7c20*/  IADD3 R24, P0, R40, UR4, RZ ;  /* 0x0000000428187c10 */ /* 0x000fe2000ff1e0ff */
[----:B------:R-:W4:Y:S04]  /*7c30*/  LDG.E.64 R32, [R38.64+0x10] ;  /* 0x0000100a26207981 */ /* 0x000f28000c1e1b00 */
[----:B0-----:R-:W4:Y:S01]  /*7c40*/  LDG.E.64.CONSTANT R16, [R40.64] ;  /* 0x0000000a28107981 */ /* 0x001f22000c1e9b00 */
[----:B------:R-:W-:-:S03]  /*7c50*/  IADD3.X R25, R41, UR5, RZ, P0, !PT ;  /* 0x0000000529197c10 */ /* 0x000fc600087fe4ff */
[----:B------:R-:W5:Y:S04]  /*7c60*/  LDG.E.64 R30, [R38.64+0x18] ;  /* 0x0000180a261e7981 */ /* 0x000f68000c1e1b00 */
[----:B------:R-:W5:Y:S01]  /*7c70*/  LDG.E.64.CONSTANT R26, [R24.64] ;  /* 0x0000000a181a7981 */ /* 0x000f62000c1e9b00 */
[----:B------:R-:W-:-:S04]  /*7c80*/  IADD3 R51, P0, R51, -0x4, RZ ;  /* 0xfffffffc33337810 */ /* 0x000fc80007f1e0ff */
[----:B------:R-:W-:Y:S02]  /*7c90*/  IADD3.X R50, R50, -0x1, RZ, P0, !PT ;  /* 0xffffffff32327810 */ /* 0x000fe400007fe4ff */
[----:B------:R-:W-:-:S04]  /*7ca0*/  ISETP.NE.U32.AND P0, PT, R51, RZ, PT ;  /* 0x000000ff3300720c */ /* 0x000fc80003f05070 */
[----:B------:R-:W-:Y:S02]  /*7cb0*/  ISETP.NE.AND.EX P0, PT, R50, RZ, PT, P0 ;  /* 0x000000ff3200720c */ /* 0x000fe40003f05300 */
[----:B------:R-:W-:-:S04]  /*7cc0*/  IADD3 R49, P3, R49, 0x4, RZ ;  /* 0x0000000431317810 */ /* 0x000fc80007f7e0ff */
[----:B------:R-:W-:Y:S01]  /*7cd0*/  IADD3.X R12, RZ, R12, RZ, P3, !PT ;  /* 0x0000000cff0c7210 */ /* 0x000fe20001ffe4ff */
[----:B--2---:R-:W-:Y:S02]  /*7ce0*/  IMAD R29, R29, R36, RZ ;  /* 0x000000241d1d7224 */ /* 0x004fe400078e02ff */
[----:B------:R-:W-:-:S04]  /*7cf0*/  IMAD.WIDE.U32 R46, R36, R28, R46 ;  /* 0x0000001c242e7225 */ /* 0x000fc800078e002e */
[----:B------:R-:W-:Y:S02]  /*7d00*/  IMAD R29, R37, R28, R29 ;  /* 0x0000001c251d7224 */ /* 0x000fe400078e021d */
[----:B---3--:R-:W-:-:S03]  /*7d10*/  IMAD R15, R15, R34, RZ ;  /* 0x000000220f0f7224 */ /* 0x008fc600078e02ff */
[----:B------:R-:W-:Y:S01]  /*7d20*/  IADD3 R47, R47, R29, RZ ;  /* 0x0000001d2f2f7210 */ /* 0x000fe20007ffe0ff */
[----:B------:R-:W-:-:S04]  /*7d30*/  IMAD R29, R35, R14, R15 ;  /* 0x0000000e231d7224 */ /* 0x000fc800078e020f */
[----:B------:R-:W-:-:S04]  /*7d40*/  IMAD.WIDE.U32 R14, R34, R14, R46 ;  /* 0x0000000e220e7225 */ /* 0x000fc800078e002e */
[----:B------:R-:W-:Y:S02]  /*7d50*/  IMAD.IADD R15, R15, 0x1, R29 ;  /* 0x000000010f0f7824 */ /* 0x000fe400078e021d */
[----:B----4-:R-:W-:Y:S02]  /*7d60*/  IMAD R17, R17, R32, RZ ;  /* 0x0000002011117224 */ /* 0x010fe400078e02ff */
[----:B------:R-:W-:-:S04]  /*7d70*/  IMAD.WIDE.U32 R14, R32, R16, R14 ;  /* 0x00000010200e7225 */ /* 0x000fc800078e000e */
[----:B------:R-:W-:-:S05]  /*7d80*/  IMAD R17, R33, R16, R17 ;  /* 0x0000001021117224 */ /* 0x000fca00078e0211 */
[----:B------:R-:W-:Y:S01]  /*7d90*/  IADD3 R15, R15, R17, RZ ;  /* 0x000000110f0f7210 */ /* 0x000fe20007ffe0ff */
[----:B-----5:R-:W-:Y:S01]  /*7da0*/  IMAD R17, R27, R30, RZ ;  /* 0x0000001e1b117224 */ /* 0x020fe200078e02ff */
[----:B------:R-:W-:-:S03]  /*7db0*/  IADD3 R16, P4, R24, UR4, RZ ;  /* 0x0000000418107c10 */ /* 0x000fc6000ff9e0ff */
[-C--:B------:R-:W-:Y:S02]  /*7dc0*/  IMAD R17, R31, R26.reuse, R17 ;  /* 0x0000001a1f117224 */ /* 0x080fe400078e0211 */
[----:B------:R-:W-:-:S04]  /*7dd0*/  IMAD.WIDE.U32 R46, R30, R26, R14 ;  /* 0x0000001a1e2e7225 */ /* 0x000fc800078e000e */
[----:B------:R-:W-:Y:S01]  /*7de0*/  IMAD.IADD R47, R47, 0x1, R17 ;  /* 0x000000012f2f7824 */ /* 0x000fe200078e0211 */
[----:B------:R-:W-:Y:S01]  /*7df0*/  IADD3.X R17, R25, UR5, RZ, P4, !PT ;  /* 0x0000000519117c10 */ /* 0x000fe2000a7fe4ff */
[----:B------:R-:W-:Y:S05]  /*7e00*/  @P0 BRA `(.L_x_662) ;  /* 0xfffffd7000000947 */ /* 0x000fea000383ffff */
.L_x_661:
[----:B------:R-:W-:Y:S01]  /*7e10*/  CS2R R44, SRZ ;  /* 0x00000000002c7805 */ /* 0x000fe2000001ff00 */
[----:B------:R-:W-:Y:S05]  /*7e20*/  @!P2 BRA `(.L_x_666) ;  /* 0x000002c00000a947 */ /* 0x000fea0003800000 */
[----:B------:R-:W-:Y:S02]  /*7e30*/  IMAD R17, R19, c[0x0][0x170], RZ ;  /* 0x00005c0013117a24 */ /* 0x000fe400078e02ff */
[----:B------:R-:W-:-:S04]  /*7e40*/  IMAD.WIDE.U32 R14, R18, c[0x0][0x170], RZ ;  /* 0x00005c00120e7a25 */ /* 0x000fc800078e00ff */
[----:B------:R-:W-:Y:S02]  /*7e50*/  IMAD R17, R18, c[0x0][0x174], R17 ;  /* 0x00005d0012117a24 */ /* 0x000fe400078e0211 */
[----:B------:R-:W-:Y:S02]  /*7e60*/  IMAD R16, R12, c[0x0][0x188], RZ ;  /* 0x000062000c107a24 */ /* 0x000fe400078e02ff */
[----:B------:R-:W-:Y:S02]  /*7e70*/  IMAD.IADD R15, R15, 0x1, R17 ;  /* 0x000000010f0f7824 */ /* 0x000fe400078e0211 */
        /* <DEDUP_REMOVED lines=17> */
[----:B------:R-:W-:Y:S02]  /*7f90*/  ULDC.64 UR4, c[0x0][0x188] ;  /* 0x0000620000047ab9 */ /* 0x000fe40000000a00 */
[----:B------:R-:W-:Y:S01]  /*7fa0*/  USHF.L.U32 UR9, UR4, 0x3, URZ ;  /* 0x0000000304097899 */ /* 0x000fe2000800063f */
[----:B------:R-:W-:Y:S01]  /*7fb0*/  ISETP.NE.AND.EX P0, PT, RZ, RZ, PT, P0 ;  /* 0x000000ffff00720c */ /* 0x000fe20003f05300 */
[----:B------:R-:W-:Y:S02]  /*7fc0*/  UMOV UR8, 0x3 ;  /* 0x0000000300087882 */ /* 0x000fe40000000000 */
[----:B------:R-:W-:Y:S02]  /*7fd0*/  USHF.L.U64.HI UR5, UR4, UR8, UR5 ;  /* 0x0000000804057299 */ /* 0x000fe40008010205 */
[----:B------:R-:W-:-:S04]  /*7fe0*/  IADD3 R28, P3, R16, UR9, RZ ;  /* 0x00000009101c7c10 */ /* 0x000fc8000ff7e0ff */
[----:B------:R-:W-:Y:S02]  /*7ff0*/  IADD3.X R29, R17, UR5, RZ, P3, !PT ;  /* 0x00000005111d7c10 */ /* 0x000fe40009ffe4ff */
[----:B------:R-:W2:Y:S02]  /*8000*/  LDG.E.64 R16, [R14.64+0x8] ;  /* 0x0000080a0e107981 */ /* 0x000ea4000c1e1b00 */
[----:B------:R-:W-:Y:S02]  /*8010*/  @P0 IADD3 R26, P3, R28, UR9, RZ ;  /* 0x000000091c1a0c10 */ /* 0x000fe4000ff7e0ff */
[----:B------:R-:W2:Y:S02]  /*8020*/  LDG.E.64.CONSTANT R18, [R28.64] ;  /* 0x0000000a1c127981 */ /* 0x000ea4000c1e9b00 */
[----:B------:R-:W-:Y:S02]  /*8030*/  @P0 IADD3.X R27, R29, UR5, RZ, P3, !PT ;  /* 0x000000051d1b0c10 */ /* 0x000fe40009ffe4ff */
[----:B------:R-:W3:Y:S04]  /*8040*/  @P0 LDG.E.64 R24, [R14.64+0x10] ;  /* 0x0000100a0e180981 */ /* 0x000ee8000c1e1b00 */
[----:B------:R-:W3:Y:S01]  /*8050*/  @P0 LDG.E.64.CONSTANT R26, [R26.64] ;  /* 0x0000000a1a1a0981 */ /* 0x000ee2000c1e9b00 */
        /* <DEDUP_REMOVED lines=9> */
.L_x_666:
        /* <DEDUP_REMOVED lines=15> */
[----:B------:R-:W-:-:S04]  /*81e0*/  CS2R R44, SRZ ;  /* 0x00000000002c7805 */ /* 0x000fc8000001ff00 */
[----:B------:R-:W-:-:S07]  /*81f0*/  LEA.HI.X R17, R14, c[0x0][0x16c], R17, 0x3, P3 ;  /* 0x00005b000e117a11 */ /* 0x000fce00018f1c11 */
[----:B------:R-:W-:Y:S05]  /*8200*/  @!P0 BRA `(.L_x_668) ;  /* 0x00000db000008947 */ /* 0x000fea0003800000 */
[----:B------:R-:W-:Y:S02]  /*8210*/  ISETP.GT.U32.AND P3, PT, R49, 0xc, PT ;  /* 0x0000000c3100780c */ /* 0x000fe40003f64070 */
[----:B------:R-:W-:Y:S02]  /*8220*/  PLOP3.LUT P0, PT, PT, PT, PT, 0x80, 0x0 ;  /* 0x000000000000781c */ /* 0x000fe40003f0f070 */
[----:B------:R-:W-:-:S13]  /*8230*/  ISETP.GT.AND.EX P3, PT, R12, RZ, PT, P3 ;  /* 0x000000ff0c00720c */ /* 0x000fda0003f64330 */
[----:B------:R-:W-:Y:S05]  /*8240*/  @!P3 BRA `(.L_x_669) ;  /* 0x000008a00000b947 */ /* 0x000fea0003800000 */
[----:B------:R-:W-:Y:S02]  /*8250*/  PLOP3.LUT P0, PT, PT, PT, PT, 0x8, 0x0 ;  /* 0x000000000000781c */ /* 0x000fe40003f0e170 */
.L_x_670:
        /* <DEDUP_REMOVED lines=50> */
[----:B-1----:R-:W-:Y:S01]  /*8580*/  IADD3 R50, P3, R32, UR4, RZ ;  /* 0x0000000420327c10 */ /* 0x002fe2000ff7e0ff */
[----:B------:R-:W-:-:S04]  /*8590*/  IMAD R53, R29, R26, RZ ;  /* 0x0000001a1d357224 */ /* 0x000fc800078e02ff */
        /* <DEDUP_REMOVED lines=85> */
.L_x_669:
        /* <DEDUP_REMOVED lines=17> */
[----:B------:R-:W-:Y:S02]  /*8c00*/  IADD3.X R19, R51, UR5, RZ, P0, !PT ;  /* 0x0000000533137c10 */ /* 0x000fe400087fe4ff */
[----:B------:R-:W-:-:S03]  /*8c10*/  IADD3 R14, P0, R18, UR4, RZ ;  /* 0x00000004120e7c10 */ /* 0x000fc6000ff1e0ff */
[----:B------:R0:W5:Y:S01]  /*8c20*/  LDG.E.64.CONSTANT R24, [R18.64] ;  /* 0x0000000a12187981 */ /* 0x000162000c1e9b00 */
[----:B------:R-:W-:Y:S01]  /*8c30*/  IADD3.X R15, R19, UR5, RZ, P0, !PT ;  /* 0x00000005130f7c10 */ /* 0x000fe200087fe4ff */
[-C--:B--2---:R-:W-:Y:S02]  /*8c40*/  IMAD R39, R39, R34.reuse, RZ ;  /* 0x0000002227277224 */ /* 0x084fe400078e02ff */
[----:B-1----:R-:W-:-:S04]  /*8c50*/  IMAD.WIDE.U32 R40, R38, R34, R42 ;  /* 0x0000002226287225 */ /* 0x002fc800078e002a */
[----:B------:R-:W-:Y:S01]  /*8c60*/  IMAD R39, R38, R35, R39 ;  /* 0x0000002326277224 */ /* 0x000fe200078e0227 */
[----:B------:R-:W-:Y:S01]  /*8c70*/  IADD3 R42, P0, R14, UR4, RZ ;  /* 0x000000040e2a7c10 */ /* 0x000fe2000ff1e0ff */
[----:B------:R-:W2:Y:S02]  /*8c80*/  LDG.E.64 R34, [R36.64+0x20] ;  /* 0x0000200a24227981 */ /* 0x000ea4000c1e1b00 */
[----:B------:R-:W-:Y:S02]  /*8c90*/  IMAD.IADD R41, R41, 0x1, R39 ;  /* 0x0000000129297824 */ /* 0x000fe400078e0227 */
[----:B------:R1:W2:Y:S01]  /*8ca0*/  LDG.E.64.CONSTANT R38, [R14.64] ;  /* 0x0000000a0e267981 */ /* 0x0002a2000c1e9b00 */
[-C--:B---3--:R-:W-:Y:S01]  /*8cb0*/  IMAD R33, R33, R30.reuse, RZ ;  /* 0x0000001e21217224 */ /* 0x088fe200078e02ff */
[----:B------:R-:W-:Y:S01]  /*8cc0*/  IADD3.X R43, R15, UR5, RZ, P0, !PT ;  /* 0x000000050f2b7c10 */ /* 0x000fe200087fe4ff */
[----:B0-----:R-:W-:Y:S01]  /*8cd0*/  IMAD.WIDE.U32 R18, R32, R30, R40 ;  /* 0x0000001e20127225 */ /* 0x001fe200078e0028 */
[----:B------:R-:W-:-:S03]  /*8ce0*/  IADD3 R40, P0, R42, UR4, RZ ;  /* 0x000000042a287c10 */ /* 0x000fc6000ff1e0ff */
[----:B------:R-:W-:Y:S02]  /*8cf0*/  IMAD R51, R32, R31, R33 ;  /* 0x0000001f20337224 */ /* 0x000fe400078e0221 */
[----:B------:R-:W3:Y:S04]  /*8d00*/  LDG.E.64 R30, [R36.64+0x28] ;  /* 0x0000280a241e7981 */ /* 0x000ee8000c1e1b00 */
[----:B------:R0:W3:Y:S01]  /*8d10*/  LDG.E.64.CONSTANT R32, [R42.64] ;  /* 0x0000000a2a207981 */ /* 0x0000e2000c1e9b00 */
[----:B------:R-:W-:Y:S01]  /*8d20*/  IADD3 R19, R19, R51, RZ ;  /* 0x0000003313137210 */ /* 0x000fe20007ffe0ff */
[----:B----4-:R-:W-:Y:S01]  /*8d30*/  IMAD R29, R29, R26, RZ ;  /* 0x0000001a1d1d7224 */ /* 0x010fe200078e02ff */
[----:B------:R-:W-:Y:S02]  /*8d40*/  IADD3.X R41, R43, UR5, RZ, P0, !PT ;  /* 0x000000052b297c10 */ /* 0x000fe400087fe4ff */
[----:B-1----:R-:W-:Y:S01]  /*8d50*/  IADD3 R14, P0, R40, UR4, RZ ;  /* 0x00000004280e7c10 */ /* 0x002fe2000ff1e0ff */
[----:B------:R-:W-:-:S02]  /*8d60*/  IMAD R29, R28, R27, R29 ;  /* 0x0000001b1c1d7224 */ /* 0x000fc400078e021d */
[----:B------:R-:W-:Y:S01]  /*8d70*/  IMAD.WIDE.U32 R18, R28, R26, R18 ;  /* 0x0000001a1c127225 */ /* 0x000fe200078e0012 */
[----:B------:R-:W4:Y:S01]  /*8d80*/  LDG.E.64.CONSTANT R50, [R40.64] ;  /* 0x0000000a28327981 */ /* 0x000f22000c1e9b00 */
[----:B------:R-:W-:-:S03]  /*8d90*/  IADD3.X R15, R41, UR5, RZ, P0, !PT ;  /* 0x00000005290f7c10 */ /* 0x000fc600087fe4ff */
[----:B------:R-:W4:Y:S04]  /*8da0*/  LDG.E.64 R26, [R36.64+0x30] ;  /* 0x0000300a241a7981 */ /* 0x000f28000c1e1b00 */
[----:B0-----:R-:W4:Y:S04]  /*8db0*/  LDG.E.64 R42, [R36.64+0x38] ;  /* 0x0000380a242a7981 */ /* 0x001f28000c1e1b00 */
[----:B------:R-:W4:Y:S01]  /*8dc0*/  LDG.E.64.CONSTANT R52, [R14.64] ;  /* 0x0000000a0e347981 */ /* 0x000f22000c1e9b00 */
[----:B-----5:R-:W-:Y:S02]  /*8dd0*/  IMAD R25, R25, R16, RZ ;  /* 0x0000001019197224 */ /* 0x020fe400078e02ff */
[----:B------:R-:W-:-:S02]  /*8de0*/  IMAD.IADD R19, R19, 0x1, R29 ;  /* 0x0000000113137824 */ /* 0x000fc400078e021d */
        /* <DEDUP_REMOVED lines=17> */
[----:B------:R-:W-:-:S04]  /*8f00*/  IMAD.WIDE.U32 R16, R50, R26, R16 ;  /* 0x0000001a32107225 */ /* 0x000fc800078e0010 */
[----:B------:R-:W-:Y:S02]  /*8f10*/  IMAD R19, R50, R27, R19 ;  /* 0x0000001b32137224 */ /* 0x000fe400078e0213 */
[-C--:B------:R-:W-:Y:S02]  /*8f20*/  IMAD R25, R53, R42.reuse, RZ ;  /* 0x0000002a35197224 */ /* 0x080fe400078e02ff */
[----:B------:R-:W-:Y:S02]  /*8f30*/  IMAD.IADD R17, R17, 0x1, R19 ;  /* 0x0000000111117824 */ /* 0x000fe400078e0213 */
[C---:B------:R-:W-:Y:S02]  /*8f40*/  IMAD R25, R52.reuse, R43, R25 ;  /* 0x0000002b34197224 */ /* 0x040fe400078e0219 */
[----:B------:R-:W-:Y:S01]  /*8f50*/  IMAD.WIDE.U32 R42, R52, R42, R16 ;  /* 0x0000002a342a7225 */ /* 0x000fe200078e0010 */
[----:B------:R-:W-:-:S04]  /*8f60*/  IADD3 R16, P3, R14, UR4, RZ ;  /* 0x000000040e107c10 */ /* 0x000fc8000ff7e0ff */
[----:B------:R-:W-:Y:S02]  /*8f70*/  IADD3 R43, R43, R25, RZ ;  /* 0x000000192b2b7210 */ /* 0x000fe40007ffe0ff */
[----:B------:R-:W-:Y:S02]  /*8f80*/  IADD3.X R17, R15, UR5, RZ, P3, !PT ;  /* 0x000000050f117c10 */ /* 0x000fe40009ffe4ff */
.L_x_671:
[----:B------:R-:W-:-:S04]  /*8f90*/  ISETP.NE.U32.AND P3, PT, R49, RZ, PT ;  /* 0x000000ff3100720c */ /* 0x000fc80003f65070 */
[----:B------:R-:W-:-:S13]  /*8fa0*/  ISETP.NE.OR.EX P0, PT, R12, RZ, P0, P3 ;  /* 0x000000ff0c00720c */ /* 0x000fda0000705730 */
[----:B------:R-:W-:Y:S05]  /*8fb0*/  @!P0 BRA `(.L_x_667) ;  /* 0x000002b000008947 */ /* 0x000fea0003800000 */
.L_x_668:
[C---:B------:R-:W-:Y:S01]  /*8fc0*/  LEA R36, P0, R45.reuse, c[0x0][0x180], 0x3 ;  /* 0x000060002d247a11 */ /* 0x040fe200078018ff */
[----:B------:R-:W-:Y:S01]  /*8fd0*/  IMAD.MOV.U32 R19, RZ, RZ, R17 ;  /* 0x000000ffff137224 */ /* 0x000fe200078e0011 */
[----:B------:R-:W-:Y:S02]  /*8fe0*/  MOV R18, R16 ;  /* 0x0000001000127202 */ /* 0x000fe40000000f00 */
[----:B------:R-:W-:Y:S02]  /*8ff0*/  LEA.HI.X R37, R45, c[0x0][0x184], R44, 0x3, P0 ;  /* 0x000061002d257a11 */ /* 0x000fe400000f1c2c */
[----:B------:R-:W-:Y:S01]  /*9000*/  IADD3 R40, P0, R16, UR4, RZ ;  /* 0x0000000410287c10 */ /* 0x000fe2000ff1e0ff */
[----:B------:R0:W2:Y:S04]  /*9010*/  LDG.E.64.CONSTANT R26, [R18.64] ;  /* 0x0000000a121a7981 */ /* 0x0000a8000c1e9b00 */
[----:B------:R-:W2:Y:S01]  /*9020*/  LDG.E.64 R34, [R36.64] ;  /* 0x0000000a24227981 */ /* 0x000ea2000c1e1b00 */
[----:B------:R-:W-:-:S02]  /*9030*/  IADD3.X R41, R17, UR5, RZ, P0, !PT ;  /* 0x0000000511297c10 */ /* 0x000fc400087fe4ff */
[----:B------:R-:W-:Y:S01]  /*9040*/  IADD3 R38, P0, R40, UR4, RZ ;  /* 0x0000000428267c10 */ /* 0x000fe2000ff1e0ff */
[----:B------:R-:W3:Y:S04]  /*9050*/  LDG.E.64 R32, [R36.64+0x8] ;  /* 0x0000080a24207981 */ /* 0x000ee8000c1e1b00 */
[----:B------:R-:W3:Y:S01]  /*9060*/  LDG.E.64.CONSTANT R24, [R40.64] ;  /* 0x0000000a28187981 */ /* 0x000ee2000c1e9b00 */
[----:B------:R-:W-:-:S03]  /*9070*/  IADD3.X R39, R41, UR5, RZ, P0, !PT ;  /* 0x0000000529277c10 */ /* 0x000fc600087fe4ff */
[----:B------:R-:W4:Y:S01]  /*9080*/  LDG.E.64 R30, [R36.64+0x10] ;  /* 0x0000100a241e7981 */ /* 0x000f22000c1e1b00 */
[----:B------:R-:W-:-:S03]  /*9090*/  IADD3 R16, P0, R38, UR4, RZ ;  /* 0x0000000426107c10 */ /* 0x000fc6000ff1e0ff */
[----:B------:R-:W4:Y:S01]  /*90a0*/  LDG.E.64.CONSTANT R14, [R38.64] ;  /* 0x0000000a260e7981 */ /* 0x000f22000c1e9b00 */
[----:B------:R-:W-:-:S03]  /*90b0*/  IADD3.X R17, R39, UR5, RZ, P0, !PT ;  /* 0x0000000527117c10 */ /* 0x000fc600087fe4ff */
[----:B------:R-:W5:Y:S04]  /*90c0*/  LDG.E.64 R28, [R36.64+0x18] ;  /* 0x0000180a241c7981 */ /* 0x000f68000c1e1b00 */
[----:B0-----:R0:W5:Y:S01]  /*90d0*/  LDG.E.64.CONSTANT R18, [R16.64] ;  /* 0x0000000a10127981 */ /* 0x001162000c1e9b00 */
        /* <DEDUP_REMOVED lines=15> */
[----:B----4-:R-:W-:Y:S02]  /*91d0*/  IMAD R15, R15, R30, RZ ;  /* 0x0000001e0f0f7224 */ /* 0x010fe400078e02ff */
[----:B------:R-:W-:Y:S02]  /*91e0*/  IMAD.IADD R25, R25, 0x1, R27 ;  /* 0x0000000119197824 */ /* 0x000fe400078e021b */
[-C--:B------:R-:W-:Y:S02]  /*91f0*/  IMAD R27, R31, R14.reuse, R15 ;  /* 0x0000000e1f1b7224 */ /* 0x080fe400078e020f */
[----:B------:R-:W-:-:S04]  /*9200*/  IMAD.WIDE.U32 R14, R30, R14, R24 ;  /* 0x0000000e1e0e7225 */ /* 0x000fc800078e0018 */
[----:B-----5:R-:W-:Y:S01]  /*9210*/  IMAD R19, R19, R28, RZ ;  /* 0x0000001c13137224 */ /* 0x020fe200078e02ff */
[----:B------:R-:W-:-:S03]  /*9220*/  IADD3 R15, R15, R27, RZ ;  /* 0x0000001b0f0f7210 */ /* 0x000fc60007ffe0ff */
[-C--:B------:R-:W-:Y:S02]  /*9230*/  IMAD R19, R29, R18.reuse, R19 ;  /* 0x000000121d137224 */ /* 0x080fe400078e0213 */
[----:B------:R-:W-:-:S04]  /*9240*/  IMAD.WIDE.U32 R42, R28, R18, R14 ;  /* 0x000000121c2a7225 */ /* 0x000fc800078e000e */
[----:B------:R-:W-:Y:S01]  /*9250*/  IMAD.IADD R43, R43, 0x1, R19 ;  /* 0x000000012b2b7824 */ /* 0x000fe200078e0213 */
[----:B------:R-:W-:Y:S05]  /*9260*/  @P0 BRA `(.L_x_668) ;  /* 0xfffffd5000000947 */ /* 0x000fea000383ffff */
.L_x_667:
[----:B------:R-:W-:Y:S01]  /*9270*/  HFMA2.MMA R12, -RZ, RZ, 0, 0 ;  /* 0x00000000ff0c7435 */ /* 0x000fe200000001ff */
[----:B------:R-:W-:Y:S01]  /*9280*/  IMAD.MOV.U32 R49, RZ, RZ, RZ ;  /* 0x000000ffff317224 */ /* 0x000fe200078e00ff */
        /* <DEDUP_REMOVED lines=45> */
.L_x_672:
[----:B------:R-:W-:Y:S01]  /*9560*/  CS2R R24, SRZ ;  /* 0x0000000000187805 */ /* 0x000fe2000001ff00 */
[----:B------:R-:W-:Y:S05]  /*9570*/  @!P1 BRA `(.L_x_673) ;  /* 0x000011a000009947 */ /* 0x000fea0003800000 */
[----:B------:R-:W-:Y:S01]  /*9580*/  IADD3 R50, P0, -R9, c[0x0][0x178], RZ ;  /* 0x00005e0009327a10 */ /* 0x000fe20007f1e1ff */
[----:B------:R-:W-:Y:S01]  /*9590*/  IMAD R17, R23, c[0x0][0x170], RZ ;  /* 0x00005c0017117a24 */ /* 0x000fe200078e02ff */
[----:B------:R-:W-:Y:S01]  /*95a0*/  UMOV UR8, 0x3 ;  /* 0x0000000300087882 */ /* 0x000fe20000000000 */
[----:B------:R-:W-:Y:S01]  /*95b0*/  IMAD.WIDE.U32 R14, R22, c[0x0][0x170], RZ ;  /* 0x00005c00160e7a25 */ /* 0x000fe200078e00ff */
[----:B------:R-:W-:Y:S01]  /*95c0*/  IADD3.X R48, R48, -0x1, RZ, P0, !PT ;  /* 0xffffffff30307810 */ /* 0x000fe200007fe4ff */
[----:B------:R-:W-:Y:S01]  /*95d0*/  ULDC.64 UR4, c[0x0][0x188] ;  /* 0x0000620000047ab9 */ /* 0x000fe20000000a00 */
[----:B------:R-:W-:Y:S01]  /*95e0*/  ISETP.GT.U32.AND P0, PT, R50, RZ, PT ;  /* 0x000000ff3200720c */ /* 0x000fe20003f04070 */
        /* <DEDUP_REMOVED lines=15> */
.L_x_676:
[C---:B------:R-:W-:Y:S01]  /*96e0*/  LEA R20, P1, R49.reuse, c[0x0][0x180], 0x3 ;  /* 0x0000600031147a11 */ /* 0x040fe200078218ff */
[----:B------:R-:W-:Y:S01]  /*96f0*/  IMAD.MOV.U32 R17, RZ, RZ, R19 ;  /* 0x000000ffff117224 */ /* 0x000fe200078e0013 */
[----:B------:R-:W-:Y:S02]  /*9700*/  MOV R16, R18 ;  /* 0x0000001200107202 */ /* 0x000fe40000000f00 */
[----:B------:R-:W-:-:S04]  /*9710*/  LEA.HI.X R21, R49, c[0x0][0x184], R12, 0x3, P1 ;  /* 0x0000610031157a11 */ /* 0x000fc800008f1c0c */
[----:B------:R-:W2:Y:S04]  /*9720*/  LDG.E.64.CONSTANT R16, [R16.64] ;  /* 0x0000000a10107981 */ /* 0x000ea8000c1e9b00 */
[----:B------:R-:W2:Y:S01]  /*9730*/  LDG.E.64 R14, [R20.64] ;  /* 0x0000000a140e7981 */ /* 0x000ea2000c1e1b00 */
[----:B------:R-:W-:-:S03]  /*9740*/  IADD3 R32, P1, R18, UR4, RZ ;  /* 0x0000000412207c10 */ /* 0x000fc6000ff3e0ff */
[----:B------:R-:W3:Y:S01]  /*9750*/  LDG.E.64 R38, [R20.64+0x8] ;  /* 0x0000080a14267981 */ /* 0x000ee2000c1e1b00 */
[----:B------:R-:W-:Y:S02]  /*9760*/  IADD3.X R33, R19, UR5, RZ, P1, !PT ;  /* 0x0000000513217c10 */ /* 0x000fe40008ffe4ff */
[----:B------:R-:W-:Y:S01]  /*9770*/  IADD3 R30, P1, R32, UR4, RZ ;  /* 0x00000004201e7c10 */ /* 0x000fe2000ff3e0ff */
[----:B------:R-:W4:Y:S04]  /*9780*/  LDG.E.64 R34, [R20.64+0x10] ;  /* 0x0000100a14227981 */ /* 0x000f28000c1e1b00 */
        /* <DEDUP_REMOVED lines=8> */
[----:B------:R-:W-:Y:S02]  /*9810*/  IADD3.X R45, R19, UR5, RZ, P1, !PT ;  /* 0x00000005132d7c10 */ /* 0x000fe40008ffe4ff */
[----:B-1----:R-:W-:-:S04]  /*9820*/  IADD3 R30, P1, R44, UR4, RZ ;  /* 0x000000042c1e7c10 */ /* 0x002fc8000ff3e0ff */
[----:B------:R-:W-:-:S05]  /*9830*/  IADD3.X R31, R45, UR5, RZ, P1, !PT ;  /* 0x000000052d1f7c10 */ /* 0x000fca0008ffe4ff */
[----:B0-----:R0:W5:Y:S01]  /*9840*/  LDG.E.64.CONSTANT R18, [R30.64] ;  /* 0x0000000a1e127981 */ /* 0x001162000c1e9b00 */
[-C--:B--2---:R-:W-:Y:S02]  /*9850*/  IMAD R17, R17, R14.reuse, RZ ;  /* 0x0000000e11117224 */ /* 0x084fe400078e02ff */
[C---:B------:R-:W-:Y:S02]  /*9860*/  IMAD.WIDE.U32 R32, R16.reuse, R14, R24 ;  /* 0x0000000e10207225 */ /* 0x040fe400078e0018 */
[----:B------:R1:W2:Y:S02]  /*9870*/  LDG.E.64.CONSTANT R24, [R44.64] ;  /* 0x0000000a2c187981 */ /* 0x0002a4000c1e9b00 */
[----:B------:R-:W-:Y:S02]  /*9880*/  IMAD R51, R16, R15, R17 ;  /* 0x0000000f10337224 */ /* 0x000fe400078e0211 */
[----:B------:R-:W2:Y:S04]  /*9890*/  LDG.E.64 R16, [R20.64+0x20] ;  /* 0x0000200a14107981 */ /* 0x000ea8000c1e1b00 */
[----:B------:R-:W2:Y:S01]  /*98a0*/  LDG.E.64 R14, [R20.64+0x28] ;  /* 0x0000280a140e7981 */ /* 0x000ea2000c1e1b00 */
[----:B------:R-:W-:Y:S01]  /*98b0*/  IADD3 R33, R33, R51, RZ ;  /* 0x0000003321217210 */ /* 0x000fe20007ffe0ff */
[----:B---3--:R-:W-:-:S04]  /*98c0*/  IMAD R41, R41, R38, RZ ;  /* 0x0000002629297224 */ /* 0x008fc800078e02ff */
[C---:B------:R-:W-:Y:S02]  /*98d0*/  IMAD R41, R40.reuse, R39, R41 ;  /* 0x0000002728297224 */ /* 0x040fe400078e0229 */
[----:B------:R-:W-:Y:S01]  /*98e0*/  IMAD.WIDE.U32 R32, R40, R38, R32 ;  /* 0x0000002628207225 */ /* 0x000fe200078e0020 */
[----:B------:R-:W-:Y:S01]  /*98f0*/  IADD3 R40, P1, R30, UR4, RZ ;  /* 0x000000041e287c10 */ /* 0x000fe2000ff3e0ff */
[----:B------:R-:W3:Y:S02]  /*9900*/  LDG.E.64 R38, [R20.64+0x30] ;  /* 0x0000300a14267981 */ /* 0x000ee4000c1e1b00 */
[----:B------:R-:W-:Y:S01]  /*9910*/  IMAD.IADD R33, R33, 0x1, R41 ;  /* 0x0000000121217824 */ /* 0x000fe200078e0229 */
[----:B------:R-:W-:Y:S01]  /*9920*/  IADD3.X R41, R31, UR5, RZ, P1, !PT ;  /* 0x000000051f297c10 */ /* 0x000fe20008ffe4ff */
[-C--:B----4-:R-:W-:Y:S02]  /*9930*/  IMAD R37, R37, R34.reuse, RZ ;  /* 0x0000002225257224 */ /* 0x090fe400078e02ff */
[----:B------:R-:W-:Y:S01]  /*9940*/  IMAD.WIDE.U32 R32, R36, R34, R32 ;  /* 0x0000002224207225 */ /* 0x000fe200078e0020 */
[----:B0-----:R-:W-:-:S03]  /*9950*/  IADD3 R30, P1, R40, UR4, RZ ;  /* 0x00000004281e7c10 */ /* 0x001fc6000ff3e0ff */
[----:B------:R-:W-:Y:S02]  /*9960*/  IMAD R31, R36, R35, R37 ;  /* 0x00000023241f7224 */ /* 0x000fe400078e0225 */
[----:B------:R0:W3:Y:S01]  /*9970*/  LDG.E.64.CONSTANT R36, [R40.64] ;  /* 0x0000000a28247981 */ /* 0x0000e2000c1e9b00 */
[-C--:B-----5:R-:W-:Y:S02]  /*9980*/  IMAD R29, R29, R26.reuse, RZ ;  /* 0x0000001a1d1d7224 */ /* 0x0a0fe400078e02ff */
[----:B------:R-:W-:Y:S01]  /*9990*/  IADD3 R33, R33, R31, RZ ;  /* 0x0000001f21217210 */ /* 0x000fe20007ffe0ff */
[----:B------:R-:W4:Y:S01]  /*99a0*/  LDG.E.64 R34, [R20.64+0x38] ;  /* 0x0000380a14227981 */ /* 0x000f22000c1e1b00 */
[----:B------:R-:W-:Y:S01]  /*99b0*/  IADD3.X R31, R41, UR5, RZ, P1, !PT ;  /* 0x00000005291f7c10 */ /* 0x000fe20008ffe4ff */
[C---:B------:R-:W-:Y:S02]  /*99c0*/  IMAD R27, R28.reuse, R27, R29 ;  /* 0x0000001b1c1b7224 */ /* 0x040fe400078e021d */
[----:B------:R-:W-:Y:S01]  /*99d0*/  IMAD.WIDE.U32 R28, R28, R26, R32 ;  /* 0x0000001a1c1c7225 */ /* 0x000fe200078e0020 */
[----:B------:R-:W-:Y:S01]  /*99e0*/  IADD3 R26, P1, R30, UR4, RZ ;  /* 0x000000041e1a7c10 */ /* 0x000fe2000ff3e0ff */
[----:B------:R5:W4:Y:S02]  /*99f0*/  LDG.E.64.CONSTANT R32, [R30.64] ;  /* 0x0000000a1e207981 */ /* 0x000b24000c1e9b00 */
[----:B------:R-:W-:Y:S01]  /*9a00*/  IMAD.IADD R29, R29, 0x1, R27 ;  /* 0x000000011d1d7824 */ /* 0x000fe200078e021b */
[----:B------:R-:W-:-:S02]  /*9a10*/  IADD3.X R27, R31, UR5, RZ, P1, !PT ;  /* 0x000000051f1b7c10 */ /* 0x000fc40008ffe4ff */
[----:B-1----:R-:W-:Y:S01]  /*9a20*/  IADD3 R44, P1, R26, UR4, RZ ;  /* 0x000000041a2c7c10 */ /* 0x002fe2000ff3e0ff */
[-C--:B--2---:R-:W-:Y:S02]  /*9a30*/  IMAD R25, R25, R16.reuse, RZ ;  /* 0x0000001019197224 */ /* 0x084fe400078e02ff */
[C---:B0-----:R-:W-:Y:S02]  /*9a40*/  IMAD.WIDE.U32 R40, R24.reuse, R16, R28 ;  /* 0x0000001018287225 */ /* 0x041fe400078e001c */
[----:B------:R-:W2:Y:S02]  /*9a50*/  LDG.E.64 R28, [R20.64+0x50] ;  /* 0x0000500a141c7981 */ /* 0x000ea4000c1e1b00 */
[----:B------:R-:W-:Y:S02]  /*9a60*/  IMAD R45, R24, R17, R25 ;  /* 0x00000011182d7224 */ /* 0x000fe400078e0219 */
[----:B------:R-:W2:Y:S04]  /*9a70*/  LDG.E.64 R16, [R20.64+0x40] ;  /* 0x0000400a14107981 */ /* 0x000ea8000c1e1b00 */
[----:B------:R0:W2:Y:S01]  /*9a80*/  LDG.E.64.CONSTANT R24, [R26.64] ;  /* 0x0000000a1a187981 */ /* 0x0000a2000c1e9b00 */
[----:B------:R-:W-:Y:S01]  /*9a90*/  IADD3 R41, R41, R45, RZ ;  /* 0x0000002d29297210 */ /* 0x000fe20007ffe0ff */
[----:B------:R-:W-:Y:S01]  /*9aa0*/  IMAD R51, R19, R14, RZ ;  /* 0x0000000e13337224 */ /* 0x000fe200078e02ff */
[----:B------:R-:W-:-:S03]  /*9ab0*/  IADD3.X R45, R27, UR5, RZ, P1, !PT ;  /* 0x000000051b2d7c10 */ /* 0x000fc60008ffe4ff */
[C---:B------:R-:W-:Y:S02]  /*9ac0*/  IMAD R51, R18.reuse, R15, R51 ;  /* 0x0000000f12337224 */ /* 0x040fe400078e0233 */
[----:B------:R-:W-:Y:S01]  /*9ad0*/  IMAD.WIDE.U32 R40, R18, R14, R40 ;  /* 0x0000000e12287225 */ /* 0x000fe200078e0028 */
[----:B-----5:R-:W5:Y:S01]  /*9ae0*/  LDG.E.64.CONSTANT R30, [R44.64] ;  /* 0x0000000a2c1e7981 */ /* 0x020f62000c1e9b00 */
[----:B------:R-:W-:-:S03]  /*9af0*/  IADD3 R14, P1, R44, UR4, RZ ;  /* 0x000000042c0e7c10 */ /* 0x000fc6000ff3e0ff */
[----:B------:R-:W5:Y:S01]  /*9b00*/  LDG.E.64 R18, [R20.64+0x48] ;  /* 0x0000480a14127981 */ /* 0x000f62000c1e1b00 */
[----:B------:R-:W-:-:S05]  /*9b10*/  IADD3.X R15, R45, UR5, RZ, P1, !PT ;  /* 0x000000052d0f7c10 */ /* 0x000fca0008ffe4ff */
[----:B0-----:R0:W5:Y:S01]  /*9b20*/  LDG.E.64.CONSTANT R26, [R14.64] ;  /* 0x0000000a0e1a7981 */ /* 0x001162000c1e9b00 */
[-C--:B---3--:R-:W-:Y:S02]  /*9b30*/  IMAD R37, R37, R38.reuse, RZ ;  /* 0x0000002625257224 */ /* 0x088fe400078e02ff */
[----:B------:R-:W-:Y:S02]  /*9b40*/  IMAD.IADD R41, R41, 0x1, R51 ;  /* 0x0000000129297824 */ /* 0x000fe400078e0233 */
[C---:B------:R-:W-:Y:S02]  /*9b50*/  IMAD R37, R36.reuse, R39, R37 ;  /* 0x0000002724257224 */ /* 0x040fe400078e0225 */
[----:B------:R-:W-:Y:S01]  /*9b60*/  IMAD.WIDE.U32 R38, R36, R38, R40 ;  /* 0x0000002624267225 */ /* 0x000fe200078e0028 */
[----:B------:R-:W-:-:S03]  /*9b70*/  IADD3 R36, P1, R14, UR4, RZ ;  /* 0x000000040e247c10 */ /* 0x000fc6000ff3e0ff */
[-C--:B----4-:R-:W-:Y:S01]  /*9b80*/  IMAD R33, R33, R34.reuse, RZ ;  /* 0x0000002221217224 */ /* 0x090fe200078e02ff */
[----:B------:R-:W-:Y:S02]  /*9b90*/  IADD3 R39, R39, R37, RZ ;  /* 0x0000002527277210 */ /* 0x000fe40007ffe0ff */
[----:B------:R-:W-:Y:S01]  /*9ba0*/  IADD3.X R37, R15, UR5, RZ, P1, !PT ;  /* 0x000000050f257c10 */ /* 0x000fe20008ffe4ff */
[C---:B------:R-:W-:Y:S01]  /*9bb0*/  IMAD R41, R32.reuse, R35, R33 ;  /* 0x0000002320297224 */ /* 0x040fe200078e0221 */
[----:B0-----:R-:W3:Y:S01]  /*9bc0*/  LDG.E.64 R14, [R20.64+0x58] ;  /* 0x0000580a140e7981 */ /* 0x001ee2000c1e1b00 */
[----:B------:R-:W-:Y:S01]  /*9bd0*/  IMAD.WIDE.U32 R34, R32, R34, R38 ;  /* 0x0000002220227225 */ /* 0x000fe200078e0026 */
[----:B------:R-:W-:Y:S02]  /*9be0*/  IADD3 R40, P1, R36, UR4, RZ ;  /* 0x0000000424287c10 */ /* 0x000fe4000ff3e0ff */
[----:B------:R0:W3:Y:S01]  /*9bf0*/  LDG.E.64.CONSTANT R32, [R36.64] ;  /* 0x0000000a24207981 */ /* 0x0000e2000c1e9b00 */
[----:B------:R-:W-:Y:S01]  /*9c00*/  IMAD.IADD R35, R35, 0x1, R41 ;  /* 0x0000000123237824 */ /* 0x000fe200078e0229 */
[----:B------:R-:W-:Y:S01]  /*9c10*/  IADD3.X R41, R37, UR5, RZ, P1, !PT ;  /* 0x0000000525297c10 */ /* 0x000fe20008ffe4ff */
[----:B--2---:R-:W-:-:S02]  /*9c20*/  IMAD R25, R25, R16, RZ ;  /* 0x0000001019197224 */ /* 0x004fc400078e02ff */
[----:B------:R-:W-:Y:S01]  /*9c30*/  IMAD.WIDE.U32 R38, R24, R16, R34 ;  /* 0x0000001018267225 */ /* 0x000fe200078e0022 */
[----:B------:R-:W-:Y:S01]  /*9c40*/  IADD3 R16, P1, R40, UR4, RZ ;  /* 0x0000000428107c10 */ /* 0x000fe2000ff3e0ff */
[----:B------:R1:W2:Y:S02]  /*9c50*/  LDG.E.64.CONSTANT R34, [R40.64] ;  /* 0x0000000a28227981 */ /* 0x0002a4000c1e9b00 */
[----:B------:R-:W-:Y:S02]  /*9c60*/  IMAD R17, R24, R17, R25 ;  /* 0x0000001118117224 */ /* 0x000fe400078e0219 */
[----:B------:R-:W2:Y:S01]  /*9c70*/  LDG.E.64 R24, [R20.64+0x60] ;  /* 0x0000600a14187981 */ /* 0x000ea2000c1e1b00 */
[----:B0-----:R-:W-:Y:S02]  /*9c80*/  IMAD.MOV.U32 R36, RZ, RZ, R38 ;  /* 0x000000ffff247224 */ /* 0x001fe400078e0026 */
[----:B------:R-:W-:Y:S01]  /*9c90*/  IADD3 R37, R39, R17, RZ ;  /* 0x0000001127257210 */ /* 0x000fe20007ffe0ff */
[----:B-----5:R-:W-:Y:S01]  /*9ca0*/  IMAD R31, R31, R18, RZ ;  /* 0x000000121f1f7224 */ /* 0x020fe200078e02ff */
[----:B------:R-:W-:-:S03]  /*9cb0*/  IADD3.X R17, R41, UR5, RZ, P1, !PT ;  /* 0x0000000529117c10 */ /* 0x000fc60008ffe4ff */
[C---:B------:R-:W-:Y:S02]  /*9cc0*/  IMAD R39, R30.reuse, R19, R31 ;  /* 0x000000131e277224 */ /* 0x040fe400078e021f */
[----:B------:R-:W-:Y:S01]  /*9cd0*/  IMAD.WIDE.U32 R18, R30, R18, R36 ;  /* 0x000000121e127225 */ /* 0x000fe200078e0024 */
[----:B------:R-:W-:Y:S01]  /*9ce0*/  IADD3 R38, P1, R16, UR4, RZ ;  /* 0x0000000410267c10 */ /* 0x000fe2000ff3e0ff */
[----:B------:R-:W4:Y:S04]  /*9cf0*/  LDG.E.64 R30, [R20.64+0x68] ;  /* 0x0000680a141e7981 */ /* 0x000f28000c1e1b00 */
[----:B------:R0:W4:Y:S01]  /*9d00*/  LDG.E.64.CONSTANT R36, [R16.64] ;  /* 0x0000000a10247981 */ /* 0x000122000c1e9b00 */
[----:B------:R-:W-:Y:S01]  /*9d10*/  IADD3 R19, R19, R39, RZ ;  /* 0x0000002713137210 */ /* 0x000fe20007ffe0ff */
[----:B------:R-:W-:Y:S01]  /*9d20*/  IMAD R45, R27, R28, RZ ;  /* 0x0000001c1b2d7224 */ /* 0x000fe200078e02ff */
[----:B------:R-:W-:-:S03]  /*9d30*/  IADD3.X R39, R17, UR5, RZ, P1, !PT ;  /* 0x0000000511277c10 */ /* 0x000fc60008ffe4ff */
[C---:B------:R-:W-:Y:S02]  /*9d40*/  IMAD R45, R26.reuse, R29, R45 ;  /* 0x0000001d1a2d7224 */ /* 0x040fe400078e022d */
[----:B------:R-:W-:Y:S01]  /*9d50*/  IMAD.WIDE.U32 R26, R26, R28, R18 ;  /* 0x0000001c1a1a7225 */ /* 0x000fe200078e0012 */
[----:B-1----:R-:W5:Y:S01]  /*9d60*/  LDG.E.64.CONSTANT R40, [R38.64] ;  /* 0x0000000a26287981 */ /* 0x002f62000c1e9b00 */
[----:B------:R-:W-:-:S03]  /*9d70*/  IADD3 R18, P1, R38, UR4, RZ ;  /* 0x0000000426127c10 */ /* 0x000fc6000ff3e0ff */
[----:B------:R4:W5:Y:S01]  /*9d80*/  LDG.E.64 R28, [R20.64+0x70] ;  /* 0x0000700a141c7981 */ /* 0x000962000c1e1b00 */
[----:B------:R-:W-:-:S03]  /*9d90*/  IADD3.X R19, R39, UR5, RZ, P1, !PT ;  /* 0x0000000527137c10 */ /* 0x000fc60008ffe4ff */
[----:B0-----:R4:W5:Y:S04]  /*9da0*/  LDG.E.64 R16, [R20.64+0x78] ;  /* 0x0000780a14107981 */ /* 0x001968000c1e1b00 */
[----:B------:R0:W5:Y:S01]  /*9db0*/  LDG.E.64.CONSTANT R52, [R18.64] ;  /* 0x0000000a12347981 */ /* 0x000162000c1e9b00 */
[-C--:B---3--:R-:W-:Y:S02]  /*9dc0*/  IMAD R33, R33, R14.reuse, RZ ;  /* 0x0000000e21217224 */ /* 0x088fe400078e02ff */
[----:B------:R-:W-:Y:S02]  /*9dd0*/  IMAD.IADD R27, R27, 0x1, R45 ;  /* 0x000000011b1b7824 */ /* 0x000fe400078e022d */
[C---:B------:R-:W-:Y:S02]  /*9de0*/  IMAD R33, R32.reuse, R15, R33 ;  /* 0x0000000f20217224 */ /* 0x040fe400078e0221 */
[----:B------:R-:W-:-:S05]  /*9df0*/  IMAD.WIDE.U32 R14, R32, R14, R26 ;  /* 0x0000000e200e7225 */ /* 0x000fca00078e001a */
[----:B------:R-:W-:Y:S02]  /*9e00*/  IADD3 R15, R15, R33, RZ ;  /* 0x000000210f0f7210 */ /* 0x000fe40007ffe0ff */
[----:B------:R-:W-:-:S04]  /*9e10*/  IADD3 R50, P1, R50, -0x10, RZ ;  /* 0xfffffff032327810 */ /* 0x000fc80007f3e0ff */
[----:B------:R-:W-:Y:S02]  /*9e20*/  IADD3.X R48, R48, -0x1, RZ, P1, !PT ;  /* 0xffffffff30307810 */ /* 0x000fe40000ffe4ff */
[----:B------:R-:W-:-:S04]  /*9e30*/  ISETP.GT.U32.AND P1, PT, R50, 0xc, PT ;  /* 0x0000000c3200780c */ /* 0x000fc80003f24070 */
[----:B------:R-:W-:Y:S02]  /*9e40*/  ISETP.GT.AND.EX P1, PT, R48, RZ, PT, P1 ;  /* 0x000000ff3000720c */ /* 0x000fe40003f24310 */
[----:B0-----:R-:W-:Y:S02]  /*9e50*/  IADD3 R18, P3, R18, UR4, RZ ;  /* 0x0000000412127c10 */ /* 0x001fe4000ff7e0ff */
[----:B------:R-:W-:Y:S02]  /*9e60*/  IADD3 R49, P4, R49, 0x10, RZ ;  /* 0x0000001031317810 */ /* 0x000fe40007f9e0ff */
[----:B------:R-:W-:-:S03]  /*9e70*/  IADD3.X R19, R19, UR5, RZ, P3, !PT ;  /* 0x0000000513137c10 */ /* 0x000fc60009ffe4ff */
[----:B------:R-:W-:Y:S02]  /*9e80*/  IMAD.X R12, RZ, RZ, R12, P4 ;  /* 0x000000ffff0c7224 */ /* 0x000fe400020e060c */
[-C--:B--2---:R-:W-:Y:S02]  /*9e90*/  IMAD R27, R35, R24.reuse, RZ ;  /* 0x00000018231b7224 */ /* 0x084fe400078e02ff */
[----:B------:R-:W-:-:S04]  /*9ea0*/  IMAD.WIDE.U32 R14, R34, R24, R14 ;  /* 0x00000018220e7225 */ /* 0x000fc800078e000e */
[----:B------:R-:W-:-:S04]  /*9eb0*/  IMAD R27, R34, R25, R27 ;  /* 0x00000019221b7224 */ /* 0x000fc800078e021b */
[----:B------:R-:W-:Y:S02]  /*9ec0*/  IMAD.IADD R15, R15, 0x1, R27 ;  /* 0x000000010f0f7824 */ /* 0x000fe400078e021b */
[-C--:B----4-:R-:W-:Y:S02]  /*9ed0*/  IMAD R21, R37, R30.reuse, RZ ;  /* 0x0000001e25157224 */ /* 0x090fe400078e02ff */
[----:B------:R-:W-:-:S04]  /*9ee0*/  IMAD.WIDE.U32 R14, R36, R30, R14 ;  /* 0x0000001e240e7225 */ /* 0x000fc800078e000e */
[----:B------:R-:W-:-:S05]  /*9ef0*/  IMAD R21, R36, R31, R21 ;  /* 0x0000001f24157224 */ /* 0x000fca00078e0215 */
[----:B------:R-:W-:Y:S01]  /*9f00*/  IADD3 R15, R15, R21, RZ ;  /* 0x000000150f0f7210 */ /* 0x000fe20007ffe0ff */
[----:B-----5:R-:W-:-:S04]  /*9f10*/  IMAD R21, R41, R28, RZ ;  /* 0x0000001c29157224 */ /* 0x020fc800078e02ff */
[----:B------:R-:W-:-:S04]  /*9f20*/  IMAD.WIDE.U32 R14, R40, R28, R14 ;  /* 0x0000001c280e7225 */ /* 0x000fc800078e000e */
[----:B------:R-:W-:-:S04]  /*9f30*/  IMAD R21, R40, R29, R21 ;  /* 0x0000001d28157224 */ /* 0x000fc800078e0215 */
[----:B------:R-:W-:Y:S02]  /*9f40*/  IMAD.IADD R15, R15, 0x1, R21 ;  /* 0x000000010f0f7824 */ /* 0x000fe400078e0215 */
[-C--:B------:R-:W-:Y:S02]  /*9f50*/  IMAD R21, R53, R16.reuse, RZ ;  /* 0x0000001035157224 */ /* 0x080fe400078e02ff */
[----:B------:R-:W-:-:S04]  /*9f60*/  IMAD.WIDE.U32 R24, R52, R16, R14 ;  /* 0x0000001034187225 */ /* 0x000fc800078e000e */
[----:B------:R-:W-:-:S05]  /*9f70*/  IMAD R21, R52, R17, R21 ;  /* 0x0000001134157224 */ /* 0x000fca00078e0215 */
[----:B------:R-:W-:Y:S01]  /*9f80*/  IADD3 R25, R25, R21, RZ ;  /* 0x0000001519197210 */ /* 0x000fe20007ffe0ff */
[----:B------:R-:W-:Y:S05]  /*9f90*/  @P1 BRA `(.L_x_676) ;  /* 0xfffff74000001947 */ /* 0x000fea000383ffff */
.L_x_675:
        /* <DEDUP_REMOVED lines=11> */
[----:B------:R-:W-:Y:S02]  /*a050*/  IADD3.X R45, R19, UR5, RZ, P0, !PT ;  /* 0x00000005132d7c10 */ /* 0x000fe400087fe4ff */
[----:B------:R-:W-:Y:S01]  /*a060*/  IADD3 R40, P0, R44, UR4, RZ ;  /* 0x000000042c287c10 */ /* 0x000fe2000ff1e0ff */
[----:B------:R-:W4:Y:S04]  /*a070*/  LDG.E.64 R26, [R36.64+0x10] ;  /* 0x0000100a241a7981 */ /* 0x000f28000c1e1b00 */
[----:B------:R-:W3:Y:S01]  /*a080*/  LDG.E.64.CONSTANT R32, [R44.64] ;  /* 0x0000000a2c207981 */ /* 0x000ee2000c1e9b00 */
        /* <DEDUP_REMOVED lines=17> */
[----:B0-----:R-:W-:-:S02]  /*a1a0*/  IMAD.WIDE.U32 R18, R32, R30, R24 ;  /* 0x0000001e20127225 */ /* 0x001fc400078e0018 */
[----:B------:R-:W3:Y:S02]  /*a1b0*/  LDG.E.64 R24, [R36.64+0x28] ;  /* 0x0000280a24187981 */ /* 0x000ee4000c1e1b00 */
[----:B------:R-:W-:Y:S01]  /*a1c0*/  IMAD R33, R32, R31, R33 ;  /* 0x0000001f20217224 */ /* 0x000fe200078e0221 */
[----:B------:R-:W-:Y:S01]  /*a1d0*/  IADD3 R32, P0, R40, UR4, RZ ;  /* 0x0000000428207c10 */ /* 0x000fe2000ff1e0ff */
[----:B------:R0:W3:Y:S01]  /*a1e0*/  LDG.E.64.CONSTANT R30, [R40.64] ;  /* 0x0000000a281e7981 */ /* 0x0000e2000c1e9b00 */
[-C--:B----4-:R-:W-:Y:S02]  /*a1f0*/  IMAD R45, R29, R26.reuse, RZ ;  /* 0x0000001a1d2d7224 */ /* 0x090fe400078e02ff */
[----:B------:R-:W-:Y:S01]  /*a200*/  IMAD.IADD R19, R19, 0x1, R33 ;  /* 0x0000000113137824 */ /* 0x000fe200078e0221 */
[----:B------:R-:W-:Y:S01]  /*a210*/  IADD3.X R33, R41, UR5, RZ, P0, !PT ;  /* 0x0000000529217c10 */ /* 0x000fe200087fe4ff */
[C---:B------:R-:W-:Y:S02]  /*a220*/  IMAD R45, R28.reuse, R27, R45 ;  /* 0x0000001b1c2d7224 */ /* 0x040fe400078e022d */
[----:B------:R-:W-:Y:S01]  /*a230*/  IMAD.WIDE.U32 R18, R28, R26, R18 ;  /* 0x0000001a1c127225 */ /* 0x000fe200078e0012 */
[----:B-1----:R-:W-:Y:S01]  /*a240*/  IADD3 R14, P0, R32, UR4, RZ ;  /* 0x00000004200e7c10 */ /* 0x002fe2000ff1e0ff */
[----:B------:R-:W4:Y:S04]  /*a250*/  LDG.E.64 R26, [R36.64+0x30] ;  /* 0x0000300a241a7981 */ /* 0x000f28000c1e1b00 */
[----:B------:R-:W4:Y:S01]  /*a260*/  LDG.E.64.CONSTANT R28, [R32.64] ;  /* 0x0000000a201c7981 */ /* 0x000f22000c1e9b00 */
[----:B------:R-:W-:-:S03]  /*a270*/  IADD3.X R15, R33, UR5, RZ, P0, !PT ;  /* 0x00000005210f7c10 */ /* 0x000fc600087fe4ff */
[----:B0-----:R-:W4:Y:S04]  /*a280*/  LDG.E.64 R40, [R36.64+0x38] ;  /* 0x0000380a24287981 */ /* 0x001f28000c1e1b00 */
[----:B------:R-:W4:Y:S01]  /*a290*/  LDG.E.64.CONSTANT R52, [R14.64] ;  /* 0x0000000a0e347981 */ /* 0x000f22000c1e9b00 */
[----:B------:R-:W-:Y:S01]  /*a2a0*/  IADD3 R19, R19, R45, RZ ;  /* 0x0000002d13137210 */ /* 0x000fe20007ffe0ff */
[----:B-----5:R-:W-:-:S04]  /*a2b0*/  IMAD R21, R21, R16, RZ ;  /* 0x0000001015157224 */ /* 0x020fc800078e02ff */
[C---:B------:R-:W-:Y:S02]  /*a2c0*/  IMAD R21, R20.reuse, R17, R21 ;  /* 0x0000001114157224 */ /* 0x040fe400078e0215 */
[----:B------:R-:W-:-:S04]  /*a2d0*/  IMAD.WIDE.U32 R16, R20, R16, R18 ;  /* 0x0000001014107225 */ /* 0x000fc800078e0012 */
[----:B------:R-:W-:Y:S01]  /*a2e0*/  IMAD.IADD R17, R17, 0x1, R21 ;  /* 0x0000000111117824 */ /* 0x000fe200078e0215 */
[----:B------:R-:W-:Y:S02]  /*a2f0*/  IADD3 R50, P4, R50, -0x8, RZ ;  /* 0xfffffff832327810 */ /* 0x000fe40007f9e0ff */
[----:B------:R-:W-:Y:S02]  /*a300*/  IADD3 R49, P3, R49, 0x8, RZ ;  /* 0x0000000831317810 */ /* 0x000fe40007f7e0ff */
[----:B------:R-:W-:Y:S02]  /*a310*/  IADD3 R18, P1, R14, UR4, RZ ;  /* 0x000000040e127c10 */ /* 0x000fe4000ff3e0ff */
[----:B------:R-:W-:Y:S02]  /*a320*/  PLOP3.LUT P0, PT, PT, PT, PT, 0x8, 0x0 ;  /* 0x000000000000781c */ /* 0x000fe40003f0e170 */
[----:B------:R-:W-:Y:S02]  /*a330*/  IADD3.X R48, R48, -0x1, RZ, P4, !PT ;  /* 0xffffffff30307810 */ /* 0x000fe400027fe4ff */
[----:B------:R-:W-:Y:S01]  /*a340*/  IADD3.X R12, RZ, R12, RZ, P3, !PT ;  /* 0x0000000cff0c7210 */ /* 0x000fe20001ffe4ff */
[----:B--2---:R-:W-:-:S02]  /*a350*/  IMAD R19, R39, R34, RZ ;  /* 0x0000002227137224 */ /* 0x004fc400078e02ff */
[----:B------:R-:W-:-:S04]  /*a360*/  IMAD.WIDE.U32 R16, R38, R34, R16 ;  /* 0x0000002226107225 */ /* 0x000fc800078e0010 */
[----:B------:R-:W-:-:S05]  /*a370*/  IMAD R19, R38, R35, R19 ;  /* 0x0000002326137224 */ /* 0x000fca00078e0213 */
[----:B------:R-:W-:Y:S01]  /*a380*/  IADD3 R17, R17, R19, RZ ;  /* 0x0000001311117210 */ /* 0x000fe20007ffe0ff */
[----:B---3--:R-:W-:-:S04]  /*a390*/  IMAD R19, R31, R24, RZ ;  /* 0x000000181f137224 */ /* 0x008fc800078e02ff */
[C---:B------:R-:W-:Y:S02]  /*a3a0*/  IMAD R19, R30.reuse, R25, R19 ;  /* 0x000000191e137224 */ /* 0x040fe400078e0213 */
[----:B------:R-:W-:-:S04]  /*a3b0*/  IMAD.WIDE.U32 R16, R30, R24, R16 ;  /* 0x000000181e107225 */ /* 0x000fc800078e0010 */
[----:B------:R-:W-:Y:S02]  /*a3c0*/  IMAD.IADD R17, R17, 0x1, R19 ;  /* 0x0000000111117824 */ /* 0x000fe400078e0213 */
[-C--:B----4-:R-:W-:Y:S02]  /*a3d0*/  IMAD R19, R29, R26.reuse, RZ ;  /* 0x0000001a1d137224 */ /* 0x090fe400078e02ff */
[----:B------:R-:W-:-:S04]  /*a3e0*/  IMAD.WIDE.U32 R16, R28, R26, R16 ;  /* 0x0000001a1c107225 */ /* 0x000fc800078e0010 */
[----:B------:R-:W-:Y:S02]  /*a3f0*/  IMAD R19, R28, R27, R19 ;  /* 0x0000001b1c137224 */ /* 0x000fe400078e0213 */
[----:B------:R-:W-:-:S03]  /*a400*/  IMAD R21, R53, R40, RZ ;  /* 0x0000002835157224 */ /* 0x000fc600078e02ff */
[----:B------:R-:W-:Y:S01]  /*a410*/  IADD3 R17, R17, R19, RZ ;  /* 0x0000001311117210 */ /* 0x000fe20007ffe0ff */
[----:B------:R-:W-:-:S04]  /*a420*/  IMAD R21, R52, R41, R21 ;  /* 0x0000002934157224 */ /* 0x000fc800078e0215 */
[----:B------:R-:W-:Y:S01]  /*a430*/  IMAD.WIDE.U32 R24, R52, R40, R16 ;  /* 0x0000002834187225 */ /* 0x000fe200078e0010 */
[----:B------:R-:W-:-:S03]  /*a440*/  IADD3.X R19, R15, UR5, RZ, P1, !PT ;  /* 0x000000050f137c10 */ /* 0x000fc60008ffe4ff */
[----:B------:R-:W-:Y:S02]  /*a450*/  IMAD.IADD R25, R25, 0x1, R21 ;  /* 0x0000000119197824 */ /* 0x000fe400078e0215 */
.L_x_677:
[----:B------:R-:W-:-:S04]  /*a460*/  ISETP.NE.U32.AND P1, PT, R50, RZ, PT ;  /* 0x000000ff3200720c */ /* 0x000fc80003f25070 */
[----:B------:R-:W-:-:S13]  /*a470*/  ISETP.NE.OR.EX P0, PT, R48, RZ, P0, P1 ;  /* 0x000000ff3000720c */ /* 0x000fda0000705710 */
[----:B------:R-:W-:Y:S05]  /*a480*/  @!P0 BRA `(.L_x_673) ;  /* 0x0000029000008947 */ /* 0x000fea0003800000 */
.L_x_674:
        /* <DEDUP_REMOVED lines=12> */
[----:B------:R-:W4:Y:S01]  /*a550*/  LDG.E.64.CONSTANT R14, [R38.64] ;  /* 0x0000000a260e7981 */ /* 0x000f22000c1e9b00 */
[----:B------:R-:W-:-:S03]  /*a560*/  IADD3.X R17, R39, UR5, RZ, P0, !PT ;  /* 0x0000000527117c10 */ /* 0x000fc600087fe4ff */
[----:B------:R-:W5:Y:S04]  /*a570*/  LDG.E.64 R28, [R36.64+0x18] ;  /* 0x0000180a241c7981 */ /* 0x000f68000c1e1b00 */
[----:B0-----:R-:W5:Y:S01]  /*a580*/  LDG.E.64.CONSTANT R18, [R16.64] ;  /* 0x0000000a10127981 */ /* 0x001f62000c1e9b00 */
        /* <DEDUP_REMOVED lines=18> */
[----:B-----5:R-:W-:Y:S02]  /*a6b0*/  IMAD R19, R19, R28, RZ ;  /* 0x0000001c13137224 */ /* 0x020fe400078e02ff */
[----:B------:R-:W-:-:S04]  /*a6c0*/  IMAD.WIDE.U32 R24, R28, R18, R14 ;  /* 0x000000121c187225 */ /* 0x000fc800078e000e */
[----:B------:R-:W-:Y:S01]  /*a6d0*/  IMAD R19, R29, R18, R19 ;  /* 0x000000121d137224 */ /* 0x000fe200078e0213 */
[----:B------:R-:W-:-:S04]  /*a6e0*/  IADD3 R18, P3, R16, UR4, RZ ;  /* 0x0000000410127c10 */ /* 0x000fc8000ff7e0ff */
[----:B------:R-:W-:Y:S02]  /*a6f0*/  IADD3 R25, R25, R19, RZ ;  /* 0x0000001319197210 */ /* 0x000fe40007ffe0ff */
[----:B------:R-:W-:Y:S01]  /*a700*/  IADD3.X R19, R17, UR5, RZ, P3, !PT ;  /* 0x0000000511137c10 */ /* 0x000fe20009ffe4ff */
[----:B------:R-:W-:Y:S05]  /*a710*/  @P0 BRA `(.L_x_674) ;  /* 0xfffffd7000000947 */ /* 0x000fea000383ffff */
.L_x_673:
[----:B------:R-:W-:-:S04]  /*a720*/  IMAD R15, R23, c[0x0][0x170], RZ ;  /* 0x00005c00170f7a24 */ /* 0x000fc800078e02ff */
[----:B------:R-:W-:Y:S01]  /*a730*/  IMAD R15, R22, c[0x0][0x174], R15 ;  /* 0x00005d00160f7a24 */ /* 0x000fe200078e020f */
[----:B------:R-:W-:Y:S05]  /*a740*/  @!P2 BRA `(.L_x_630) ;  /* 0x000002a00000a947 */ /* 0x000fea0003800000 */
[----:B------:R-:W-:-:S04]  /*a750*/  IMAD.WIDE.U32 R18, R22, c[0x0][0x170], RZ ;  /* 0x00005c0016127a25 */ /* 0x000fc800078e00ff */
[----:B------:R-:W-:Y:S01]  /*a760*/  IMAD R14, R12, c[0x0][0x188], RZ ;  /* 0x000062000c0e7a24 */ /* 0x000fe200078e02ff */
[----:B------:R-:W-:-:S03]  /*a770*/  IADD3 R19, R19, R15, RZ ;  /* 0x0000000f13137210 */ /* 0x000fc60007ffe0ff */
        /* <DEDUP_REMOVED lines=39> */
.L_x_630:
[----:B------:R-:W-:Y:S01]  /*a9f0*/  ULDC.64 UR4, c[0x0][0x198] ;  /* 0x0000660000047ab9 */ /* 0x000fe20000000a00 */
[----:B------:R-:W-:Y:S01]  /*aa00*/  MOV R20, R6 ;  /* 0x0000000600147202 */ /* 0x000fe20000000f00 */
[----:B------:R-:W-:Y:S01]  /*aa10*/  UIMAD.WIDE.U32 UR4, UR6, UR7, UR4 ;  /* 0x00000007060472a5 */ /* 0x000fe2000f8e0004 */
[----:B------:R-:W-:Y:S01]  /*aa20*/  IMAD.MOV.U32 R21, RZ, RZ, R7 ;  /* 0x000000ffff157224 */ /* 0x000fe200078e0007 */
[----:B------:R-:W-:Y:S01]  /*aa30*/  MOV R14, R46 ;  /* 0x0000002e000e7202 */ /* 0x000fe20000000f00 */
[----:B------:R-:W-:Y:S01]  /*aa40*/  IMAD.MOV.U32 R17, RZ, RZ, R5 ;  /* 0x000000ffff117224 */ /* 0x000fe200078e0005 */
[----:B------:R-:W-:Y:S01]  /*aa50*/  MOV R18, R8 ;  /* 0x0000000800127202 */ /* 0x000fe20000000f00 */
[----:B------:R-:W-:Y:S01]  /*aa60*/  IMAD.MOV.U32 R15, RZ, RZ, R47 ;  /* 0x000000ffff0f7224 */ /* 0x000fe200078e002f */
[----:B------:R-:W-:Y:S01]  /*aa70*/  MOV R26, UR4 ;  /* 0x00000004001a7c02 */ /* 0x000fe20008000f00 */
[----:B------:R-:W-:Y:S01]  /*aa80*/  IMAD.U32 R27, RZ, RZ, UR5 ;  /* 0x00000005ff1b7e24 */ /* 0x000fe2000f8e00ff */
[----:B------:R-:W-:Y:S01]  /*aa90*/  MOV R22, R2 ;  /* 0x0000000200167202 */ /* 0x000fe20000000f00 */
[----:B------:R-:W-:Y:S01]  /*aaa0*/  IMAD.MOV.U32 R19, RZ, RZ, R11 ;  /* 0x000000ffff137224 */ /* 0x000fe200078e000b */
[----:B------:R-:W-:Y:S01]  /*aab0*/  MOV R16, R0 ;  /* 0x0000000000107202 */ /* 0x000fe20000000f00 */
[----:B0-----:R-:W-:Y:S01]  /*aac0*/  IMAD.WIDE R26, R4, 0x10, R26 ;  /* 0x00000010041a7825 */ /* 0x001fe200078e021a */
[----:B------:R-:W-:-:S02]  /*aad0*/  MOV R12, R10 ;  /* 0x0000000a000c7202 */ /* 0x000fc40000000f00 */
[----:B------:R-:W-:Y:S01]  /*aae0*/  MOV R7, R25 ;  /* 0x0000001900077202 */ /* 0x000fe20000000f00 */
[----:B------:R-:W-:Y:S01]  /*aaf0*/  IMAD.MOV.U32 R23, RZ, RZ, R3 ;  /* 0x000000ffff177224 */ /* 0x000fe200078e0003 */
[----:B------:R-:W-:Y:S01]  /*ab00*/  MOV R5, R43 ;  /* 0x0000002b00057202 */ /* 0x000fe20000000f00 */
[----:B------:R-:W-:Y:S01]  /*ab10*/  IMAD.MOV.U32 R6, RZ, RZ, R24 ;  /* 0x000000ffff067224 */ /* 0x000fe200078e0018 */
[----:B------:R-:W-:Y:S01]  /*ab20*/  STG.E.128 [R26.64+0x800], R16 ;  /* 0x000800101a007986 */ /* 0x000fe2000c101d0a */
[----:B------:R-:W-:-:S03]  /*ab30*/  IMAD.MOV.U32 R4, RZ, RZ, R42 ;  /* 0x000000ffff047224 */ /* 0x000fc600078e002a */
[----:B------:R-:W-:Y:S04]  /*ab40*/  STG.E.128 [R26.64], R20 ;  /* 0x000000141a007986 */ /* 0x000fe8000c101d0a */
[----:B------:R-:W-:Y:S04]  /*ab50*/  STG.E.128 [R26.64+0x1000], R12 ;  /* 0x0010000c1a007986 */ /* 0x000fe8000c101d0a */
[----:B------:R-:W-:Y:S01]  /*ab60*/  STG.E.128 [R26.64+0x1800], R4 ;  /* 0x001800041a007986 */ /* 0x000fe2000c101d0a */
[----:B------:R-:W-:Y:S05]  /*ab70*/  EXIT ;  /* 0x000000000000794d */ /* 0x000fea0003800000 */
.L_x_629:
[----:B------:R-:W0:Y:S01]  /*ab80*/  S2R R49, SR_TID.X ;  /* 0x0000000000317919 */ /* 0x000e220000002100 */
[----:B------:R-:W-:Y:S01]  /*ab90*/  CS2R R24, SRZ ;  /* 0x0000000000187805 */ /* 0x000fe2000001ff00 */
[----:B------:R-:W-:Y:S01]  /*aba0*/  CS2R R28, SRZ ;  /* 0x00000000001c7805 */ /* 0x000fe2000001ff00 */
[----:B------:R-:W-:Y:S01]  /*abb0*/  CS2R R22, SRZ ;  /* 0x0000000000167805 */ /* 0x000fe2000001ff00 */
[----:B0-----:R-:W-:Y:S01]  /*abc0*/  ISETP.GE.AND P1, PT, R49, UR7, PT ;  /* 0x0000000731007c0c */ /* 0x001fe2000bf26270 */
[----:B------:R-:W-:-:S12]  /*abd0*/  IMAD.MOV.U32 R0, RZ, RZ, R49 ;  /* 0x000000ffff007224 */ /* 0x000fd800078e0031 */
[C---:B------:R-:W-:Y:S01]  /*abe0*/  @!P1 IADD3 R2, R0.reuse, UR6, RZ ;  /* 0x0000000600029c10 */ /* 0x040fe2000fffe0ff */
[----:B------:R-:W-:Y:S01]  /*abf0*/  @!P1 IMAD.MOV.U32 R3, RZ, RZ, 0x8 ;  /* 0x00000008ff039424 */ /* 0x000fe200078e00ff */
[----:B------:R-:W-:Y:S01]  /*ac00*/  @!P1 IADD3 R0, R0, 0x80, RZ ;  /* 0x0000008000009810 */ /* 0x000fe20007ffe0ff */
[----:B------:R-:W-:Y:S02]  /*ac10*/  CS2R R14, SRZ ;  /* 0x00000000000e7805 */ /* 0x000fe4000001ff00 */
[----:B------:R-:W-:Y:S01]  /*ac20*/  @!P1 IMAD.WIDE.U32 R2, R2, R3, c[0x0][0x1a0] ;  /* 0x0000680002029625 */ /* 0x000fe200078e0003 */
[C---:B------:R-:W-:Y:S02]  /*ac30*/  ISETP.GE.AND P6, PT, R0.reuse, UR7, PT ;  /* 0x0000000700007c0c */ /* 0x040fe4000bfc6270 */
[----:B------:R-:W-:Y:S02]  /*ac40*/  MOV R48, c[0x0][0x178] ;  /* 0x00005e0000307a02 */ /* 0x000fe40000000f00 */
[----:B------:R0:W5:Y:S09]  /*ac50*/  @!P1 LDG.E.64 R28, [R2.64] ;  /* 0x0000000a021c9981 */ /* 0x000172000c1e1b00 */
[----:B------:R-:W-:-:S02]  /*ac60*/  @!P6 IADD3 R4, R0, UR6, RZ ;  /* 0x000000060004ec10 */ /* 0x000fc4000fffe0ff */
[----:B------:R-:W-:Y:S02]  /*ac70*/  @!P6 IADD3 R0, R0, 0x80, RZ ;  /* 0x000000800000e810 */ /* 0x000fe40007ffe0ff */
[----:B------:R-:W-:Y:S02]  /*ac80*/  @!P6 MOV R5, 0x8 ;  /* 0x000000080005e802 */ /* 0x000fe40000000f00 */
[----:B------:R-:W-:-:S03]  /*ac90*/  ISETP.GE.AND P5, PT, R0, UR7, PT ;  /* 0x0000000700007c0c */ /* 0x000fc6000bfa6270 */
[----:B------:R-:W-:-:S05]  /*aca0*/  @!P6 IMAD.WIDE.U32 R4, R4, R5, c[0x0][0x1a0] ;  /* 0x000068000404e625 */ /* 0x000fca00078e0005 */
[----:B------:R1:W5:Y:S05]  /*acb0*/  @!P6 LDG.E.64 R24, [R4.64] ;  /* 0x0000000a0418e981 */ /* 0x00036a000c1e1b00 */
[C---:B------:R-:W-:Y:S02]  /*acc0*/  @!P5 IADD3 R6, R0.reuse, UR6, RZ ;  /* 0x000000060006dc10 */ /* 0x040fe4000fffe0ff */
[----:B------:R-:W-:Y:S02]  /*acd0*/  @!P5 IADD3 R0, R0, 0x80, RZ ;  /* 0x000000800000d810 */ /* 0x000fe40007ffe0ff */
[----:B------:R-:W-:Y:S02]  /*ace0*/  @!P5 MOV R7, 0x8 ;  /* 0x000000080007d802 */ /* 0x000fe40000000f00 */
[----:B------:R-:W-:-:S03]  /*acf0*/  ISETP.GE.AND P4, PT, R0, UR7, PT ;  /* 0x0000000700007c0c */ /* 0x000fc6000bf86270 */
[----:B------:R-:W-:Y:S01]  /*ad00*/  @!P5 IMAD.WIDE.U32 R6, R6, R7, c[0x0][0x1a0] ;  /* 0x000068000606d625 */ /* 0x000fe200078e0007 */
[----:B------:R-:W-:Y:S01]  /*ad10*/  CS2R R20, SRZ ;  /* 0x0000000000147805 */ /* 0x000fe2000001ff00 */
[----:B------:R-:W-:Y:S01]  /*ad20*/  CS2R R18, SRZ ;  /* 0x0000000000127805 */ /* 0x000fe2000001ff00 */
[----:B------:R-:W-:Y:S01]  /*ad30*/  CS2R R16, SRZ ;  /* 0x0000000000107805 */ /* 0x000fe2000001ff00 */
[----:B------:R-:W-:Y:S01]  /*ad40*/  CS2R R12, SRZ ;  /* 0x00000000000c7805 */ /* 0x000fe2000001ff00 */
[----:B------:R2:W5:Y:S05]  /*ad50*/  @!P5 LDG.E.64 R22, [R6.64] ;  /* 0x0000000a0616d981 */ /* 0x00056a000c1e1b00 */
[----:B------:R-:W-:-:S02]  /*ad60*/  @!P4 IADD3 R8, R0, UR6, RZ ;  /* 0x000000060008cc10 */ /* 0x000fc4000fffe0ff */
[----:B------:R-:W-:-:S04]  /*ad70*/  @!P4 IADD3 R0, R0, 0x80, RZ ;  /* 0x000000800000c810 */ /* 0x000fc80007ffe0ff */
[----:B------:R-:W-:-:S13]  /*ad80*/  ISETP.GE.AND P3, PT, R0, UR7, PT ;  /* 0x0000000700007c0c */ /* 0x000fda000bf66270 */
[C---:B------:R-:W-:Y:S02]  /*ad90*/  @!P3 IADD3 R10, R0.reuse, UR6, RZ ;  /* 0x00000006000abc10 */ /* 0x040fe4000fffe0ff */
[----:B------:R-:W-:-:S04]  /*ada0*/  @!P3 IADD3 R0, R0, 0x80, RZ ;  /* 0x000000800000b810 */ /* 0x000fc80007ffe0ff */
[----:B------:R-:W-:-:S13]  /*adb0*/  ISETP.GE.AND P2, PT, R0, UR7, PT ;  /* 0x0000000700007c0c */ /* 0x000fda000bf46270 */
[C---:B------:R-:W-:Y:S02]  /*adc0*/  @!P2 IADD3 R26, R0.reuse, UR6, RZ ;  /* 0x00000006001aac10 */ /* 0x040fe4000fffe0ff */
[----:B------:R-:W-:-:S04]  /*add0*/  @!P2 IADD3 R0, R0, 0x80, RZ ;  /* 0x000000800000a810 */ /* 0x000fc80007ffe0ff */
[----:B------:R-:W-:Y:S01]  /*ade0*/  ISETP.GE.AND P0, PT, R0, UR7, PT ;  /* 0x0000000700007c0c */ /* 0x000fe2000bf06270 */
[----:B------:R-:W-:Y:S02]  /*adf0*/  @!P4 IMAD.MOV.U32 R9, RZ, RZ, 0x8 ;  /* 0x00000008ff09c424 */ /* 0x000fe400078e00ff */
[----:B------:R-:W-:-:S10]  /*ae00*/  @!P2 IMAD.MOV.U32 R27, RZ, RZ, 0x8 ;  /* 0x00000008ff1ba424 */ /* 0x000fd400078e00ff */
[C---:B------:R-:W-:Y:S02]  /*ae10*/  @!P0 IADD3 R30, R0.reuse, UR6, RZ ;  /* 0x00000006001e8c10 */ /* 0x040fe4000fffe0ff */
[----:B------:R-:W-:-:S04]  /*ae20*/  @!P0 IADD3 R0, R0, 0x80, RZ ;  /* 0x0000008000008810 */ /* 0x000fc80007ffe0ff */
[----:B------:R-:W-:Y:S02]  /*ae30*/  ISETP.GE.AND P6, PT, R0, UR7, PT ;  /* 0x0000000700007c0c */ /* 0x000fe4000bfc6270 */
[----:B------:R-:W-:Y:S01]  /*ae40*/  @!P0 MOV R31, 0x8 ;  /* 0x00000008001f8802 */ /* 0x000fe20000000f00 */
[----:B-1----:R-:W-:-:S04]  /*ae50*/  @!P4 IMAD.WIDE.U32 R4, R8, R9, c[0x0][0x1a0] ;  /* 0x000068000804c625 */ /* 0x002fc800078e0009 */
[----:B------:R-:W-:Y:S01]  /*ae60*/  @!P2 IMAD.WIDE.U32 R8, R26, R27, c[0x0][0x1a0] ;  /* 0x000068001a08a625 */ /* 0x000fe200078e001b */
[----:B------:R-:W-:Y:S01]  /*ae70*/  @!P3 MOV R11, 0x8 ;  /* 0x00000008000bb802 */ /* 0x000fe20000000f00 */
[----:B------:R1:W5:Y:S02]  /*ae80*/  @!P4 LDG.E.64 R20, [R4.64] ;  /* 0x0000000a0414c981 */ /* 0x000364000c1e1b00 */
[----:B------:R-:W-:Y:S02]  /*ae90*/  @!P0 IMAD.WIDE.U32 R26, R30, R31, c[0x0][0x1a0] ;  /* 0x000068001e1a8625 */ /* 0x000fe400078e001f */
[----:B0-----:R-:W-:Y:S01]  /*aea0*/  @!P6 IADD3 R2, R0, UR6, RZ ;  /* 0x000000060002ec10 */ /* 0x001fe2000fffe0ff */
[----:B------:R0:W5:Y:S01]  /*aeb0*/  @!P2 LDG.E.64 R16, [R8.64] ;  /* 0x0000000a0810a981 */ /* 0x000162000c1e1b00 */
[----:B------:R-:W-:-:S03]  /*aec0*/  IMAD.MOV.U32 R0, RZ, RZ, c[0x0][0x17c] ;  /* 0x00005f00ff007624 */ /* 0x000fc600078e00ff */
[----:B------:R3:W5:Y:S01]  /*aed0*/  @!P0 LDG.E.64 R14, [R26.64] ;  /* 0x0000000a1a0e8981 */ /* 0x000762000c1e1b00 */
[----:B------:R-:W-:-:S04]  /*aee0*/  ISETP.GE.U32.AND P0, PT, R48, 0x1, PT ;  /* 0x000000013000780c */ /* 0x000fc80003f06070 */
[----:B------:R-:W-:Y:S01]  /*aef0*/  ISETP.GE.AND.EX P0, PT, R0, RZ, PT, P0 ;  /* 0x000000ff0000720c */ /* 0x000fe20003f06300 */
[----:B------:R-:W-:Y:S02]  /*af00*/  @!P6 IMAD.MOV.U32 R3, RZ, RZ, 0x8 ;  /* 0x00000008ff03e424 */ /* 0x000fe400078e00ff */
[----:B--2---:R-:W-:-:S04]  /*af10*/  @!P3 IMAD.WIDE.U32 R6, R10, R11, c[0x0][0x1a0] ;  /* 0x000068000a06b625 */ /* 0x004fc800078e000b */
[----:B------:R-:W-:Y:S01]  /*af20*/  @!P6 IMAD.WIDE.U32 R2, R2, R3, c[0x0][0x1a0] ;  /* 0x000068000202e625 */ /* 0x000fe200078e0003 */
[----:B------:R2:W5:Y:S01]  /*af30*/  @!P3 LDG.E.64 R18, [R6.64] ;  /* 0x0000000a0612b981 */ /* 0x000562000c1e1b00 */
[----:B------:R-:W-:Y:S01]  /*af40*/  CS2R R46, SRZ ;  /* 0x00000000002e7805 */ /* 0x000fe2000001ff00 */
[----:B------:R-:W-:Y:S01]  /*af50*/  CS2R R44, SRZ ;  /* 0x00000000002c7805 */ /* 0x000fe2000001ff00 */
[----:B------:R-:W-:Y:S01]  /*af60*/  CS2R R10, SRZ ;  /* 0x00000000000a7805 */ /* 0x000fe2000001ff00 */
[----:B------:R4:W5:Y:S01]  /*af70*/  @!P6 LDG.E.64 R12, [R2.64] ;  /* 0x0000000a020ce981 */ /* 0x000962000c1e1b00 */
[----:B0-----:R-:W-:Y:S01]  /*af80*/  CS2R R8, SRZ ;  /* 0x0000000000087805 */ /* 0x001fe2000001ff00 */
[----:B-1----:R-:W-:Y:S01]  /*af90*/  CS2R R4, SRZ ;  /* 0x0000000000047805 */ /* 0x002fe2000001ff00 */
[----:B------:R-:W-:Y:S01]  /*afa0*/  CS2R R42, SRZ ;  /* 0x00000000002a7805 */ /* 0x000fe2000001ff00 */
[----:B--2---:R-:W-:Y:S01]  /*afb0*/  CS2R R6, SRZ ;  /* 0x0000000000067805 */ /* 0x004fe2000001ff00 */
[----:B----4-:R-:W-:Y:S01]  /*afc0*/  CS2R R2, SRZ ;  /* 0x0000000000027805 */ /* 0x010fe2000001ff00 */
[----:B------:R-:W-:Y:S05]  /*afd0*/  @!P0 BRA `(.L_x_678) ;  /* 0x0000b46000008947 */ /* 0x000fea0003800000 */
[----:B---3--:R-:W-:Y:S01]  /*afe0*/  BSSY B0, `(.L_x_679) ;  /* 0x000016a000007945 */ /* 0x008fe20003800000 */
[----:B------:R-:W-:Y:S05]  /*aff0*/  @P1 BRA `(.L_x_680) ;  /* 0x0000168000001947 */ /* 0x000fea0003800000 */
[----:B------:R-:W-:Y:S01]  /*b000*/  HFMA2.MMA R27, -RZ, RZ, 0, 5.9604644775390625e-08 ;  /* 0x00000001ff1b7435 */ /* 0x000fe200000001ff */
[----:B------:R-:W-:Y:S01]  /*b010*/  IMAD.MOV.U32 R31, RZ, RZ, c[0x0][0x17c] ;  /* 0x00005f00ff1f7624 */ /* 0x000fe200078e00ff */
[----:B------:R-:W-:Y:S01]  /*b020*/  UMOV UR4, URZ ;  /* 0x0000003f00047c82 */ /* 0x000fe20008000000 */
[----:B-----5:R-:W-:Y:S01]  /*b030*/  IMAD R29, R29, c[0x0][0x170], RZ ;  /* 0x00005c001d1d7a24 */ /* 0x020fe200078e02ff */
[----:B------:R-:W-:Y:S01]  /*b040*/  UMOV UR5, URZ ;  /* 0x0000003f00057c82 */ /* 0x000fe20008000000 */
[----:B------:R-:W-:-:S02]  /*b050*/  CS2R R42, SRZ ;  /* 0x00000000002a7805 */ /* 0x000fc4000001ff00 */
[----:B------:R-:W-:-:S03]  /*b060*/  IMAD R37, R28, c[0x0][0x174], R29 ;  /* 0x00005d001c257a24 */ /* 0x000fc600078e021d */
[----:B------:R-:W-:-:S05]  /*b070*/  IMAD.WIDE.U32 R26, R48, R27, c[0x2][0x0] ;  /* 0x00800000301a7625 */ /* 0x000fca00078e001b */
[----:B------:R-:W-:Y:S02]  /*b080*/  IADD3 R30, R27, R31, RZ ;  /* 0x0000001f1b1e7210 */ /* 0x000fe40007ffe0ff */
[----:B------:R-:W-:Y:S01]  /*b090*/  ISETP.GE.U32.AND P0, PT, R26, 0x3, PT ;  /* 0x000000031a00780c */ /* 0x000fe20003f06070 */
[----:B------:R-:W-:-:S03]  /*b0a0*/  IMAD.WIDE.U32 R26, R28, c[0x0][0x170], RZ ;  /* 0x00005c001c1a7a25 */ /* 0x000fc600078e00ff */
[----:B------:R-:W-:Y:S01]  /*b0b0*/  ISETP.GE.U32.AND.EX P0, PT, R30, RZ, PT, P0 ;  /* 0x000000ff1e00720c */ /* 0x000fe20003f06100 */
[----:B------:R-:W-:-:S12]  /*b0c0*/  IMAD.IADD R29, R27, 0x1, R37 ;  /* 0x000000011b1d7824 */ /* 0x000fd800078e0225 */
[----:B------:R-:W-:Y:S05]  /*b0d0*/  @!P0 BRA `(.L_x_681) ;  /* 0x000011f000008947 */ /* 0x000fea0003800000 */
[----:B------:R-:W-:Y:S01]  /*b0e0*/  LOP3.LUT R50, R48, 0x3, RZ, 0xc0, !PT ;  /* 0x0000000330327812 */ /* 0x000fe200078ec0ff */
[----:B------:R-:W-:Y:S01]  /*b0f0*/  UMOV UR4, 0x8 ;  /* 0x0000000800047882 */ /* 0x000fe20000000000 */
[----:B------:R-:W-:Y:S01]  /*b100*/  IADD3 R37, R37, R27, RZ ;  /* 0x0000001b25257210 */ /* 0x000fe20007ffe0ff */
[----:B------:R-:W-:Y:S01]  /*b110*/  ULDC.64 UR12, c[0x0][0x188] ;  /* 0x00006200000c7ab9 */ /* 0x000fe20000000a00 */
[----:B------:R-:W-:Y:S01]  /*b120*/  IADD3 R50, P2, -R50, c[0x0][0x178], RZ ;  /* 0x00005e0032327a10 */ /* 0x000fe20007f5e1ff */
[----:B------:R-:W-:Y:S02]  /*b130*/  UIMAD.WIDE.U32 UR8, UR4, UR12, URZ ;  /* 0x0000000c040872a5 */ /* 0x000fe4000f8e003f */
[----:B------:R-:W-:Y:S01]  /*b140*/  UIMAD UR4, UR4, UR13, URZ ;  /* 0x0000000d040472a4 */ /* 0x000fe2000f8e023f */
[----:B------:R-:W-:Y:S01]  /*b150*/  ISETP.GT.U32.AND P0, PT, R50, RZ, PT ;  /* 0x000000ff3200720c */ /* 0x000fe20003f04070 */
[----:B------:R-:W-:Y:S01]  /*b160*/  UMOV UR5, URZ ;  /* 0x0000003f00057c82 */ /* 0x000fe20008000000 */
[----:B------:R-:W-:Y:S01]  /*b170*/  IADD3.X R51, R0, -0x1, RZ, P2, !PT ;  /* 0xffffffff00337810 */ /* 0x000fe200017fe4ff */
[----:B------:R-:W-:Y:S01]  /*b180*/  UIADD3 UR14, UR9, UR4, URZ ;  /* 0x00000004090e7290 */ /* 0x000fe2000fffe03f */
[----:B------:R-:W-:-:S02]  /*b190*/  LEA R36, P2, R26, c[0x0][0x168], 0x3 ;  /* 0x00005a001a247a11 */ /* 0x000fc400078418ff */
        /* <DEDUP_REMOVED lines=9> */
.L_x_684:
[----:B------:R-:W-:Y:S01]  /*b230*/  ULDC.64 UR12, c[0x0][0x180] ;  /* 0x00006000000c7ab9 */ /* 0x000fe20000000a00 */
[----:B------:R0:W2:Y:S01]  /*b240*/  LDG.E.64.CONSTANT R34, [R36.64] ;  /* 0x0000000a24227981 */ /* 0x0000a2000c1e9b00 */
[----:B------:R-:W-:-:S04]  /*b250*/  ULEA UR12, UP0, UR4, UR12, 0x3 ;  /* 0x0000000c040c7291 */ /* 0x000fc8000f80183f */
[----:B------:R-:W-:Y:S02]  /*b260*/  ULEA.HI.X UR13, UR4, UR13, UR5, 0x3, UP0 ;  /* 0x0000000d040d7291 */ /* 0x000fe400080f1c05 */
[----:B------:R-:W-:-:S04]  /*b270*/  IMAD.U32 R32, RZ, RZ, UR12 ;  /* 0x0000000cff207e24 */ /* 0x000fc8000f8e00ff */
[----:B------:R-:W-:Y:S02]  /*b280*/  MOV R33, UR13 ;  /* 0x0000000d00217c02 */ /* 0x000fe40008000f00 */
[----:B0-----:R-:W-:-:S03]  /*b290*/  IADD3 R36, P2, R36, UR8, RZ ;  /* 0x0000000824247c10 */ /* 0x001fc6000ff5e0ff */
[----:B------:R-:W2:Y:S01]  /*b2a0*/  LDG.E.64 R30, [R32.64] ;  /* 0x0000000a201e7981 */ /* 0x000ea2000c1e1b00 */
[----:B------:R-:W-:-:S03]  /*b2b0*/  IADD3.X R37, R37, UR14, RZ, P2, !PT ;  /* 0x0000000e25257c10 */ /* 0x000fc600097fe4ff */
[----:B------:R-:W3:Y:S04]  /*b2c0*/  LDG.E.64 R38, [R32.64+0x8] ;  /* 0x0000080a20267981 */ /* 0x000ee8000c1e1b00 */
[----:B------:R-:W3:Y:S01]  /*b2d0*/  LDG.E.64.CONSTANT R40, [R36.64] ;  /* 0x0000000a24287981 */ /* 0x000ee2000c1e9b00 */
[-C--:B--2---:R-:W-:Y:S02]  /*b2e0*/  IMAD R35, R35, R30.reuse, RZ ;  /* 0x0000001e23237224 */ /* 0x084fe400078e02ff */
[----:B------:R-:W-:-:S04]  /*b2f0*/  IMAD.WIDE.U32 R42, R34, R30, R42 ;  /* 0x0000001e222a7225 */ /* 0x000fc800078e002a */
[----:B------:R-:W-:Y:S01]  /*b300*/  IMAD R35, R34, R31, R35 ;  /* 0x0000001f22237224 */ /* 0x000fe200078e0223 */
[----:B------:R-:W-:-:S03]  /*b310*/  IADD3 R30, P2, R36, UR8, RZ ;  /* 0x00000008241e7c10 */ /* 0x000fc6000ff5e0ff */
[----:B------:R-:W-:Y:S02]  /*b320*/  IMAD.IADD R43, R43, 0x1, R35 ;  /* 0x000000012b2b7824 */ /* 0x000fe400078e0223 */
[----:B---3--:R-:W-:Y:S01]  /*b330*/  IMAD R35, R41, R38, RZ ;  /* 0x0000002629237224 */ /* 0x008fe200078e02ff */
[----:B------:R-:W-:-:S03]  /*b340*/  IADD3.X R31, R37, UR14, RZ, P2, !PT ;  /* 0x0000000e251f7c10 */ /* 0x000fc600097fe4ff */
[C---:B------:R-:W-:Y:S02]  /*b350*/  IMAD R37, R40.reuse, R39, R35 ;  /* 0x0000002728257224 */ /* 0x040fe400078e0223 */
[----:B------:R-:W-:Y:S01]  /*b360*/  IMAD.WIDE.U32 R38, R40, R38, R42 ;  /* 0x0000002628267225 */ /* 0x000fe200078e002a */
[----:B------:R-:W-:Y:S01]  /*b370*/  IADD3 R36, P2, R30, UR8, RZ ;  /* 0x000000081e247c10 */ /* 0x000fe2000ff5e0ff */
[----:B------:R0:W2:Y:S04]  /*b380*/  LDG.E.64.CONSTANT R40, [R30.64] ;  /* 0x0000000a1e287981 */ /* 0x0000a8000c1e9b00 */
[----:B------:R-:W2:Y:S01]  /*b390*/  LDG.E.64 R34, [R32.64+0x10] ;  /* 0x0000100a20227981 */ /* 0x000ea2000c1e1b00 */
[----:B------:R-:W-:Y:S02]  /*b3a0*/  IADD3 R39, R39, R37, RZ ;  /* 0x0000002527277210 */ /* 0x000fe40007ffe0ff */
[----:B------:R-:W-:Y:S01]  /*b3b0*/  IADD3.X R37, R31, UR14, RZ, P2, !PT ;  /* 0x0000000e1f257c10 */ /* 0x000fe200097fe4ff */
[----:B------:R-:W3:Y:S04]  /*b3c0*/  LDG.E.64 R42, [R32.64+0x18] ;  /* 0x0000180a202a7981 */ /* 0x000ee8000c1e1b00 */
[----:B------:R1:W3:Y:S01]  /*b3d0*/  LDG.E.64.CONSTANT R52, [R36.64] ;  /* 0x0000000a24347981 */ /* 0x0002e2000c1e9b00 */
[----:B0-----:R-:W-:-:S04]  /*b3e0*/  IADD3 R30, P2, R36, UR8, RZ ;  /* 0x00000008241e7c10 */ /* 0x001fc8000ff5e0ff */
[----:B------:R-:W-:-:S05]  /*b3f0*/  IADD3.X R31, R37, UR14, RZ, P2, !PT ;  /* 0x0000000e251f7c10 */ /* 0x000fca00097fe4ff */
[----:B-1----:R0:W4:Y:S01]  /*b400*/  LDG.E.64.CONSTANT R36, [R30.64] ;  /* 0x0000000a1e247981 */ /* 0x002122000c1e9b00 */
[-C--:B--2---:R-:W-:Y:S02]  /*b410*/  IMAD R41, R41, R34.reuse, RZ ;  /* 0x0000002229297224 */ /* 0x084fe400078e02ff */
[----:B------:R-:W-:-:S04]  /*b420*/  IMAD.WIDE.U32 R38, R40, R34, R38 ;  /* 0x0000002228267225 */ /* 0x000fc800078e0026 */
[----:B------:R-:W-:Y:S02]  /*b430*/  IMAD R35, R40, R35, R41 ;  /* 0x0000002328237224 */ /* 0x000fe400078e0229 */
[-C--:B---3--:R-:W-:Y:S02]  /*b440*/  IMAD R41, R53, R42.reuse, RZ ;  /* 0x0000002a35297224 */ /* 0x088fe400078e02ff */
[----:B------:R-:W-:Y:S02]  /*b450*/  IMAD.IADD R39, R39, 0x1, R35 ;  /* 0x0000000127277824 */ /* 0x000fe400078e0223 */
[C---:B------:R-:W-:Y:S01]  /*b460*/  IMAD R41, R52.reuse, R43, R41 ;  /* 0x0000002b34297224 */ /* 0x040fe200078e0229 */
[----:B------:R-:W4:Y:S01]  /*b470*/  LDG.E.64 R34, [R32.64+0x20] ;  /* 0x0000200a20227981 */ /* 0x000f22000c1e1b00 */
[----:B------:R-:W-:Y:S01]  /*b480*/  IMAD.WIDE.U32 R38, R52, R42, R38 ;  /* 0x0000002a34267225 */ /* 0x000fe200078e0026 */
[----:B------:R-:W-:Y:S02]  /*b490*/  IADD3 R40, P2, R30, UR8, RZ ;  /* 0x000000081e287c10 */ /* 0x000fe4000ff5e0ff */
[----:B------:R-:W2:Y:S02]  /*b4a0*/  LDG.E.64 R42, [R32.64+0x28] ;  /* 0x0000280a202a7981 */ /* 0x000ea4000c1e1b00 */
[----:B------:R-:W-:-:S02]  /*b4b0*/  IADD3 R39, R39, R41, RZ ;  /* 0x0000002927277210 */ /* 0x000fc40007ffe0ff */
[----:B------:R-:W-:-:S05]  /*b4c0*/  IADD3.X R41, R31, UR14, RZ, P2, !PT ;  /* 0x0000000e1f297c10 */ /* 0x000fca00097fe4ff */
[----:B------:R1:W2:Y:S01]  /*b4d0*/  LDG.E.64.CONSTANT R52, [R40.64] ;  /* 0x0000000a28347981 */ /* 0x0002a2000c1e9b00 */
[----:B0-----:R-:W-:-:S04]  /*b4e0*/  IADD3 R30, P2, R40, UR8, RZ ;  /* 0x00000008281e7c10 */ /* 0x001fc8000ff5e0ff */
[----:B------:R-:W-:-:S05]  /*b4f0*/  IADD3.X R31, R41, UR14, RZ, P2, !PT ;  /* 0x0000000e291f7c10 */ /* 0x000fca00097fe4ff */
[----:B-1----:R0:W3:Y:S01]  /*b500*/  LDG.E.64.CONSTANT R40, [R30.64] ;  /* 0x0000000a1e287981 */ /* 0x0020e2000c1e9b00 */
[----:B----4-:R-:W-:-:S04]  /*b510*/  IMAD R37, R37, R34, RZ ;  /* 0x0000002225257224 */ /* 0x010fc800078e02ff */
[C---:B------:R-:W-:Y:S02]  /*b520*/  IMAD R35, R36.reuse, R35, R37 ;  /* 0x0000002324237224 */ /* 0x040fe400078e0225 */
[----:B------:R-:W-:-:S04]  /*b530*/  IMAD.WIDE.U32 R36, R36, R34, R38 ;  /* 0x0000002224247225 */ /* 0x000fc800078e0026 */
[----:B------:R-:W-:Y:S02]  /*b540*/  IMAD.IADD R37, R37, 0x1, R35 ;  /* 0x0000000125257824 */ /* 0x000fe400078e0223 */
[-C--:B--2---:R-:W-:Y:S01]  /*b550*/  IMAD R39, R53, R42.reuse, RZ ;  /* 0x0000002a35277224 */ /* 0x084fe200078e02ff */
[----:B------:R-:W-:Y:S01]  /*b560*/  IADD3 R38, P2, R30, UR8, RZ ;  /* 0x000000081e267c10 */ /* 0x000fe2000ff5e0ff */
[C---:B------:R-:W-:Y:S01]  /*b570*/  IMAD.WIDE.U32 R36, R52.reuse, R42, R36 ;  /* 0x0000002a34247225 */ /* 0x040fe200078e0024 */
[----:B------:R-:W3:Y:S03]  /*b580*/  LDG.E.64 R34, [R32.64+0x30] ;  /* 0x0000300a20227981 */ /* 0x000ee6000c1e1b00 */
[----:B------:R-:W-:Y:S02]  /*b590*/  IMAD R39, R52, R43, R39 ;  /* 0x0000002b34277224 */ /* 0x000fe400078e0227 */
[----:B------:R-:W2:Y:S03]  /*b5a0*/  LDG.E.64 R42, [R32.64+0x38] ;  /* 0x0000380a202a7981 */ /* 0x000ea6000c1e1b00 */
[----:B------:R-:W-:-:S02]  /*b5b0*/  IADD3 R37, R37, R39, RZ ;  /* 0x0000002725257210 */ /* 0x000fc40007ffe0ff */
[----:B------:R-:W-:-:S05]  /*b5c0*/  IADD3.X R39, R31, UR14, RZ, P2, !PT ;  /* 0x0000000e1f277c10 */ /* 0x000fca00097fe4ff */
[----:B------:R1:W2:Y:S01]  /*b5d0*/  LDG.E.64.CONSTANT R52, [R38.64] ;  /* 0x0000000a26347981 */ /* 0x0002a2000c1e9b00 */
[----:B0-----:R-:W-:-:S04]  /*b5e0*/  IADD3 R30, P2, R38, UR8, RZ ;  /* 0x00000008261e7c10 */ /* 0x001fc8000ff5e0ff */
[----:B------:R-:W-:-:S05]  /*b5f0*/  IADD3.X R31, R39, UR14, RZ, P2, !PT ;  /* 0x0000000e271f7c10 */ /* 0x000fca00097fe4ff */
[----:B-1----:R0:W4:Y:S01]  /*b600*/  LDG.E.64.CONSTANT R38, [R30.64] ;  /* 0x0000000a1e267981 */ /* 0x002122000c1e9b00 */
[-C--:B---3--:R-:W-:Y:S02]  /*b610*/  IMAD R41, R41, R34.reuse, RZ ;  /* 0x0000002229297224 */ /* 0x088fe400078e02ff */
[----:B------:R-:W-:-:S04]  /*b620*/  IMAD.WIDE.U32 R36, R40, R34, R36 ;  /* 0x0000002228247225 */ /* 0x000fc800078e0024 */
[----:B------:R-:W-:-:S04]  /*b630*/  IMAD R35, R40, R35, R41 ;  /* 0x0000002328237224 */ /* 0x000fc800078e0229 */
[----:B------:R-:W-:Y:S01]  /*b640*/  IMAD.IADD R37, R37, 0x1, R35 ;  /* 0x0000000125257824 */ /* 0x000fe200078e0223 */
[----:B------:R-:W-:Y:S01]  /*b650*/  IADD3 R40, P2, R30, UR8, RZ ;  /* 0x000000081e287c10 */ /* 0x000fe2000ff5e0ff */
[----:B------:R-:W4:Y:S01]  /*b660*/  LDG.E.64 R34, [R32.64+0x40] ;  /* 0x0000400a20227981 */ /* 0x000f22000c1e1b00 */
[-C--:B--2---:R-:W-:Y:S02]  /*b670*/  IMAD R41, R53, R42.reuse, RZ ;  /* 0x0000002a35297224 */ /* 0x084fe400078e02ff */
[----:B------:R-:W-:-:S04]  /*b680*/  IMAD.WIDE.U32 R36, R52, R42, R36 ;  /* 0x0000002a34247225 */ /* 0x000fc800078e0024 */
[----:B------:R-:W-:Y:S02]  /*b690*/  IMAD R41, R52, R43, R41 ;  /* 0x0000002b34297224 */ /* 0x000fe400078e0229 */
[----:B------:R-:W2:Y:S03]  /*b6a0*/  LDG.E.64 R42, [R32.64+0x48] ;  /* 0x0000480a202a7981 */ /* 0x000ea6000c1e1b00 */
[----:B------:R-:W-:Y:S02]  /*b6b0*/  IADD3 R37, R37, R41, RZ ;  /* 0x0000002925257210 */ /* 0x000fe40007ffe0ff */
[----:B------:R-:W-:-:S05]  /*b6c0*/  IADD3.X R41, R31, UR14, RZ, P2, !PT ;  /* 0x0000000e1f297c10 */ /* 0x000fca00097fe4ff */
[----:B------:R1:W2:Y:S01]  /*b6d0*/  LDG.E.64.CONSTANT R52, [R40.64] ;  /* 0x0000000a28347981 */ /* 0x0002a2000c1e9b00 */
[----:B0-----:R-:W-:-:S04]  /*b6e0*/  IADD3 R30, P2, R40, UR8, RZ ;  /* 0x00000008281e7c10 */ /* 0x001fc8000ff5e0ff */
[----:B------:R-:W-:-:S05]  /*b6f0*/  IADD3.X R31, R41, UR14, RZ, P2, !PT ;  /* 0x0000000e291f7c10 */ /* 0x000fca00097fe4ff */
[----:B-1----:R0:W3:Y:S01]  /*b700*/  LDG.E.64.CONSTANT R40, [R30.64] ;  /* 0x0000000a1e287981 */ /* 0x0020e2000c1e9b00 */
[-C--:B----4-:R-:W-:Y:S02]  /*b710*/  IMAD R39, R39, R34.reuse, RZ ;  /* 0x0000002227277224 */ /* 0x090fe400078e02ff */
[----:B------:R-:W-:-:S04]  /*b720*/  IMAD.WIDE.U32 R36, R38, R34, R36 ;  /* 0x0000002226247225 */ /* 0x000fc800078e0024 */
[----:B------:R-:W-:-:S04]  /*b730*/  IMAD R35, R38, R35, R39 ;  /* 0x0000002326237224 */ /* 0x000fc800078e0227 */
[----:B------:R-:W-:Y:S01]  /*b740*/  IMAD.IADD R37, R37, 0x1, R35 ;  /* 0x0000000125257824 */ /* 0x000fe200078e0223 */
[----:B------:R-:W-:Y:S01]  /*b750*/  IADD3 R38, P2, R30, UR8, RZ ;  /* 0x000000081e267c10 */ /* 0x000fe2000ff5e0ff */
[----:B------:R-:W3:Y:S01]  /*b760*/  LDG.E.64 R34, [R32.64+0x50] ;  /* 0x0000500a20227981 */ /* 0x000ee2000c1e1b00 */
        /* <DEDUP_REMOVED lines=24> */
[----:B------:R-:W-:Y:S02]  /*b8f0*/  IADD3.X R31, R41, UR14, RZ, P2, !PT ;  /* 0x0000000e291f7c10 */ /* 0x000fe400097fe4ff */
[----:B-1----:R-:W3:Y:S01]  /*b900*/  LDG.E.64 R40, [R32.64+0x70] ;  /* 0x0000700a20287981 */ /* 0x002ee2000c1e1b00 */
[-C--:B----4-:R-:W-:Y:S02]  /*b910*/  IMAD R39, R39, R34.reuse, RZ ;  /* 0x0000002227277224 */ /* 0x090fe400078e02ff */
[----:B------:R-:W-:-:S04]  /*b920*/  IMAD.WIDE.U32 R36, R38, R34, R36 ;  /* 0x0000002226247225 */ /* 0x000fc800078e0024 */
[----:B------:R-:W-:-:S04]  /*b930*/  IMAD R35, R38, R35, R39 ;  /* 0x0000002326237224 */ /* 0x000fc800078e0227 */
[----:B------:R-:W-:Y:S01]  /*b940*/  IMAD.IADD R37, R37, 0x1, R35 ;  /* 0x0000000125257824 */ /* 0x000fe200078e0223 */
[----:B------:R-:W-:-:S04]  /*b950*/  IADD3 R34, P2, R30, UR8, RZ ;  /* 0x000000081e227c10 */ /* 0x000fc8000ff5e0ff */
[----:B------:R-:W-:Y:S01]  /*b960*/  IADD3.X R35, R31, UR14, RZ, P2, !PT ;  /* 0x0000000e1f237c10 */ /* 0x000fe200097fe4ff */
[-C--:B--2---:R-:W-:Y:S02]  /*b970*/  IMAD R39, R53, R42.reuse, RZ ;  /* 0x0000002a35277224 */ /* 0x084fe400078e02ff */
[----:B------:R-:W-:-:S04]  /*b980*/  IMAD.WIDE.U32 R36, R52, R42, R36 ;  /* 0x0000002a34247225 */ /* 0x000fc800078e0024 */
[----:B------:R-:W-:Y:S02]  /*b990*/  IMAD R39, R52, R43, R39 ;  /* 0x0000002b34277224 */ /* 0x000fe400078e0227 */
[----:B------:R0:W3:Y:S04]  /*b9a0*/  LDG.E.64.CONSTANT R42, [R30.64] ;  /* 0x0000000a1e2a7981 */ /* 0x0000e8000c1e9b00 */
[----:B------:R-:W2:Y:S04]  /*b9b0*/  LDG.E.64 R52, [R32.64+0x78] ;  /* 0x0000780a20347981 */ /* 0x000ea8000c1e1b00 */
[----:B0-----:R-:W2:Y:S01]  /*b9c0*/  LDG.E.64.CONSTANT R30, [R34.64] ;  /* 0x0000000a221e7981 */ /* 0x001ea2000c1e9b00 */
[----:B------:R-:W-:-:S02]  /*b9d0*/  IADD3 R50, P2, R50, -0x10, RZ ;  /* 0xfffffff032327810 */ /* 0x000fc40007f5e0ff */
[----:B------:R-:W-:Y:S02]  /*b9e0*/  IADD3 R37, R37, R39, RZ ;  /* 0x0000002725257210 */ /* 0x000fe40007ffe0ff */
[----:B------:R-:W-:Y:S02]  /*b9f0*/  IADD3.X R51, R51, -0x1, RZ, P2, !PT ;  /* 0xffffffff33337810 */ /* 0x000fe400017fe4ff */
[----:B------:R-:W-:-:S04]  /*ba00*/  ISETP.GT.U32.AND P2, PT, R50, 0xc, PT ;  /* 0x0000000c3200780c */ /* 0x000fc80003f44070 */
[----:B------:R-:W-:Y:S01]  /*ba10*/  ISETP.GT.AND.EX P2, PT, R51, RZ, PT, P2 ;  /* 0x000000ff3300720c */ /* 0x000fe20003f44320 */
[----:B------:R-:W-:-:S04]  /*ba20*/  UIADD3 UR4, UP0, UR4, 0x10, URZ ;  /* 0x0000001004047890 */ /* 0x000fc8000ff1e03f */
[----:B------:R-:W-:Y:S01]  /*ba30*/  UIADD3.X UR5, URZ, UR5, URZ, UP0, !UPT ;  /* 0x000000053f057290 */ /* 0x000fe200087fe43f */
[-C--:B---3--:R-:W-:Y:S02]  /*ba40*/  IMAD R39, R43, R40.reuse, RZ ;  /* 0x000000282b277224 */ /* 0x088fe400078e02ff */
[----:B------:R-:W-:-:S04]  /*ba50*/  IMAD.WIDE.U32 R36, R42, R40, R36 ;  /* 0x000000282a247225 */ /* 0x000fc800078e0024 */
[----:B------:R-:W-:-:S04]  /*ba60*/  IMAD R39, R42, R41, R39 ;  /* 0x000000292a277224 */ /* 0x000fc800078e0227 */
[----:B------:R-:W-:Y:S02]  /*ba70*/  IMAD.IADD R37, R37, 0x1, R39 ;  /* 0x0000000125257824 */ /* 0x000fe400078e0227 */
[-C--:B--2---:R-:W-:Y:S02]  /*ba80*/  IMAD R31, R31, R52.reuse, RZ ;  /* 0x000000341f1f7224 */ /* 0x084fe400078e02ff */
[----:B------:R-:W-:Y:S01]  /*ba90*/  IMAD.WIDE.U32 R42, R30, R52, R36 ;  /* 0x000000341e2a7225 */ /* 0x000fe200078e0024 */
[----:B------:R-:W-:-:S03]  /*baa0*/  IADD3 R36, P3, R34, UR8, RZ ;  /* 0x0000000822247c10 */ /* 0x000fc6000ff7e0ff */
[----:B------:R-:W-:Y:S01]  /*bab0*/  IMAD R31, R30, R53, R31 ;  /* 0x000000351e1f7224 */ /* 0x000fe200078e021f */
[----:B------:R-:W-:-:S04]  /*bac0*/  IADD3.X R37, R35, UR14, RZ, P3, !PT ;  /* 0x0000000e23257c10 */ /* 0x000fc80009ffe4ff */
[----:B------:R-:W-:Y:S01]  /*bad0*/  IADD3 R43, R43, R31, RZ ;  /* 0x0000001f2b2b7210 */ /* 0x000fe20007ffe0ff */
[----:B------:R-:W-:Y:S05]  /*bae0*/  @P2 BRA `(.L_x_684) ;  /* 0xfffff74000002947 */ /* 0x000fea000383ffff */
.L_x_683:
        /* <DEDUP_REMOVED lines=8> */
[----:B------:R-:W-:Y:S02]  /*bb70*/  MOV R35, UR13 ;  /* 0x0000000d00237c02 */ /* 0x000fe40008000f00 */
[----:B------:R-:W-:-:S03]  /*bb80*/  IADD3 R30, P0, R36, UR8, RZ ;  /* 0x00000008241e7c10 */ /* 0x000fc6000ff1e0ff */
[----:B------:R-:W2:Y:S01]  /*bb90*/  LDG.E.64 R32, [R34.64] ;  /* 0x0000000a22207981 */ /* 0x000ea2000c1e1b00 */
[----:B------:R-:W-:-:S03]  /*bba0*/  IADD3.X R31, R37, UR14, RZ, P0, !PT ;  /* 0x0000000e251f7c10 */ /* 0x000fc600087fe4ff */
[----:B0-----:R-:W3:Y:S04]  /*bbb0*/  LDG.E.64 R36, [R34.64+0x8] ;  /* 0x0000080a22247981 */ /* 0x001ee8000c1e1b00 */
[----:B------:R0:W3:Y:S01]  /*bbc0*/  LDG.E.64.CONSTANT R40, [R30.64] ;  /* 0x0000000a1e287981 */ /* 0x0000e2000c1e9b00 */
[-C--:B--2---:R-:W-:Y:S02]  /*bbd0*/  IMAD R39, R39, R32.reuse, RZ ;  /* 0x0000002027277224 */ /* 0x084fe400078e02ff */
[----:B------:R-:W-:Y:S01]  /*bbe0*/  IMAD.WIDE.U32 R42, R38, R32, R42 ;  /* 0x00000020262a7225 */ /* 0x000fe200078e002a */
[----:B------:R-:W-:-:S03]  /*bbf0*/  IADD3 R32, P0, R30, UR8, RZ ;  /* 0x000000081e207c10 */ /* 0x000fc6000ff1e0ff */
[----:B------:R-:W-:Y:S01]  /*bc00*/  IMAD R39, R38, R33, R39 ;  /* 0x0000002126277224 */ /* 0x000fe200078e0227 */
[----:B------:R-:W-:Y:S02]  /*bc10*/  IADD3.X R33, R31, UR14, RZ, P0, !PT ;  /* 0x0000000e1f217c10 */ /* 0x000fe400087fe4ff */
[----:B0-----:R-:W2:Y:S01]  /*bc20*/  LDG.E.64 R30, [R34.64+0x10] ;  /* 0x0000100a221e7981 */ /* 0x001ea2000c1e1b00 */
[----:B------:R-:W-:Y:S02]  /*bc30*/  IMAD.IADD R43, R43, 0x1, R39 ;  /* 0x000000012b2b7824 */ /* 0x000fe400078e0227 */
[----:B---3--:R-:W-:Y:S01]  /*bc40*/  IMAD R39, R41, R36, RZ ;  /* 0x0000002429277224 */ /* 0x008fe200078e02ff */
[----:B------:R-:W-:-:S03]  /*bc50*/  IADD3 R38, P0, R32, UR8, RZ ;  /* 0x0000000820267c10 */ /* 0x000fc6000ff1e0ff */
[C---:B------:R-:W-:Y:S02]  /*bc60*/  IMAD R39, R40.reuse, R37, R39 ;  /* 0x0000002528277224 */ /* 0x040fe400078e0227 */
[----:B------:R-:W-:Y:S02]  /*bc70*/  IMAD.WIDE.U32 R36, R40, R36, R42 ;  /* 0x0000002428247225 */ /* 0x000fe400078e002a */
[----:B------:R0:W2:Y:S03]  /*bc80*/  LDG.E.64.CONSTANT R40, [R32.64] ;  /* 0x0000000a20287981 */ /* 0x0000a6000c1e9b00 */
[----:B------:R-:W-:Y:S01]  /*bc90*/  IADD3 R37, R37, R39, RZ ;  /* 0x0000002725257210 */ /* 0x000fe20007ffe0ff */
[----:B------:R-:W3:Y:S01]  /*bca0*/  LDG.E.64 R42, [R34.64+0x18] ;  /* 0x0000180a222a7981 */ /* 0x000ee2000c1e1b00 */
[----:B------:R-:W-:-:S05]  /*bcb0*/  IADD3.X R39, R33, UR14, RZ, P0, !PT ;  /* 0x0000000e21277c10 */ /* 0x000fca00087fe4ff */
[----:B------:R-:W3:Y:S04]  /*bcc0*/  LDG.E.64.CONSTANT R52, [R38.64] ;  /* 0x0000000a26347981 */ /* 0x000ee8000c1e9b00 */
[----:B0-----:R-:W4:Y:S01]  /*bcd0*/  LDG.E.64 R32, [R34.64+0x20] ;  /* 0x0000200a22207981 */ /* 0x001f22000c1e1b00 */
[-C--:B--2---:R-:W-:Y:S02]  /*bce0*/  IMAD R41, R41, R30.reuse, RZ ;  /* 0x0000001e29297224 */ /* 0x084fe400078e02ff */
[----:B------:R-:W-:Y:S01]  /*bcf0*/  IMAD.WIDE.U32 R36, R40, R30, R36 ;  /* 0x0000001e28247225 */ /* 0x000fe200078e0024 */
[----:B------:R-:W-:-:S03]  /*bd00*/  IADD3 R30, P0, R38, UR8, RZ ;  /* 0x00000008261e7c10 */ /* 0x000fc6000ff1e0ff */
[----:B------:R-:W-:-:S04]  /*bd10*/  IMAD R31, R40, R31, R41 ;  /* 0x0000001f281f7224 */ /* 0x000fc800078e0229 */
[----:B------:R-:W-:Y:S01]  /*bd20*/  IMAD.IADD R37, R37, 0x1, R31 ;  /* 0x0000000125257824 */ /* 0x000fe200078e021f */
[----:B------:R-:W-:Y:S01]  /*bd30*/  IADD3.X R31, R39, UR14, RZ, P0, !PT ;  /* 0x0000000e271f7c10 */ /* 0x000fe200087fe4ff */
[-C--:B---3--:R-:W-:Y:S02]  /*bd40*/  IMAD R41, R53, R42.reuse, RZ ;  /* 0x0000002a35297224 */ /* 0x088fe400078e02ff */
[C---:B------:R-:W-:Y:S02]  /*bd50*/  IMAD.WIDE.U32 R36, R52.reuse, R42, R36 ;  /* 0x0000002a34247225 */ /* 0x040fe400078e0024 */
[----:B------:R-:W4:Y:S02]  /*bd60*/  LDG.E.64.CONSTANT R38, [R30.64] ;  /* 0x0000000a1e267981 */ /* 0x000f24000c1e9b00 */
[----:B------:R-:W-:Y:S01]  /*bd70*/  IMAD R41, R52, R43, R41 ;  /* 0x0000002b34297224 */ /* 0x000fe200078e0229 */
[----:B------:R-:W-:Y:S01]  /*bd80*/  IADD3 R40, P0, R30, UR8, RZ ;  /* 0x000000081e287c10 */ /* 0x000fe2000ff1e0ff */
[----:B------:R-:W2:Y:S03]  /*bd90*/  LDG.E.64 R42, [R34.64+0x28] ;  /* 0x0000280a222a7981 */ /* 0x000ea6000c1e1b00 */
[----:B------:R-:W-:-:S02]  /*bda0*/  IADD3 R37, R37, R41, RZ ;  /* 0x0000002925257210 */ /* 0x000fc40007ffe0ff */
[----:B------:R-:W-:-:S05]  /*bdb0*/  IADD3.X R41, R31, UR14, RZ, P0, !PT ;  /* 0x0000000e1f297c10 */ /* 0x000fca00087fe4ff */
[----:B------:R-:W2:Y:S01]  /*bdc0*/  LDG.E.64.CONSTANT R52, [R40.64] ;  /* 0x0000000a28347981 */ /* 0x000ea2000c1e9b00 */
[-C--:B----4-:R-:W-:Y:S02]  /*bdd0*/  IMAD R39, R39, R32.reuse, RZ ;  /* 0x0000002027277224 */ /* 0x090fe400078e02ff */
[----:B------:R-:W-:Y:S01]  /*bde0*/  IMAD.WIDE.U32 R36, R38, R32, R36 ;  /* 0x0000002026247225 */ /* 0x000fe200078e0024 */
[----:B------:R-:W-:-:S03]  /*bdf0*/  IADD3 R32, P0, R40, UR8, RZ ;  /* 0x0000000828207c10 */ /* 0x000fc6000ff1e0ff */
[----:B------:R-:W-:Y:S01]  /*be00*/  IMAD R33, R38, R33, R39 ;  /* 0x0000002126217224 */ /* 0x000fe200078e0227 */
[----:B------:R-:W-:Y:S01]  /*be10*/  MOV R30, R36 ;  /* 0x00000024001e7202 */ /* 0x000fe20000000f00 */
[----:B------:R-:W3:Y:S02]  /*be20*/  LDG.E.64 R38, [R34.64+0x30] ;  /* 0x0000300a22267981 */ /* 0x000ee4000c1e1b00 */
[----:B------:R-:W-:Y:S01]  /*be30*/  IMAD.IADD R31, R37, 0x1, R33 ;  /* 0x00000001251f7824 */ /* 0x000fe200078e0221 */
[----:B------:R-:W-:Y:S01]  /*be40*/  IADD3.X R33, R41, UR14, RZ, P0, !PT ;  /* 0x0000000e29217c10 */ /* 0x000fe200087fe4ff */
[----:B--2---:R-:W-:-:S04]  /*be50*/  IMAD R37, R53, R42, RZ ;  /* 0x0000002a35257224 */ /* 0x004fc800078e02ff */
[----:B------:R0:W3:Y:S01]  /*be60*/  LDG.E.64.CONSTANT R40, [R32.64] ;  /* 0x0000000a20287981 */ /* 0x0000e2000c1e9b00 */
[C---:B------:R-:W-:Y:S02]  /*be70*/  IMAD R37, R52.reuse, R43, R37 ;  /* 0x0000002b34257224 */ /* 0x040fe400078e0225 */
[----:B------:R-:W-:Y:S01]  /*be80*/  IMAD.WIDE.U32 R42, R52, R42, R30 ;  /* 0x0000002a342a7225 */ /* 0x000fe200078e001e */
[----:B------:R-:W-:Y:S01]  /*be90*/  IADD3 R30, P0, R32, UR8, RZ ;  /* 0x00000008201e7c10 */ /* 0x000fe2000ff1e0ff */
[----:B------:R-:W2:Y:S03]  /*bea0*/  LDG.E.64 R52, [R34.64+0x38] ;  /* 0x0000380a22347981 */ /* 0x000ea6000c1e1b00 */
[----:B------:R-:W-:-:S05]  /*beb0*/  IADD3.X R31, R33, UR14, RZ, P0, !PT ;  /* 0x0000000e211f7c10 */ /* 0x000fca00087fe4ff */
[----:B0-----:R-:W2:Y:S01]  /*bec0*/  LDG.E.64.CONSTANT R32, [R30.64] ;  /* 0x0000000a1e207981 */ /* 0x001ea2000c1e9b00 */
[----:B------:R-:W-:Y:S01]  /*bed0*/  IMAD.IADD R43, R43, 0x1, R37 ;  /* 0x000000012b2b7824 */ /* 0x000fe200078e0225 */
[----:B------:R-:W-:Y:S01]  /*bee0*/  IADD3 R50, P3, R50, -0x8, RZ ;  /* 0xfffffff832327810 */ /* 0x000fe20007f7e0ff */
[----:B------:R-:W-:Y:S01]  /*bef0*/  UIADD3 UR4, UP0, UR4, 0x8, URZ ;  /* 0x0000000804047890 */ /* 0x000fe2000ff1e03f */
[----:B------:R-:W-:Y:S02]  /*bf00*/  PLOP3.LUT P0, PT, PT, PT, PT, 0x8, 0x0 ;  /* 0x000000000000781c */ /* 0x000fe40003f0e170 */
[----:B------:R-:W-:Y:S01]  /*bf10*/  IADD3.X R51, R51, -0x1, RZ, P3, !PT ;  /* 0xffffffff33337810 */ /* 0x000fe20001ffe4ff */
[----:B------:R-:W-:Y:S01]  /*bf20*/  UIADD3.X UR5, URZ, UR5, URZ, UP0, !UPT ;  /* 0x000000053f057290 */ /* 0x000fe200087fe43f */
[----:B---3--:R-:W-:-:S04]  /*bf30*/  IMAD R37, R41, R38, RZ ;  /* 0x0000002629257224 */ /* 0x008fc800078e02ff */
[C---:B------:R-:W-:Y:S02]  /*bf40*/  IMAD R39, R40.reuse, R39, R37 ;  /* 0x0000002728277224 */ /* 0x040fe400078e0225 */
[----:B------:R-:W-:-:S05]  /*bf50*/  IMAD.WIDE.U32 R36, R40, R38, R42 ;  /* 0x0000002628247225 */ /* 0x000fca00078e002a */
[----:B------:R-:W-:Y:S01]  /*bf60*/  IADD3 R37, R37, R39, RZ ;  /* 0x0000002725257210 */ /* 0x000fe20007ffe0ff */
[----:B--2---:R-:W-:-:S04]  /*bf70*/  IMAD R41, R33, R52, RZ ;  /* 0x0000003421297224 */ /* 0x004fc800078e02ff */
[----:B------:R-:W-:Y:S01]  /*bf80*/  IMAD.WIDE.U32 R42, R32, R52, R36 ;  /* 0x00000034202a7225 */ /* 0x000fe200078e0024 */
[----:B------:R-:W-:-:S03]  /*bf90*/  IADD3 R36, P2, R30, UR8, RZ ;  /* 0x000000081e247c10 */ /* 0x000fc6000ff5e0ff */
[----:B------:R-:W-:Y:S01]  /*bfa0*/  IMAD R41, R32, R53, R41 ;  /* 0x0000003520297224 */ /* 0x000fe200078e0229 */
[----:B------:R-:W-:-:S03]  /*bfb0*/  IADD3.X R37, R31, UR14, RZ, P2, !PT ;  /* 0x0000000e1f257c10 */ /* 0x000fc600097fe4ff */
[----:B------:R-:W-:Y:S02]  /*bfc0*/  IMAD.IADD R43, R43, 0x1, R41 ;  /* 0x000000012b2b7824 */ /* 0x000fe400078e0229 */
.L_x_685:
[----:B------:R-:W-:-:S04]  /*bfd0*/  ISETP.NE.U32.AND P2, PT, R50, RZ, PT ;  /* 0x000000ff3200720c */ /* 0x000fc80003f45070 */
[----:B------:R-:W-:-:S13]  /*bfe0*/  ISETP.NE.OR.EX P0, PT, R51, RZ, P0, P2 ;  /* 0x000000ff3300720c */ /* 0x000fda0000705720 */
[----:B------:R-:W-:Y:S05]  /*bff0*/  @!P0 BRA `(.L_x_681) ;  /* 0x000002d000008947 */ /* 0x000fea0003800000 */
.L_x_682:
[----:B------:R-:W-:Y:S01]  /*c000*/  ULDC.64 UR12, c[0x0][0x180] ;  /* 0x00006000000c7ab9 */ /* 0x000fe20000000a00 */
[----:B------:R0:W2:Y:S01]  /*c010*/  LDG.E.64.CONSTANT R32, [R36.64] ;  /* 0x0000000a24207981 */ /* 0x0000a2000c1e9b00 */
[----:B------:R-:W-:-:S04]  /*c020*/  ULEA UR12, UP0, UR4, UR12, 0x3 ;  /* 0x0000000c040c7291 */ /* 0x000fc8000f80183f */
[----:B------:R-:W-:Y:S02]  /*c030*/  ULEA.HI.X UR13, UR4, UR13, UR5, 0x3, UP0 ;  /* 0x0000000d040d7291 */ /* 0x000fe400080f1c05 */
[----:B------:R-:W-:-:S04]  /*c040*/  MOV R30, UR12 ;  /* 0x0000000c001e7c02 */ /* 0x000fc80008000f00 */
[----:B------:R-:W-:Y:S01]  /*c050*/  IMAD.U32 R31, RZ, RZ, UR13 ;  /* 0x0000000dff1f7e24 */ /* 0x000fe2000f8e00ff */
[----:B0-----:R-:W-:-:S04]  /*c060*/  IADD3 R36, P0, R36, UR8, RZ ;  /* 0x0000000824247c10 */ /* 0x001fc8000ff1e0ff */
[----:B------:R-:W2:Y:S01]  /*c070*/  LDG.E.64 R34, [R30.64] ;  /* 0x0000000a1e227981 */ /* 0x000ea2000c1e1b00 */
[----:B------:R-:W-:-:S03]  /*c080*/  IADD3.X R37, R37, UR14, RZ, P0, !PT ;  /* 0x0000000e25257c10 */ /* 0x000fc600087fe4ff */
[----:B------:R-:W3:Y:S04]  /*c090*/  LDG.E.64 R40, [R30.64+0x8] ;  /* 0x0000080a1e287981 */ /* 0x000ee8000c1e1b00 */
[----:B------:R-:W3:Y:S01]  /*c0a0*/  LDG.E.64.CONSTANT R38, [R36.64] ;  /* 0x0000000a24267981 */ /* 0x000ee2000c1e9b00 */
[----:B--2---:R-:W-:Y:S02]  /*c0b0*/  IMAD R33, R33, R34, RZ ;  /* 0x0000002221217224 */ /* 0x004fe400078e02ff */
[----:B------:R-:W-:-:S04]  /*c0c0*/  IMAD.WIDE.U32 R42, R34, R32, R42 ;  /* 0x00000020222a7225 */ /* 0x000fc800078e002a */
[----:B------:R-:W-:Y:S01]  /*c0d0*/  IMAD R33, R35, R32, R33 ;  /* 0x0000002023217224 */ /* 0x000fe200078e0221 */
[----:B------:R-:W-:Y:S01]  /*c0e0*/  IADD3 R32, P0, R36, UR8, RZ ;  /* 0x0000000824207c10 */ /* 0x000fe2000ff1e0ff */
[----:B---3--:R-:W-:-:S03]  /*c0f0*/  IMAD R39, R39, R40, RZ ;  /* 0x0000002827277224 */ /* 0x008fc600078e02ff */
[----:B------:R-:W-:Y:S02]  /*c100*/  IADD3 R43, R43, R33, RZ ;  /* 0x000000212b2b7210 */ /* 0x000fe40007ffe0ff */
[----:B------:R-:W-:Y:S01]  /*c110*/  IADD3.X R33, R37, UR14, RZ, P0, !PT ;  /* 0x0000000e25217c10 */ /* 0x000fe200087fe4ff */
[-C--:B------:R-:W-:Y:S02]  /*c120*/  IMAD R39, R41, R38.reuse, R39 ;  /* 0x0000002629277224 */ /* 0x080fe400078e0227 */
[----:B------:R-:W-:Y:S02]  /*c130*/  IMAD.WIDE.U32 R40, R40, R38, R42 ;  /* 0x0000002628287225 */ /* 0x000fe400078e002a */
[----:B------:R-:W2:Y:S01]  /*c140*/  LDG.E.64.CONSTANT R36, [R32.64] ;  /* 0x0000000a20247981 */ /* 0x000ea2000c1e9b00 */
[----:B------:R-:W-:-:S03]  /*c150*/  IADD3 R34, P0, R32, UR8, RZ ;  /* 0x0000000820227c10 */ /* 0x000fc6000ff1e0ff */
[----:B------:R0:W2:Y:S01]  /*c160*/  LDG.E.64 R42, [R30.64+0x10] ;  /* 0x0000100a1e2a7981 */ /* 0x0000a2000c1e1b00 */
[----:B------:R-:W-:-:S05]  /*c170*/  IADD3.X R35, R33, UR14, RZ, P0, !PT ;  /* 0x0000000e21237c10 */ /* 0x000fca00087fe4ff */
[----:B------:R-:W3:Y:S04]  /*c180*/  LDG.E.64.CONSTANT R52, [R34.64] ;  /* 0x0000000a22347981 */ /* 0x000ee8000c1e9b00 */
[----:B0-----:R-:W3:Y:S01]  /*c190*/  LDG.E.64 R30, [R30.64+0x18] ;  /* 0x0000180a1e1e7981 */ /* 0x001ee2000c1e1b00 */
[----:B------:R-:W-:Y:S01]  /*c1a0*/  IADD3 R50, P0, R50, -0x4, RZ ;  /* 0xfffffffc32327810 */ /* 0x000fe20007f1e0ff */
[----:B------:R-:W-:-:S03]  /*c1b0*/  IMAD.IADD R41, R41, 0x1, R39 ;  /* 0x0000000129297824 */ /* 0x000fc600078e0227 */
[----:B------:R-:W-:Y:S02]  /*c1c0*/  IADD3.X R51, R51, -0x1, RZ, P0, !PT ;  /* 0xffffffff33337810 */ /* 0x000fe400007fe4ff */
[----:B------:R-:W-:-:S04]  /*c1d0*/  ISETP.NE.U32.AND P0, PT, R50, RZ, PT ;  /* 0x000000ff3200720c */ /* 0x000fc80003f05070 */
[----:B------:R-:W-:Y:S01]  /*c1e0*/  ISETP.NE.AND.EX P0, PT, R51, RZ, PT, P0 ;  /* 0x000000ff3300720c */ /* 0x000fe20003f05300 */
[----:B------:R-:W-:-:S04]  /*c1f0*/  UIADD3 UR4, UP0, UR4, 0x4, URZ ;  /* 0x0000000404047890 */ /* 0x000fc8000ff1e03f */
[----:B------:R-:W-:Y:S01]  /*c200*/  UIADD3.X UR5, URZ, UR5, URZ, UP0, !UPT ;  /* 0x000000053f057290 */ /* 0x000fe200087fe43f */
[----:B--2---:R-:W-:-:S04]  /*c210*/  IMAD R37, R37, R42, RZ ;  /* 0x0000002a25257224 */ /* 0x004fc800078e02ff */
[-C--:B------:R-:W-:Y:S02]  /*c220*/  IMAD R39, R43, R36.reuse, R37 ;  /* 0x000000242b277224 */ /* 0x080fe400078e0225 */
[----:B------:R-:W-:-:S04]  /*c230*/  IMAD.WIDE.U32 R36, R42, R36, R40 ;  /* 0x000000242a247225 */ /* 0x000fc800078e0028 */
[----:B------:R-:W-:Y:S01]  /*c240*/  IMAD.MOV.U32 R32, RZ, RZ, R36 ;  /* 0x000000ffff207224 */ /* 0x000fe200078e0024 */
[----:B------:R-:W-:Y:S01]  /*c250*/  IADD3 R33, R37, R39, RZ ;  /* 0x0000002725217210 */ /* 0x000fe20007ffe0ff */
[----:B---3--:R-:W-:Y:S01]  /*c260*/  IMAD R37, R53, R30, RZ ;  /* 0x0000001e35257224 */ /* 0x008fe200078e02ff */
[----:B------:R-:W-:-:S03]  /*c270*/  IADD3 R36, P2, R34, UR8, RZ ;  /* 0x0000000822247c10 */ /* 0x000fc6000ff5e0ff */
[-C--:B------:R-:W-:Y:S02]  /*c280*/  IMAD R37, R31, R52.reuse, R37 ;  /* 0x000000341f257224 */ /* 0x080fe400078e0225 */
[----:B------:R-:W-:-:S05]  /*c290*/  IMAD.WIDE.U32 R42, R30, R52, R32 ;  /* 0x000000341e2a7225 */ /* 0x000fca00078e0020 */
[----:B------:R-:W-:Y:S02]  /*c2a0*/  IADD3 R43, R43, R37, RZ ;  /* 0x000000252b2b7210 */ /* 0x000fe40007ffe0ff */
[----:B------:R-:W-:Y:S01]  /*c2b0*/  IADD3.X R37, R35, UR14, RZ, P2, !PT ;  /* 0x0000000e23257c10 */ /* 0x000fe200097fe4ff */
[----:B------:R-:W-:Y:S05]  /*c2c0*/  @P0 BRA `(.L_x_682) ;  /* 0xfffffd3000000947 */ /* 0x000fea000383ffff */
.L_x_681:
[----:B------:R-:W-:-:S04]  /*c2d0*/  LOP3.LUT R34, R48, 0x3, RZ, 0xc0, !PT ;  /* 0x0000000330227812 */ /* 0x000fc800078ec0ff */
        /* <DEDUP_REMOVED lines=26> */
[----:B------:R-:W-:Y:S01]  /*c480*/  ULDC UR15, c[0x0][0x188] ;  /* 0x00006200000f7ab9 */ /* 0x000fe20000000800 */
[----:B------:R-:W-:Y:S01]  /*c490*/  ISETP.NE.U32.AND P0, PT, R34, 0x2, PT ;  /* 0x000000022200780c */ /* 0x000fe20003f05070 */
[----:B------:R-:W-:Y:S01]  /*c4a0*/  ULDC.64 UR12, c[0x0][0x188] ;  /* 0x00006200000c7ab9 */ /* 0x000fe20000000a00 */
[----:B------:R-:W-:Y:S01]  /*c4b0*/  IMAD.U32 R32, RZ, RZ, UR8 ;  /* 0x00000008ff207e24 */ /* 0x000fe2000f8e00ff */
[----:B------:R-:W-:Y:S01]  /*c4c0*/  UIMAD.WIDE.U32 UR4, UR4, UR15, UR12 ;  /* 0x0000000f040472a5 */ /* 0x000fe2000f8e000c */
[----:B------:R-:W-:Y:S02]  /*c4d0*/  ISETP.NE.AND.EX P0, PT, RZ, RZ, PT, P0 ;  /* 0x000000ffff00720c */ /* 0x000fe40003f05300 */
[----:B------:R-:W-:-:S03]  /*c4e0*/  MOV R33, UR9 ;  /* 0x0000000900217c02 */ /* 0x000fc60008000f00 */
[----:B------:R-:W-:Y:S02]  /*c4f0*/  IADD3 R26, P2, R26, UR4, RZ ;  /* 0x000000041a1a7c10 */ /* 0x000fe4000ff5e0ff */
[----:B------:R-:W-:Y:S01]  /*c500*/  MOV R27, UR5 ;  /* 0x00000005001b7c02 */ /* 0x000fe20008000f00 */
[----:B------:R-:W2:Y:S03]  /*c510*/  LDG.E.64 R32, [R32.64+0x8] ;  /* 0x0000080a20207981 */ /* 0x000ea6000c1e1b00 */
[----:B------:R-:W-:Y:S01]  /*c520*/  IADD3.X R29, R29, UR14, R27, P2, !PT ;  /* 0x0000000e1d1d7c10 */ /* 0x000fe200097fe41b */
[----:B------:R-:W-:Y:S01]  /*c530*/  IMAD.U32 R27, RZ, RZ, UR15 ;  /* 0x0000000fff1b7e24 */ /* 0x000fe2000f8e00ff */
[----:B------:R-:W-:-:S04]  /*c540*/  LEA R30, P2, R26, c[0x0][0x168], 0x3 ;  /* 0x00005a001a1e7a11 */ /* 0x000fc800078418ff */
[----:B------:R-:W-:Y:S01]  /*c550*/  LEA.HI.X R31, R26, c[0x0][0x16c], R29, 0x3, P2 ;  /* 0x00005b001a1f7a11 */ /* 0x000fe200010f1c1d */
[----:B------:R-:W-:Y:S01]  /*c560*/  @P0 IMAD.MOV.U32 R29, RZ, RZ, c[0x0][0x18c] ;  /* 0x00006300ff1d0624 */ /* 0x000fe200078e00ff */
[----:B------:R-:W-:Y:S02]  /*c570*/  MOV R36, UR15 ;  /* 0x0000000f00247c02 */ /* 0x000fe40008000f00 */
[----:B------:R-:W-:Y:S01]  /*c580*/  @P0 LEA R28, P2, R27, R30, 0x3 ;  /* 0x0000001e1b1c0211 */ /* 0x000fe200078418ff */
[----:B------:R-:W2:Y:S01]  /*c590*/  LDG.E.64.CONSTANT R34, [R30.64] ;  /* 0x0000000a1e227981 */ /* 0x000ea2000c1e9b00 */
[----:B------:R-:W-:Y:S01]  /*c5a0*/  MOV R26, UR8 ;  /* 0x00000008001a7c02 */ /* 0x000fe20008000f00 */
[----:B------:R-:W-:Y:S01]  /*c5b0*/  IMAD.U32 R27, RZ, RZ, UR9 ;  /* 0x00000009ff1b7e24 */ /* 0x000fe2000f8e00ff */
[----:B------:R-:W-:-:S05]  /*c5c0*/  @P0 LEA.HI.X R29, R36, R31, R29, 0x3, P2 ;  /* 0x0000001f241d0211 */ /* 0x000fca00010f1c1d */
[----:B------:R-:W3:Y:S04]  /*c5d0*/  @P0 LDG.E.64 R26, [R26.64+0x10] ;  /* 0x0000100a1a1a0981 */ /* 0x000ee8000c1e1b00 */
[----:B------:R-:W3:Y:S01]  /*c5e0*/  @P0 LDG.E.64.CONSTANT R28, [R28.64] ;  /* 0x0000000a1c1c0981 */ /* 0x000ee2000c1e9b00 */
[-C--:B--2---:R-:W-:Y:S02]  /*c5f0*/  IMAD R35, R35, R32.reuse, RZ ;  /* 0x0000002023237224 */ /* 0x084fe400078e02ff */
[----:B------:R-:W-:-:S04]  /*c600*/  IMAD.WIDE.U32 R42, R34, R32, R42 ;  /* 0x00000020222a7225 */ /* 0x000fc800078e002a */
[----:B------:R-:W-:-:S05]  /*c610*/  IMAD R35, R34, R33, R35 ;  /* 0x0000002122237224 */ /* 0x000fca00078e0223 */
[----:B------:R-:W-:Y:S01]  /*c620*/  IADD3 R43, R43, R35, RZ ;  /* 0x000000232b2b7210 */ /* 0x000fe20007ffe0ff */
[----:B---3--:R-:W-:-:S04]  /*c630*/  @P0 IMAD R33, R29, R26, RZ ;  /* 0x0000001a1d210224 */ /* 0x008fc800078e02ff */
[C---:B------:R-:W-:Y:S02]  /*c640*/  @P0 IMAD R33, R28.reuse, R27, R33 ;  /* 0x0000001b1c210224 */ /* 0x040fe400078e0221 */
[----:B------:R-:W-:-:S04]  /*c650*/  @P0 IMAD.WIDE.U32 R26, R28, R26, R42 ;  /* 0x0000001a1c1a0225 */ /* 0x000fc800078e002a */
[----:B------:R-:W-:Y:S01]  /*c660*/  @P0 IMAD.IADD R43, R27, 0x1, R33 ;  /* 0x000000011b2b0824 */ /* 0x000fe200078e0221 */
[----:B------:R-:W-:Y:S02]  /*c670*/  @P0 MOV R42, R26 ;  /* 0x0000001a002a0202 */ /* 0x000fe40000000f00 */
.L_x_680:
[----:B------:R-:W-:Y:S05]  /*c680*/  BSYNC B0 ;  /* 0x0000000000007941 */ /* 0x000fea0003800000 */
.L_x_679:
        /* <DEDUP_REMOVED lines=14> */
[----:B------:R-:W-:Y:S01]  /*c770*/  ISETP.GE.U32.AND.EX P0, PT, R2, RZ, PT, P0 ;  /* 0x000000ff0200720c */ /* 0x000fe20003f06100 */
[----:B------:R-:W-:Y:S01]  /*c780*/  IMAD.IADD R35, R33, 0x1, R25 ;  /* 0x0000000121237824 */ /* 0x000fe200078e0219 */
[----:B------:R-:W-:-:S11]  /*c790*/  CS2R R2, SRZ ;  /* 0x0000000000027805 */ /* 0x000fd6000001ff00 */
[----:B------:R-:W-:Y:S05]  /*c7a0*/  @!P0 BRA `(.L_x_688) ;  /* 0x000011f000008947 */ /* 0x000fea0003800000 */
[----:B------:R-:W-:Y:S01]  /*c7b0*/  IADD3 R50, P2, -R41, c[0x0][0x178], RZ ;  /* 0x00005e0029327a10 */ /* 0x000fe20007f5e1ff */
[----:B------:R-:W-:Y:S01]  /*c7c0*/  UIMAD.WIDE.U32 UR14, UR16, 0x8, URZ ;  /* 0x00000008100e78a5 */ /* 0x000fe2000f8e003f */
[----:B------:R-:W-:Y:S01]  /*c7d0*/  IADD3 R25, R25, R33, RZ ;  /* 0x0000002119197210 */ /* 0x000fe20007ffe0ff */
[----:B------:R-:W-:Y:S01]  /*c7e0*/  USHF.L.U32 UR8, UR17, 0x3, URZ ;  /* 0x0000000311087899 */ /* 0x000fe2000800063f */
[----:B------:R-:W-:Y:S01]  /*c7f0*/  ISETP.GT.U32.AND P0, PT, R50, RZ, PT ;  /* 0x000000ff3200720c */ /* 0x000fe20003f04070 */
[----:B------:R-:W-:Y:S01]  /*c800*/  UMOV UR4, URZ ;  /* 0x0000003f00047c82 */ /* 0x000fe20008000000 */
[----:B------:R-:W-:Y:S01]  /*c810*/  IADD3.X R40, R0, -0x1, RZ, P2, !PT ;  /* 0xffffffff00287810 */ /* 0x000fe200017fe4ff */
[----:B------:R-:W-:Y:S01]  /*c820*/  UIADD3 UR8, UR15, UR8, URZ ;  /* 0x000000080f087290 */ /* 0x000fe2000fffe03f */
[----:B------:R-:W-:Y:S01]  /*c830*/  LEA R30, P2, R32, c[0x0][0x168], 0x3 ;  /* 0x00005a00201e7a11 */ /* 0x000fe200078418ff */
[----:B------:R-:W-:Y:S01]  /*c840*/  UMOV UR5, URZ ;  /* 0x0000003f00057c82 */ /* 0x000fe20008000000 */
[----:B------:R-:W-:-:S02]  /*c850*/  ISETP.GT.AND.EX P0, PT, R40, RZ, PT, P0 ;  /* 0x000000ff2800720c */ /* 0x000fc40003f04300 */
[----:B------:R-:W-:-:S11]  /*c860*/  LEA.HI.X R25, R32, c[0x0][0x16c], R25, 0x3, P2 ;  /* 0x00005b0020197a11 */ /* 0x000fd600010f1c19 */
[----:B------:R-:W-:Y:S05]  /*c870*/  @!P0 BRA `(.L_x_689) ;  /* 0x00000e5000008947 */ /* 0x000fea0003800000 */
[----:B------:R-:W-:Y:S02]  /*c880*/  ISETP.GT.U32.AND P2, PT, R50, 0xc, PT ;  /* 0x0000000c3200780c */ /* 0x000fe40003f44070 */
[----:B------:R-:W-:Y:S02]  /*c890*/  PLOP3.LUT P0, PT, PT, PT, PT, 0x80, 0x0 ;  /* 0x000000000000781c */ /* 0x000fe40003f0f070 */
[----:B------:R-:W-:-:S13]  /*c8a0*/  ISETP.GT.AND.EX P2, PT, R40, RZ, PT, P2 ;  /* 0x000000ff2800720c */ /* 0x000fda0003f44320 */
[----:B------:R-:W-:Y:S05]  /*c8b0*/  @!P2 BRA `(.L_x_690) ;  /* 0x000008f00000a947 */ /* 0x000fea0003800000 */
[----:B------:R-:W-:Y:S02]  /*c8c0*/  PLOP3.LUT P0, PT, PT, PT, PT, 0x8, 0x0 ;  /* 0x000000000000781c */ /* 0x000fe40003f0e170 */
.L_x_691:
[----:B------:R-:W-:Y:S01]  /*c8d0*/  ULDC.64 UR12, c[0x0][0x180] ;  /* 0x00006000000c7ab9 */ /* 0x000fe20000000a00 */
[----:B------:R-:W-:Y:S01]  /*c8e0*/  IMAD.MOV.U32 R31, RZ, RZ, R25 ;  /* 0x000000ffff1f7224 */ /* 0x000fe200078e0019 */
[----:B------:R-:W-:Y:S01]  /*c8f0*/  ULEA UR9, UP0, UR4, UR12, 0x3 ;  /* 0x0000000c04097291 */ /* 0x000fe2000f80183f */
[----:B------:R-:W-:-:S03]  /*c900*/  IADD3 R24, P2, R30, UR14, RZ ;  /* 0x0000000e1e187c10 */ /* 0x000fc6000ff5e0ff */
[----:B------:R-:W-:Y:S01]  /*c910*/  ULEA.HI.X UR12, UR4, UR13, UR5, 0x3, UP0 ;  /* 0x0000000d040c7291 */ /* 0x000fe200080f1c05 */
[----:B------:R-:W2:Y:S01]  /*c920*/  LDG.E.64.CONSTANT R30, [R30.64] ;  /* 0x0000000a1e1e7981 */ /* 0x000ea2000c1e9b00 */
[----:B------:R-:W-:-:S04]  /*c930*/  IMAD.U32 R28, RZ, RZ, UR9 ;  /* 0x00000009ff1c7e24 */ /* 0x000fc8000f8e00ff */
[----:B------:R-:W-:-:S05]  /*c940*/  MOV R29, UR12 ;  /* 0x0000000c001d7c02 */ /* 0x000fca0008000f00 */
[----:B------:R-:W2:Y:S01]  /*c950*/  LDG.E.64 R26, [R28.64] ;  /* 0x0000000a1c1a7981 */ /* 0x000ea2000c1e1b00 */
[----:B------:R-:W-:-:S03]  /*c960*/  IADD3.X R25, R25, UR8, RZ, P2, !PT ;  /* 0x0000000819197c10 */ /* 0x000fc600097fe4ff */
[----:B------:R-:W3:Y:S04]  /*c970*/  LDG.E.64 R36, [R28.64+0x8] ;  /* 0x0000080a1c247981 */ /* 0x000ee8000c1e1b00 */
[----:B------:R-:W3:Y:S04]  /*c980*/  LDG.E.64.CONSTANT R38, [R24.64] ;  /* 0x0000000a18267981 */ /* 0x000ee8000c1e9b00 */
[----:B------:R-:W4:Y:S01]  /*c990*/  LDG.E.64 R52, [R28.64+0x18] ;  /* 0x0000180a1c347981 */ /* 0x000f22000c1e1b00 */
[-C--:B--2---:R-:W-:Y:S02]  /*c9a0*/  IMAD R31, R31, R26.reuse, RZ ;  /* 0x0000001a1f1f7224 */ /* 0x084fe400078e02ff */
[----:B------:R-:W-:Y:S01]  /*c9b0*/  IMAD.WIDE.U32 R2, R30, R26, R2 ;  /* 0x0000001a1e027225 */ /* 0x000fe200078e0002 */
[----:B------:R-:W-:-:S03]  /*c9c0*/  IADD3 R26, P2, R24, UR14, RZ ;  /* 0x0000000e181a7c10 */ /* 0x000fc6000ff5e0ff */
[----:B------:R-:W-:Y:S02]  /*c9d0*/  IMAD R27, R30, R27, R31 ;  /* 0x0000001b1e1b7224 */ /* 0x000fe400078e021f */
[----:B---3--:R-:W-:-:S03]  /*c9e0*/  IMAD R39, R39, R36, RZ ;  /* 0x0000002427277224 */ /* 0x008fc600078e02ff */
[----:B------:R-:W-:Y:S02]  /*c9f0*/  IADD3 R3, R3, R27, RZ ;  /* 0x0000001b03037210 */ /* 0x000fe40007ffe0ff */
[----:B------:R-:W-:Y:S01]  /*ca00*/  IADD3.X R27, R25, UR8, RZ, P2, !PT ;  /* 0x00000008191b7c10 */ /* 0x000fe200097fe4ff */
[----:B------:R-:W-:Y:S01]  /*ca10*/  IMAD R39, R38, R37, R39 ;  /* 0x0000002526277224 */ /* 0x000fe200078e0227 */
[----:B------:R-:W-:Y:S01]  /*ca20*/  IADD3 R30, P2, R26, UR14, RZ ;  /* 0x0000000e1a1e7c10 */ /* 0x000fe2000ff5e0ff */
[----:B------:R-:W-:Y:S02]  /*ca30*/  IMAD.WIDE.U32 R36, R38, R36, R2 ;  /* 0x0000002426247225 */ /* 0x000fe400078e0002 */
[----:B------:R0:W2:Y:S04]  /*ca40*/  LDG.E.64.CONSTANT R24, [R26.64] ;  /* 0x0000000a1a187981 */ /* 0x0000a8000c1e9b00 */
[----:B------:R-:W2:Y:S01]  /*ca50*/  LDG.E.64 R2, [R28.64+0x10] ;  /* 0x0000100a1c027981 */ /* 0x000ea2000c1e1b00 */
[----:B------:R-:W-:-:S05]  /*ca60*/  IADD3.X R31, R27, UR8, RZ, P2, !PT ;  /* 0x000000081b1f7c10 */ /* 0x000fca00097fe4ff */
[----:B0-----:R-:W4:Y:S01]  /*ca70*/  LDG.E.64.CONSTANT R26, [R30.64] ;  /* 0x0000000a1e1a7981 */ /* 0x001f22000c1e9b00 */
[----:B------:R-:W-:Y:S02]  /*ca80*/  IMAD.IADD R37, R37, 0x1, R39 ;  /* 0x0000000125257824 */ /* 0x000fe400078e0227 */
[-C--:B--2---:R-:W-:Y:S02]  /*ca90*/  IMAD R25, R25, R2.reuse, RZ ;  /* 0x0000000219197224 */ /* 0x084fe400078e02ff */
[----:B------:R-:W-:Y:S01]  /*caa0*/  IMAD.WIDE.U32 R36, R24, R2, R36 ;  /* 0x0000000218247225 */ /* 0x000fe200078e0024 */
[----:B------:R-:W-:-:S03]  /*cab0*/  IADD3 R2, P2, R30, UR14, RZ ;  /* 0x0000000e1e027c10 */ /* 0x000fc6000ff5e0ff */
[----:B------:R-:W-:Y:S01]  /*cac0*/  IMAD R25, R24, R3, R25 ;  /* 0x0000000318197224 */ /* 0x000fe200078e0219 */
[----:B------:R-:W-:Y:S01]  /*cad0*/  IADD3.X R3, R31, UR8, RZ, P2, !PT ;  /* 0x000000081f037c10 */ /* 0x000fe200097fe4ff */
[-C--:B----4-:R-:W-:Y:S02]  /*cae0*/  IMAD R39, R27, R52.reuse, RZ ;  /* 0x000000341b277224 */ /* 0x090fe400078e02ff */
[----:B------:R-:W-:Y:S01]  /*caf0*/  IMAD.MOV.U32 R24, RZ, RZ, R36 ;  /* 0x000000ffff187224 */ /* 0x000fe200078e0024 */
[----:B------:R-:W-:Y:S01]  /*cb00*/  IADD3 R25, R37, R25, RZ ;  /* 0x0000001925197210 */ /* 0x000fe20007ffe0ff */
[----:B------:R-:W-:Y:S01]  /*cb10*/  IMAD R39, R26, R53, R39 ;  /* 0x000000351a277224 */ /* 0x000fe200078e0227 */
[----:B------:R-:W-:Y:S01]  /*cb20*/  IADD3 R36, P2, R2, UR14, RZ ;  /* 0x0000000e02247c10 */ /* 0x000fe2000ff5e0ff */
[----:B------:R0:W2:Y:S02]  /*cb30*/  LDG.E.64.CONSTANT R30, [R2.64] ;  /* 0x0000000a021e7981 */ /* 0x0000a4000c1e9b00 */
[----:B------:R-:W-:-:S02]  /*cb40*/  IMAD.WIDE.U32 R26, R26, R52, R24 ;  /* 0x000000341a1a7225 */ /* 0x000fc400078e0018 */
[----:B------:R-:W2:Y:S01]  /*cb50*/  LDG.E.64 R24, [R28.64+0x20] ;  /* 0x0000200a1c187981 */ /* 0x000ea2000c1e1b00 */
[----:B------:R-:W-:-:S03]  /*cb60*/  IADD3.X R37, R3, UR8, RZ, P2, !PT ;  /* 0x0000000803257c10 */ /* 0x000fc600097fe4ff */
[----:B------:R-:W3:Y:S04]  /*cb70*/  LDG.E.64 R52, [R28.64+0x28] ;  /* 0x0000280a1c347981 */ /* 0x000ee8000c1e1b00 */
[----:B0-----:R-:W3:Y:S01]  /*cb80*/  LDG.E.64.CONSTANT R2, [R36.64] ;  /* 0x0000000a24027981 */ /* 0x001ee2000c1e9b00 */
[----:B------:R-:W-:Y:S01]  /*cb90*/  IADD3 R27, R27, R39, RZ ;  /* 0x000000271b1b7210 */ /* 0x000fe20007ffe0ff */
[----:B--2---:R-:W-:-:S04]  /*cba0*/  IMAD R31, R31, R24, RZ ;  /* 0x000000181f1f7224 */ /* 0x004fc800078e02ff */
[----:B------:R-:W-:Y:S01]  /*cbb0*/  IMAD.WIDE.U32 R26, R30, R24, R26 ;  /* 0x000000181e1a7225 */ /* 0x000fe200078e001a */
[----:B------:R-:W-:-:S03]  /*cbc0*/  IADD3 R24, P2, R36, UR14, RZ ;  /* 0x0000000e24187c10 */ /* 0x000fc6000ff5e0ff */
[----:B------:R-:W-:Y:S01]  /*cbd0*/  IMAD R31, R30, R25, R31 ;  /* 0x000000191e1f7224 */ /* 0x000fe200078e021f */
[----:B------:R-:W-:Y:S01]  /*cbe0*/  IADD3.X R25, R37, UR8, RZ, P2, !PT ;  /* 0x0000000825197c10 */ /* 0x000fe200097fe4ff */
[-C--:B---3--:R-:W-:Y:S02]  /*cbf0*/  IMAD R39, R3, R52.reuse, RZ ;  /* 0x0000003403277224 */ /* 0x088fe400078e02ff */
[----:B------:R-:W-:Y:S02]  /*cc00*/  IMAD.IADD R27, R27, 0x1, R31 ;  /* 0x000000011b1b7824 */ /* 0x000fe400078e021f */
[C---:B------:R-:W-:Y:S01]  /*cc10*/  IMAD R39, R2.reuse, R53, R39 ;  /* 0x0000003502277224 */ /* 0x040fe200078e0227 */
[----:B------:R0:W2:Y:S01]  /*cc20*/  LDG.E.64.CONSTANT R30, [R24.64] ;  /* 0x0000000a181e7981 */ /* 0x0000a2000c1e9b00 */
[----:B------:R-:W-:Y:S01]  /*cc30*/  IMAD.WIDE.U32 R2, R2, R52, R26 ;  /* 0x0000003402027225 */ /* 0x000fe200078e001a */
[----:B------:R-:W-:Y:S02]  /*cc40*/  IADD3 R36, P2, R24, UR14, RZ ;  /* 0x0000000e18247c10 */ /* 0x000fe4000ff5e0ff */
[----:B------:R-:W2:Y:S02]  /*cc50*/  LDG.E.64 R26, [R28.64+0x30] ;  /* 0x0000300a1c1a7981 */ /* 0x000ea4000c1e1b00 */
[----:B------:R-:W-:-:S02]  /*cc60*/  IADD3.X R37, R25, UR8, RZ, P2, !PT ;  /* 0x0000000819257c10 */ /* 0x000fc400097fe4ff */
[----:B------:R-:W3:Y:S04]  /*cc70*/  LDG.E.64 R52, [R28.64+0x38] ;  /* 0x0000380a1c347981 */ /* 0x000ee8000c1e1b00 */
[----:B0-----:R-:W3:Y:S01]  /*cc80*/  LDG.E.64.CONSTANT R24, [R36.64] ;  /* 0x0000000a24187981 */ /* 0x001ee2000c1e9b00 */
[----:B------:R-:W-:Y:S01]  /*cc90*/  IADD3 R3, R3, R39, RZ ;  /* 0x0000002703037210 */ /* 0x000fe20007ffe0ff */
[----:B--2---:R-:W-:-:S04]  /*cca0*/  IMAD R31, R31, R26, RZ ;  /* 0x0000001a1f1f7224 */ /* 0x004fc800078e02ff */
[C---:B------:R-:W-:Y:S02]  /*ccb0*/  IMAD R31, R30.reuse, R27, R31 ;  /* 0x0000001b1e1f7224 */ /* 0x040fe400078e021f */
[----:B------:R-:W-:Y:S01]  /*ccc0*/  IMAD.WIDE.U32 R26, R30, R26, R2 ;  /* 0x0000001a1e1a7225 */ /* 0x000fe200078e0002 */
[----:B------:R-:W-:-:S03]  /*ccd0*/  IADD3 R2, P2, R36, UR14, RZ ;  /* 0x0000000e24027c10 */ /* 0x000fc6000ff5e0ff */
[----:B------:R-:W-:Y:S01]  /*cce0*/  IMAD.IADD R27, R27, 0x1, R31 ;  /* 0x000000011b1b7824 */ /* 0x000fe200078e021f */
[----:B------:R-:W-:Y:S01]  /*ccf0*/  IADD3.X R3, R37, UR8, RZ, P2, !PT ;  /* 0x0000000825037c10 */ /* 0x000fe200097fe4ff */
[----:B---3--:R-:W-:Y:S01]  /*cd00*/  IMAD R39, R25, R52, RZ ;  /* 0x0000003419277224 */ /* 0x008fe200078e02ff */
[----:B------:R-:W-:-:S03]  /*cd10*/  IADD3 R36, P2, R2, UR14, RZ ;  /* 0x0000000e02247c10 */ /* 0x000fc6000ff5e0ff */
[C---:B------:R-:W-:Y:S01]  /*cd20*/  IMAD R39, R24.reuse, R53, R39 ;  /* 0x0000003518277224 */ /* 0x040fe200078e0227 */
[----:B------:R0:W2:Y:S01]  /*cd30*/  LDG.E.64.CONSTANT R30, [R2.64] ;  /* 0x0000000a021e7981 */ /* 0x0000a2000c1e9b00 */
[----:B------:R-:W-:-:S03]  /*cd40*/  IMAD.WIDE.U32 R24, R24, R52, R26 ;  /* 0x0000003418187225 */ /* 0x000fc600078e001a */
[----:B------:R-:W2:Y:S01]  /*cd50*/  LDG.E.64 R26, [R28.64+0x40] ;  /* 0x0000400a1c1a7981 */ /* 0x000ea2000c1e1b00 */
[----:B------:R-:W-:-:S03]  /*cd60*/  IADD3.X R37, R3, UR8, RZ, P2, !PT ;  /* 0x0000000803257c10 */ /* 0x000fc600097fe4ff */
        /* <DEDUP_REMOVED lines=29> */
[----:B------:R-:W-:Y:S01]  /*cf40*/  IMAD.WIDE.U32 R24, R24, R52, R26 ;  /* 0x0000003418187225 */ /* 0x000fe200078e001a */
[----:B------:R-:W-:Y:S02]  /*cf50*/  IADD3.X R37, R3, UR8, RZ, P2, !PT ;  /* 0x0000000803257c10 */ /* 0x000fe400097fe4ff */
[----:B------:R-:W2:Y:S04]  /*cf60*/  LDG.E.64 R26, [R28.64+0x60] ;  /* 0x0000600a1c1a7981 */ /* 0x000ea8000c1e1b00 */
[----:B------:R-:W3:Y:S04]  /*cf70*/  LDG.E.64 R52, [R28.64+0x68] ;  /* 0x0000680a1c347981 */ /* 0x000ee8000c1e1b00 */
[----:B0-----:R-:W3:Y:S01]  /*cf80*/  LDG.E.64.CONSTANT R2, [R36.64] ;  /* 0x0000000a24027981 */ /* 0x001ee2000c1e9b00 */
[----:B------:R-:W-:Y:S01]  /*cf90*/  IADD3 R25, R25, R39, RZ ;  /* 0x0000002719197210 */ /* 0x000fe20007ffe0ff */
[----:B--2---:R-:W-:-:S04]  /*cfa0*/  IMAD R31, R31, R26, RZ ;  /* 0x0000001a1f1f7224 */ /* 0x004fc800078e02ff */
[----:B------:R-:W-:Y:S01]  /*cfb0*/  IMAD.WIDE.U32 R24, R30, R26, R24 ;  /* 0x0000001a1e187225 */ /* 0x000fe200078e0018 */
[----:B------:R-:W-:-:S03]  /*cfc0*/  IADD3 R26, P2, R36, UR14, RZ ;  /* 0x0000000e241a7c10 */ /* 0x000fc6000ff5e0ff */
[----:B------:R-:W-:Y:S02]  /*cfd0*/  IMAD R31, R30, R27, R31 ;  /* 0x0000001b1e1f7224 */ /* 0x000fe400078e021f */
[-C--:B---3--:R-:W-:Y:S01]  /*cfe0*/  IMAD R3, R3, R52.reuse, RZ ;  /* 0x0000003403037224 */ /* 0x088fe200078e02ff */
[----:B------:R-:W-:Y:S01]  /*cff0*/  IADD3.X R27, R37, UR8, RZ, P2, !PT ;  /* 0x00000008251b7c10 */ /* 0x000fe200097fe4ff */
[----:B------:R-:W-:Y:S02]  /*d000*/  IMAD.IADD R25, R25, 0x1, R31 ;  /* 0x0000000119197824 */ /* 0x000fe400078e021f */
[C---:B------:R-:W-:Y:S01]  /*d010*/  IMAD R37, R2.reuse, R53, R3 ;  /* 0x0000003502257224 */ /* 0x040fe200078e0203 */
[----:B------:R-:W2:Y:S01]  /*d020*/  LDG.E.64 R30, [R28.64+0x70] ;  /* 0x0000700a1c1e7981 */ /* 0x000ea2000c1e1b00 */
[----:B------:R-:W-:Y:S01]  /*d030*/  IMAD.WIDE.U32 R2, R2, R52, R24 ;  /* 0x0000003402027225 */ /* 0x000fe200078e0018 */
[----:B------:R-:W-:Y:S02]  /*d040*/  IADD3 R24, P2, R26, UR14, RZ ;  /* 0x0000000e1a187c10 */ /* 0x000fe4000ff5e0ff */
[----:B------:R0:W2:Y:S02]  /*d050*/  LDG.E.64.CONSTANT R38, [R26.64] ;  /* 0x0000000a1a267981 */ /* 0x0000a4000c1e9b00 */
[----:B------:R-:W-:-:S02]  /*d060*/  IADD3.X R25, R27, UR8, RZ, P2, !PT ;  /* 0x000000081b197c10 */ /* 0x000fc400097fe4ff */
[----:B------:R-:W3:Y:S04]  /*d070*/  LDG.E.64 R52, [R28.64+0x78] ;  /* 0x0000780a1c347981 */ /* 0x000ee8000c1e1b00 */
[----:B0-----:R-:W3:Y:S01]  /*d080*/  LDG.E.64.CONSTANT R26, [R24.64] ;  /* 0x0000000a181a7981 */ /* 0x001ee2000c1e9b00 */
[----:B------:R-:W-:Y:S02]  /*d090*/  IADD3 R50, P2, R50, -0x10, RZ ;  /* 0xfffffff032327810 */ /* 0x000fe40007f5e0ff */
[----:B------:R-:W-:Y:S02]  /*d0a0*/  IADD3 R3, R3, R37, RZ ;  /* 0x0000002503037210 */ /* 0x000fe40007ffe0ff */
[----:B------:R-:W-:Y:S02]  /*d0b0*/  IADD3.X R40, R40, -0x1, RZ, P2, !PT ;  /* 0xffffffff28287810 */ /* 0x000fe400017fe4ff */
[----:B------:R-:W-:-:S04]  /*d0c0*/  ISETP.GT.U32.AND P2, PT, R50, 0xc, PT ;  /* 0x0000000c3200780c */ /* 0x000fc80003f44070 */
[----:B------:R-:W-:Y:S01]  /*d0d0*/  ISETP.GT.AND.EX P2, PT, R40, RZ, PT, P2 ;  /* 0x000000ff2800720c */ /* 0x000fe20003f44320 */
[----:B------:R-:W-:-:S04]  /*d0e0*/  UIADD3 UR4, UP0, UR4, 0x10, URZ ;  /* 0x0000001004047890 */ /* 0x000fc8000ff1e03f */
[----:B------:R-:W-:Y:S01]  /*d0f0*/  UIADD3.X UR5, URZ, UR5, URZ, UP0, !UPT ;  /* 0x000000053f057290 */ /* 0x000fe200087fe43f */
[-C--:B--2---:R-:W-:Y:S02]  /*d100*/  IMAD R37, R39, R30.reuse, RZ ;  /* 0x0000001e27257224 */ /* 0x084fe400078e02ff */
[----:B------:R-:W-:-:S04]  /*d110*/  IMAD.WIDE.U32 R2, R38, R30, R2 ;  /* 0x0000001e26027225 */ /* 0x000fc800078e0002 */
[----:B------:R-:W-:Y:S01]  /*d120*/  IMAD R37, R38, R31, R37 ;  /* 0x0000001f26257224 */ /* 0x000fe200078e0225 */
[----:B------:R-:W-:-:S03]  /*d130*/  IADD3 R30, P3, R24, UR14, RZ ;  /* 0x0000000e181e7c10 */ /* 0x000fc6000ff7e0ff */
[----:B------:R-:W-:Y:S02]  /*d140*/  IMAD.IADD R3, R3, 0x1, R37 ;  /* 0x0000000103037824 */ /* 0x000fe400078e0225 */
[-C--:B---3--:R-:W-:Y:S02]  /*d150*/  IMAD R27, R27, R52.reuse, RZ ;  /* 0x000000341b1b7224 */ /* 0x088fe400078e02ff */
[----:B------:R-:W-:Y:S01]  /*d160*/  IMAD.WIDE.U32 R2, R26, R52, R2 ;  /* 0x000000341a027225 */ /* 0x000fe200078e0002 */
[----:B------:R-:W-:-:S03]  /*d170*/  IADD3.X R25, R25, UR8, RZ, P3, !PT ;  /* 0x0000000819197c10 */ /* 0x000fc60009ffe4ff */
[----:B------:R-:W-:-:S05]  /*d180*/  IMAD R27, R26, R53, R27 ;  /* 0x000000351a1b7224 */ /* 0x000fca00078e021b */
[----:B------:R-:W-:Y:S01]  /*d190*/  IADD3 R3, R3, R27, RZ ;  /* 0x0000001b03037210 */ /* 0x000fe20007ffe0ff */
[----:B------:R-:W-:Y:S05]  /*d1a0*/  @P2 BRA `(.L_x_691) ;  /* 0xfffff72000002947 */ /* 0x000fea000383ffff */
.L_x_690:
[----:B------:R-:W-:-:S04]  /*d1b0*/  ISETP.GT.U32.AND P2, PT, R50, 0x4, PT ;  /* 0x000000043200780c */ /* 0x000fc80003f44070 */
[----:B------:R-:W-:-:S13]  /*d1c0*/  ISETP.GT.AND.EX P2, PT, R40, RZ, PT, P2 ;  /* 0x000000ff2800720c */ /* 0x000fda0003f44320 */
[----:B------:R-:W-:Y:S05]  /*d1d0*/  @!P2 BRA `(.L_x_692) ;  /* 0x000004c00000a947 */ /* 0x000fea0003800000 */
        /* <DEDUP_REMOVED lines=60> */
[----:B------:R-:W-:Y:S02]  /*d5a0*/  IADD3 R3, R3, R37, RZ ;  /* 0x0000002503037210 */ /* 0x000fe40007ffe0ff */
[----:B------:R-:W-:Y:S01]  /*d5b0*/  IADD3 R50, P3, R50, -0x8, RZ ;  /* 0xfffffff832327810 */ /* 0x000fe20007f7e0ff */
[----:B------:R-:W-:Y:S01]  /*d5c0*/  UIADD3 UR4, UP0, UR4, 0x8, URZ ;  /* 0x0000000804047890 */ /* 0x000fe2000ff1e03f */
[----:B------:R-:W-:Y:S02]  /*d5d0*/  PLOP3.LUT P0, PT, PT, PT, PT, 0x8, 0x0 ;  /* 0x000000000000781c */ /* 0x000fe40003f0e170 */
[----:B------:R-:W-:Y:S01]  /*d5e0*/  IADD3.X R40, R40, -0x1, RZ, P3, !PT ;  /* 0xffffffff28287810 */ /* 0x000fe20001ffe4ff */
[----:B------:R-:W-:Y:S01]  /*d5f0*/  UIADD3.X UR5, URZ, UR5, URZ, UP0, !UPT ;  /* 0x000000053f057290 */ /* 0x000fe200087fe43f */
[----:B--2---:R-:W-:-:S02]  /*d600*/  IMAD R37, R39, R30, RZ ;  /* 0x0000001e27257224 */ /* 0x004fc400078e02ff */
[----:B------:R-:W-:-:S04]  /*d610*/  IMAD.WIDE.U32 R2, R38, R30, R2 ;  /* 0x0000001e26027225 */ /* 0x000fc800078e0002 */
[----:B------:R-:W-:Y:S02]  /*d620*/  IMAD R37, R38, R31, R37 ;  /* 0x0000001f26257224 */ /* 0x000fe400078e0225 */
[-C--:B---3--:R-:W-:Y:S02]  /*d630*/  IMAD R31, R27, R52.reuse, RZ ;  /* 0x000000341b1f7224 */ /* 0x088fe400078e02ff */
[----:B------:R-:W-:Y:S01]  /*d640*/  IMAD.IADD R3, R3, 0x1, R37 ;  /* 0x0000000103037824 */ /* 0x000fe200078e0225 */
[----:B------:R-:W-:Y:S01]  /*d650*/  IADD3 R30, P2, R24, UR14, RZ ;  /* 0x0000000e181e7c10 */ /* 0x000fe2000ff5e0ff */
[C---:B------:R-:W-:Y:S02]  /*d660*/  IMAD R31, R26.reuse, R53, R31 ;  /* 0x000000351a1f7224 */ /* 0x040fe400078e021f */
[----:B------:R-:W-:Y:S01]  /*d670*/  IMAD.WIDE.U32 R2, R26, R52, R2 ;  /* 0x000000341a027225 */ /* 0x000fe200078e0002 */
[----:B------:R-:W-:-:S04]  /*d680*/  IADD3.X R25, R25, UR8, RZ, P2, !PT ;  /* 0x0000000819197c10 */ /* 0x000fc800097fe4ff */
[----:B------:R-:W-:Y:S02]  /*d690*/  IADD3 R3, R3, R31, RZ ;  /* 0x0000001f03037210 */ /* 0x000fe40007ffe0ff */
.L_x_692:
[----:B------:R-:W-:-:S04]  /*d6a0*/  ISETP.NE.U32.AND P2, PT, R50, RZ, PT ;  /* 0x000000ff3200720c */ /* 0x000fc80003f45070 */
[----:B------:R-:W-:-:S13]  /*d6b0*/  ISETP.NE.OR.EX P0, PT, R40, RZ, P0, P2 ;  /* 0x000000ff2800720c */ /* 0x000fda0000705720 */
[----:B------:R-:W-:Y:S05]  /*d6c0*/  @!P0 BRA `(.L_x_688) ;  /* 0x000002d000008947 */ /* 0x000fea0003800000 */
.L_x_689:
[----:B------:R-:W-:Y:S01]  /*d6d0*/  ULDC.64 UR12, c[0x0][0x180] ;  /* 0x00006000000c7ab9 */ /* 0x000fe20000000a00 */
[----:B------:R-:W-:Y:S01]  /*d6e0*/  IMAD.MOV.U32 R24, RZ, RZ, R30 ;  /* 0x000000ffff187224 */ /* 0x000fe200078e001e */
[----:B------:R-:W-:Y:S01]  /*d6f0*/  ULEA UR9, UP0, UR4, UR12, 0x3 ;  /* 0x0000000c04097291 */ /* 0x000fe2000f80183f */
[----:B------:R-:W-:-:S03]  /*d700*/  IADD3 R26, P0, R30, UR14, RZ ;  /* 0x0000000e1e1a7c10 */ /* 0x000fc6000ff1e0ff */
[----:B------:R-:W-:Y:S01]  /*d710*/  ULEA.HI.X UR12, UR4, UR13, UR5, 0x3, UP0 ;  /* 0x0000000d040c7291 */ /* 0x000fe200080f1c05 */
[----:B------:R0:W2:Y:S01]  /*d720*/  LDG.E.64.CONSTANT R30, [R24.64] ;  /* 0x0000000a181e7981 */ /* 0x0000a2000c1e9b00 */
[----:B------:R-:W-:-:S04]  /*d730*/  IMAD.U32 R28, RZ, RZ, UR9 ;  /* 0x00000009ff1c7e24 */ /* 0x000fc8000f8e00ff */
[----:B------:R-:W-:-:S05]  /*d740*/  MOV R29, UR12 ;  /* 0x0000000c001d7c02 */ /* 0x000fca0008000f00 */
[----:B------:R-:W2:Y:S01]  /*d750*/  LDG.E.64 R38, [R28.64] ;  /* 0x0000000a1c267981 */ /* 0x000ea2000c1e1b00 */
[----:B------:R-:W-:-:S03]  /*d760*/  IADD3.X R27, R25, UR8, RZ, P0, !PT ;  /* 0x00000008191b7c10 */ /* 0x000fc600087fe4ff */
[----:B------:R-:W3:Y:S04]  /*d770*/  LDG.E.64 R36, [R28.64+0x8] ;  /* 0x0000080a1c247981 */ /* 0x000ee8000c1e1b00 */
[----:B0-----:R-:W3:Y:S01]  /*d780*/  LDG.E.64.CONSTANT R24, [R26.64] ;  /* 0x0000000a1a187981 */ /* 0x001ee2000c1e9b00 */
[----:B--2---:R-:W-:Y:S02]  /*d790*/  IMAD R31, R31, R38, RZ ;  /* 0x000000261f1f7224 */ /* 0x004fe400078e02ff */
[----:B------:R-:W-:-:S04]  /*d7a0*/  IMAD.WIDE.U32 R2, R38, R30, R2 ;  /* 0x0000001e26027225 */ /* 0x000fc800078e0002 */
[----:B------:R-:W-:Y:S01]  /*d7b0*/  IMAD R31, R39, R30, R31 ;  /* 0x0000001e271f7224 */ /* 0x000fe200078e021f */
[----:B------:R-:W-:Y:S01]  /*d7c0*/  IADD3 R30, P0, R26, UR14, RZ ;  /* 0x0000000e1a1e7c10 */ /* 0x000fe2000ff1e0ff */
[----:B---3--:R-:W-:Y:S01]  /*d7d0*/  IMAD R25, R25, R36, RZ ;  /* 0x0000002419197224 */ /* 0x008fe200078e02ff */
[----:B------:R0:W2:Y:S02]  /*d7e0*/  LDG.E.64 R38, [R28.64+0x10] ;  /* 0x0000100a1c267981 */ /* 0x0000a4000c1e1b00 */
[----:B------:R-:W-:Y:S02]  /*d7f0*/  IADD3 R3, R3, R31, RZ ;  /* 0x0000001f03037210 */ /* 0x000fe40007ffe0ff */
[----:B------:R-:W-:Y:S01]  /*d800*/  IADD3.X R31, R27, UR8, RZ, P0, !PT ;  /* 0x000000081b1f7c10 */ /* 0x000fe200087fe4ff */
[-C--:B------:R-:W-:Y:S02]  /*d810*/  IMAD R27, R37, R24.reuse, R25 ;  /* 0x00000018251b7224 */ /* 0x080fe400078e0219 */
[----:B------:R-:W-:-:S02]  /*d820*/  IMAD.WIDE.U32 R36, R36, R24, R2 ;  /* 0x0000001824247225 */ /* 0x000fc400078e0002 */
[----:B------:R1:W2:Y:S01]  /*d830*/  LDG.E.64.CONSTANT R2, [R30.64] ;  /* 0x0000000a1e027981 */ /* 0x0002a2000c1e9b00 */
[----:B------:R-:W-:-:S03]  /*d840*/  IADD3 R24, P0, R30, UR14, RZ ;  /* 0x0000000e1e187c10 */ /* 0x000fc6000ff1e0ff */
[----:B0-----:R-:W3:Y:S01]  /*d850*/  LDG.E.64 R28, [R28.64+0x18] ;  /* 0x0000180a1c1c7981 */ /* 0x001ee2000c1e1b00 */
[----:B------:R-:W-:-:S05]  /*d860*/  IADD3.X R25, R31, UR8, RZ, P0, !PT ;  /* 0x000000081f197c10 */ /* 0x000fca00087fe4ff */
[----:B------:R0:W3:Y:S01]  /*d870*/  LDG.E.64.CONSTANT R52, [R24.64] ;  /* 0x0000000a18347981 */ /* 0x0000e2000c1e9b00 */
[----:B------:R-:W-:Y:S01]  /*d880*/  IADD3 R50, P0, R50, -0x4, RZ ;  /* 0xfffffffc32327810 */ /* 0x000fe20007f1e0ff */
[----:B------:R-:W-:-:S03]  /*d890*/  IMAD.IADD R37, R37, 0x1, R27 ;  /* 0x0000000125257824 */ /* 0x000fc600078e021b */
[----:B------:R-:W-:Y:S02]  /*d8a0*/  IADD3.X R40, R40, -0x1, RZ, P0, !PT ;  /* 0xffffffff28287810 */ /* 0x000fe400007fe4ff */
[----:B------:R-:W-:-:S04]  /*d8b0*/  ISETP.NE.U32.AND P0, PT, R50, RZ, PT ;  /* 0x000000ff3200720c */ /* 0x000fc80003f05070 */
[----:B------:R-:W-:Y:S01]  /*d8c0*/  ISETP.NE.AND.EX P0, PT, R40, RZ, PT, P0 ;  /* 0x000000ff2800720c */ /* 0x000fe20003f05300 */
[----:B------:R-:W-:Y:S01]  /*d8d0*/  UIADD3 UR4, UP0, UR4, 0x4, URZ ;  /* 0x0000000404047890 */ /* 0x000fe2000ff1e03f */
[----:B-1----:R-:W-:-:S03]  /*d8e0*/  IADD3 R30, P2, R24, UR14, RZ ;  /* 0x0000000e181e7c10 */ /* 0x002fc6000ff5e0ff */
[----:B------:R-:W-:Y:S01]  /*d8f0*/  UIADD3.X UR5, URZ, UR5, URZ, UP0, !UPT ;  /* 0x000000053f057290 */ /* 0x000fe200087fe43f */
[----:B0-----:R-:W-:Y:S01]  /*d900*/  IADD3.X R25, R25, UR8, RZ, P2, !PT ;  /* 0x0000000819197c10 */ /* 0x001fe200097fe4ff */
[----:B--2---:R-:W-:-:S04]  /*d910*/  IMAD R3, R3, R38, RZ ;  /* 0x0000002603037224 */ /* 0x004fc800078e02ff */
[-C--:B------:R-:W-:Y:S02]  /*d920*/  IMAD R27, R39, R2.reuse, R3 ;  /* 0x00000002271b7224 */ /* 0x080fe400078e0203 */
[----:B------:R-:W-:-:S05]  /*d930*/  IMAD.WIDE.U32 R2, R38, R2, R36 ;  /* 0x0000000226027225 */ /* 0x000fca00078e0024 */
[----:B------:R-:W-:Y:S01]  /*d940*/  IADD3 R3, R3, R27, RZ ;  /* 0x0000001b03037210 */ /* 0x000fe20007ffe0ff */
[----:B---3--:R-:W-:-:S04]  /*d950*/  IMAD R27, R53, R28, RZ ;  /* 0x0000001c351b7224 */ /* 0x008fc800078e02ff */
[-C--:B------:R-:W-:Y:S02]  /*d960*/  IMAD R27, R29, R52.reuse, R27 ;  /* 0x000000341d1b7224 */ /* 0x080fe400078e021b */
[----:B------:R-:W-:-:S04]  /*d970*/  IMAD.WIDE.U32 R2, R28, R52, R2 ;  /* 0x000000341c027225 */ /* 0x000fc800078e0002 */
[----:B------:R-:W-:Y:S01]  /*d980*/  IMAD.IADD R3, R3, 0x1, R27 ;  /* 0x0000000103037824 */ /* 0x000fe200078e021b */
[----:B------:R-:W-:Y:S05]  /*d990*/  @P0 BRA `(.L_x_689) ;  /* 0xfffffd3000000947 */ /* 0x000fea000383ffff */
.L_x_688:
[----:B------:R-:W-:-:S13]  /*d9a0*/  LOP3.LUT P0, RZ, R48, 0x3, RZ, 0xc0, !PT ;  /* 0x0000000330ff7812 */ /* 0x000fda000780c0ff */
        /* <DEDUP_REMOVED lines=35> */
[----:B------:R-:W2:Y:S01]  /*dbe0*/  LDG.E.64 R30, [R30.64+0x8] ;  /* 0x0000080a1e1e7981 */ /* 0x000ea2000c1e1b00 */
[----:B------:R-:W-:-:S04]  /*dbf0*/  LEA R28, P2, R32, c[0x0][0x168], 0x3 ;  /* 0x00005a00201c7a11 */ /* 0x000fc800078418ff */
[----:B------:R-:W-:Y:S01]  /*dc00*/  LEA.HI.X R29, R32, c[0x0][0x16c], R35, 0x3, P2 ;  /* 0x00005b00201d7a11 */ /* 0x000fe200010f1c23 */
[----:B------:R-:W-:Y:S01]  /*dc10*/  IMAD.U32 R35, RZ, RZ, UR16 ;  /* 0x00000010ff237e24 */ /* 0x000fe2000f8e00ff */
        /* <DEDUP_REMOVED lines=16> */
.L_x_687:
[----:B------:R-:W-:Y:S05]  /*dd20*/  BSYNC B0 ;  /* 0x0000000000007941 */ /* 0x000fea0003800000 */
.L_x_686:
        /* <DEDUP_REMOVED lines=13> */
[----:B------:R-:W-:Y:S02]  /*de00*/  ULDC.64 UR16, c[0x0][0x188] ;  /* 0x0000620000107ab9 */ /* 0x000fe40000000a00 */
        /* <DEDUP_REMOVED lines=8> */
[----:B------:R-:W-:Y:S01]  /*de90*/  ISETP.GT.U32.AND P0, PT, R41, RZ, PT ;  /* 0x000000ff2900720c */ /* 0x000fe20003f04070 */
[----:B------:R-:W-:Y:S01]  /*dea0*/  UMOV UR5, URZ ;  /* 0x0000003f00057c82 */ /* 0x000fe20008000000 */
[----:B------:R-:W-:Y:S01]  /*deb0*/  IADD3.X R40, R0, -0x1, RZ, P2, !PT ;  /* 0xffffffff00287810 */ /* 0x000fe200017fe4ff */
[----:B------:R-:W-:Y:S01]  /*dec0*/  UIADD3 UR12, UR15, UR4, URZ ;  /* 0x000000040f0c7290 */ /* 0x000fe2000fffe03f */
[----:B------:R-:W-:Y:S02]  /*ded0*/  LEA R38, P2, R22, c[0x0][0x168], 0x3 ;  /* 0x00005a0016267a11 */ /* 0x000fe400078418ff */
        /* <DEDUP_REMOVED lines=9> */
.L_x_698:
        /* <DEDUP_REMOVED lines=11> */
[----:B------:R-:W-:-:S05]  /*e020*/  IADD3.X R39, R39, UR12, RZ, P2, !PT ;  /* 0x0000000c27277c10 */ /* 0x000fca00097fe4ff */
[----:B------:R0:W3:Y:S01]  /*e030*/  LDG.E.64.CONSTANT R30, [R38.64] ;  /* 0x0000000a261e7981 */ /* 0x0000e2000c1e9b00 */
[----:B------:R-:W-:-:S04]  /*e040*/  IADD3 R26, P2, R38, UR14, RZ ;  /* 0x0000000e261a7c10 */ /* 0x000fc8000ff5e0ff */
        /* <DEDUP_REMOVED lines=11> */
[----:B------:R-:W-:Y:S02]  /*e100*/  IMAD.WIDE.U32 R4, R30, R28, R4 ;  /* 0x0000001c1e047225 */ /* 0x000fe400078e0004 */
[----:B------:R-:W3:Y:S04]  /*e110*/  LDG.E.64.CONSTANT R52, [R38.64] ;  /* 0x0000000a26347981 */ /* 0x000ee8000c1e9b00 */
[----:B------:R-:W3:Y:S01]  /*e120*/  LDG.E.64 R28, [R32.64+0x18] ;  /* 0x0000180a201c7981 */ /* 0x000ee2000c1e1b00 */
[----:B-1----:R-:W-:Y:S01]  /*e130*/  IADD3 R26, P2, R38, UR14, RZ ;  /* 0x0000000e261a7c10 */ /* 0x002fe2000ff5e0ff */
[----:B------:R-:W-:-:S03]  /*e140*/  IMAD.IADD R5, R5, 0x1, R31 ;  /* 0x0000000105057824 */ /* 0x000fc600078e021f */
[----:B------:R-:W-:Y:S01]  /*e150*/  IADD3.X R27, R39, UR12, RZ, P2, !PT ;  /* 0x0000000c271b7c10 */ /* 0x000fe200097fe4ff */
[-C--:B--2---:R-:W-:Y:S02]  /*e160*/  IMAD R31, R37, R34.reuse, RZ ;  /* 0x00000022251f7224 */ /* 0x084fe400078e02ff */
[----:B------:R-:W-:-:S04]  /*e170*/  IMAD.WIDE.U32 R4, R36, R34, R4 ;  /* 0x0000002224047225 */ /* 0x000fc800078e0004 */
[----:B------:R-:W-:Y:S02]  /*e180*/  IMAD R35, R36, R35, R31 ;  /* 0x0000002324237224 */ /* 0x000fe400078e021f */
[----:B------:R0:W2:Y:S04]  /*e190*/  LDG.E.64.CONSTANT R36, [R26.64] ;  /* 0x0000000a1a247981 */ /* 0x0000a8000c1e9b00 */
[----:B------:R-:W2:Y:S01]  /*e1a0*/  LDG.E.64 R30, [R32.64+0x20] ;  /* 0x0000200a201e7981 */ /* 0x000ea2000c1e1b00 */
[----:B------:R-:W-:Y:S01]  /*e1b0*/  IADD3 R34, P2, R26, UR14, RZ ;  /* 0x0000000e1a227c10 */ /* 0x000fe2000ff5e0ff */
[----:B---3--:R-:W-:Y:S01]  /*e1c0*/  IMAD R39, R53, R28, RZ ;  /* 0x0000001c35277224 */ /* 0x008fe200078e02ff */
[----:B------:R-:W-:Y:S02]  /*e1d0*/  IADD3 R5, R5, R35, RZ ;  /* 0x0000002305057210 */ /* 0x000fe40007ffe0ff */
[----:B------:R-:W-:Y:S01]  /*e1e0*/  IADD3.X R35, R27, UR12, RZ, P2, !PT ;  /* 0x0000000c1b237c10 */ /* 0x000fe200097fe4ff */
[----:B------:R-:W-:-:S02]  /*e1f0*/  IMAD R39, R52, R29, R39 ;  /* 0x0000001d34277224 */ /* 0x000fc400078e0227 */
[----:B------:R-:W-:Y:S02]  /*e200*/  IMAD.WIDE.U32 R4, R52, R28, R4 ;  /* 0x0000001c34047225 */ /* 0x000fe400078e0004 */
[----:B------:R1:W3:Y:S04]  /*e210*/  LDG.E.64.CONSTANT R52, [R34.64] ;  /* 0x0000000a22347981 */ /* 0x0002e8000c1e9b00 */
[----:B------:R-:W3:Y:S01]  /*e220*/  LDG.E.64 R28, [R32.64+0x28] ;  /* 0x0000280a201c7981 */ /* 0x000ee2000c1e1b00 */
[----:B0-----:R-:W-:Y:S01]  /*e230*/  IADD3 R26, P2, R34, UR14, RZ ;  /* 0x0000000e221a7c10 */ /* 0x001fe2000ff5e0ff */
[----:B------:R-:W-:-:S03]  /*e240*/  IMAD.IADD R5, R5, 0x1, R39 ;  /* 0x0000000105057824 */ /* 0x000fc600078e0227 */
[----:B------:R-:W-:-:S05]  /*e250*/  IADD3.X R27, R35, UR12, RZ, P2, !PT ;  /* 0x0000000c231b7c10 */ /* 0x000fca00097fe4ff */
[----:B------:R0:W4:Y:S01]  /*e260*/  LDG.E.64.CONSTANT R38, [R26.64] ;  /* 0x0000000a1a267981 */ /* 0x000122000c1e9b00 */
[-C--:B--2---:R-:W-:Y:S02]  /*e270*/  IMAD R37, R37, R30.reuse, RZ ;  /* 0x0000001e25257224 */ /* 0x084fe400078e02ff */
[----:B------:R-:W-:-:S04]  /*e280*/  IMAD.WIDE.U32 R4, R36, R30, R4 ;  /* 0x0000001e24047225 */ /* 0x000fc800078e0004 */
[----:B------:R-:W-:Y:S02]  /*e290*/  IMAD R37, R36, R31, R37 ;  /* 0x0000001f24257224 */ /* 0x000fe400078e0225 */
[----:B------:R-:W4:Y:S01]  /*e2a0*/  LDG.E.64 R30, [R32.64+0x30] ;  /* 0x0000300a201e7981 */ /* 0x000f22000c1e1b00 */
[----:B-1----:R-:W-:Y:S02]  /*e2b0*/  IADD3 R34, P2, R26, UR14, RZ ;  /* 0x0000000e1a227c10 */ /* 0x002fe4000ff5e0ff */
[----:B------:R-:W-:Y:S02]  /*e2c0*/  IADD3 R5, R5, R37, RZ ;  /* 0x0000002505057210 */ /* 0x000fe40007ffe0ff */
[----:B------:R-:W-:Y:S01]  /*e2d0*/  IADD3.X R35, R27, UR12, RZ, P2, !PT ;  /* 0x0000000c1b237c10 */ /* 0x000fe200097fe4ff */
[-C--:B---3--:R-:W-:Y:S02]  /*e2e0*/  IMAD R37, R53, R28.reuse, RZ ;  /* 0x0000001c35257224 */ /* 0x088fe400078e02ff */
[----:B------:R-:W-:-:S04]  /*e2f0*/  IMAD.WIDE.U32 R4, R52, R28, R4 ;  /* 0x0000001c34047225 */ /* 0x000fc800078e0004 */
[----:B------:R-:W-:Y:S02]  /*e300*/  IMAD R37, R52, R29, R37 ;  /* 0x0000001d34257224 */ /* 0x000fe400078e0225 */
[----:B------:R1:W2:Y:S04]  /*e310*/  LDG.E.64.CONSTANT R52, [R34.64] ;  /* 0x0000000a22347981 */ /* 0x0002a8000c1e9b00 */
[----:B------:R-:W2:Y:S01]  /*e320*/  LDG.E.64 R28, [R32.64+0x38] ;  /* 0x0000380a201c7981 */ /* 0x000ea2000c1e1b00 */
[----:B0-----:R-:W-:Y:S01]  /*e330*/  IADD3 R26, P2, R34, UR14, RZ ;  /* 0x0000000e221a7c10 */ /* 0x001fe2000ff5e0ff */
[----:B------:R-:W-:-:S03]  /*e340*/  IMAD.IADD R5, R5, 0x1, R37 ;  /* 0x0000000105057824 */ /* 0x000fc600078e0225 */
[----:B------:R-:W-:Y:S01]  /*e350*/  IADD3.X R27, R35, UR12, RZ, P2, !PT ;  /* 0x0000000c231b7c10 */ /* 0x000fe200097fe4ff */
[-C--:B----4-:R-:W-:Y:S02]  /*e360*/  IMAD R37, R39, R30.reuse, RZ ;  /* 0x0000001e27257224 */ /* 0x090fe400078e02ff */
[----:B------:R-:W-:-:S04]  /*e370*/  IMAD.WIDE.U32 R4, R38, R30, R4 ;  /* 0x0000001e26047225 */ /* 0x000fc800078e0004 */
[----:B------:R-:W-:Y:S02]  /*e380*/  IMAD R37, R38, R31, R37 ;  /* 0x0000001f26257224 */ /* 0x000fe400078e0225 */
[----:B------:R0:W3:Y:S04]  /*e390*/  LDG.E.64.CONSTANT R38, [R26.64] ;  /* 0x0000000a1a267981 */ /* 0x0000e8000c1e9b00 */
[----:B------:R-:W3:Y:S01]  /*e3a0*/  LDG.E.64 R30, [R32.64+0x40] ;  /* 0x0000400a201e7981 */ /* 0x000ee2000c1e1b00 */
[----:B-1----:R-:W-:Y:S02]  /*e3b0*/  IADD3 R34, P2, R26, UR14, RZ ;  /* 0x0000000e1a227c10 */ /* 0x002fe4000ff5e0ff */
[----:B------:R-:W-:Y:S02]  /*e3c0*/  IADD3 R5, R5, R37, RZ ;  /* 0x0000002505057210 */ /* 0x000fe40007ffe0ff */
[----:B------:R-:W-:Y:S01]  /*e3d0*/  IADD3.X R35, R27, UR12, RZ, P2, !PT ;  /* 0x0000000c1b237c10 */ /* 0x000fe200097fe4ff */
[----:B--2---:R-:W-:-:S02]  /*e3e0*/  IMAD R37, R53, R28, RZ ;  /* 0x0000001c35257224 */ /* 0x004fc400078e02ff */
[----:B------:R-:W-:-:S04]  /*e3f0*/  IMAD.WIDE.U32 R4, R52, R28, R4 ;  /* 0x0000001c34047225 */ /* 0x000fc800078e0004 */
[----:B------:R-:W-:Y:S02]  /*e400*/  IMAD R37, R52, R29, R37 ;  /* 0x0000001d34257224 */ /* 0x000fe400078e0225 */
[----:B------:R1:W2:Y:S04]  /*e410*/  LDG.E.64.CONSTANT R52, [R34.64] ;  /* 0x0000000a22347981 */ /* 0x0002a8000c1e9b00 */
[----:B------:R-:W2:Y:S01]  /*e420*/  LDG.E.64 R28, [R32.64+0x48] ;  /* 0x0000480a201c7981 */ /* 0x000ea2000c1e1b00 */
[----:B0-----:R-:W-:Y:S01]  /*e430*/  IADD3 R26, P2, R34, UR14, RZ ;  /* 0x0000000e221a7c10 */ /* 0x001fe2000ff5e0ff */
[----:B------:R-:W-:-:S03]  /*e440*/  IMAD.IADD R5, R5, 0x1, R37 ;  /* 0x0000000105057824 */ /* 0x000fc600078e0225 */
[----:B------:R-:W-:Y:S01]  /*e450*/  IADD3.X R27, R35, UR12, RZ, P2, !PT ;  /* 0x0000000c231b7c10 */ /* 0x000fe200097fe4ff */
[-C--:B---3--:R-:W-:Y:S02]  /*e460*/  IMAD R37, R39, R30.reuse, RZ ;  /* 0x0000001e27257224 */ /* 0x088fe400078e02ff */
        /* <DEDUP_REMOVED lines=10> */
[----:B------:R-:W2:Y:S04]  /*e510*/  LDG.E.64.CONSTANT R52, [R34.64] ;  /* 0x0000000a22347981 */ /* 0x000ea8000c1e9b00 */
[----:B------:R-:W2:Y:S01]  /*e520*/  LDG.E.64 R28, [R32.64+0x58] ;  /* 0x0000580a201c7981 */ /* 0x000ea2000c1e1b00 */
[----:B0-----:R-:W-:Y:S01]  /*e530*/  IADD3 R26, P2, R34, UR14, RZ ;  /* 0x0000000e221a7c10 */ /* 0x001fe2000ff5e0ff */
[----:B------:R-:W-:-:S03]  /*e540*/  IMAD.IADD R5, R5, 0x1, R37 ;  /* 0x0000000105057824 */ /* 0x000fc600078e0225 */
[----:B------:R-:W-:Y:S01]  /*e550*/  IADD3.X R27, R35, UR12, RZ, P2, !PT ;  /* 0x0000000c231b7c10 */ /* 0x000fe200097fe4ff */
[----:B---3--:R-:W-:-:S04]  /*e560*/  IMAD R37, R39, R30, RZ ;  /* 0x0000001e27257224 */ /* 0x008fc800078e02ff */
[C---:B------:R-:W-:Y:S02]  /*e570*/  IMAD R36, R38.reuse, R31, R37 ;  /* 0x0000001f26247224 */ /* 0x040fe400078e0225 */
[----:B------:R-:W-:Y:S02]  /*e580*/  IMAD.WIDE.U32 R38, R38, R30, R4 ;  /* 0x0000001e26267225 */ /* 0x000fe400078e0004 */
[----:B------:R0:W3:Y:S04]  /*e590*/  LDG.E.64.CONSTANT R30, [R26.64] ;  /* 0x0000000a1a1e7981 */ /* 0x0000e8000c1e9b00 */
[----:B------:R-:W3:Y:S01]  /*e5a0*/  LDG.E.64 R4, [R32.64+0x60] ;  /* 0x0000600a20047981 */ /* 0x000ee2000c1e1b00 */
[----:B------:R-:W-:Y:S01]  /*e5b0*/  IADD3 R39, R39, R36, RZ ;  /* 0x0000002427277210 */ /* 0x000fe20007ffe0ff */
[----:B--2---:R-:W-:-:S04]  /*e5c0*/  IMAD R35, R53, R28, RZ ;  /* 0x0000001c35237224 */ /* 0x004fc800078e02ff */
[C---:B------:R-:W-:Y:S02]  /*e5d0*/  IMAD R35, R52.reuse, R29, R35 ;  /* 0x0000001d34237224 */ /* 0x040fe400078e0223 */
[----:B------:R-:W-:Y:S01]  /*e5e0*/  IMAD.WIDE.U32 R28, R52, R28, R38 ;  /* 0x0000001c341c7225 */ /* 0x000fe200078e0026 */
[----:B------:R-:W-:-:S04]  /*e5f0*/  IADD3 R38, P2, R26, UR14, RZ ;  /* 0x0000000e1a267c10 */ /* 0x000fc8000ff5e0ff */
[----:B------:R-:W-:Y:S01]  /*e600*/  IADD3.X R39, R27, UR12, RZ, P2, !PT ;  /* 0x0000000c1b277c10 */ /* 0x000fe200097fe4ff */
[----:B------:R-:W-:Y:S01]  /*e610*/  IMAD.IADD R29, R29, 0x1, R35 ;  /* 0x000000011d1d7824 */ /* 0x000fe200078e0223 */
[----:B0-----:R-:W-:Y:S01]  /*e620*/  IADD3 R26, P2, R38, UR14, RZ ;  /* 0x0000000e261a7c10 */ /* 0x001fe2000ff5e0ff */
[----:B------:R0:W2:Y:S04]  /*e630*/  LDG.E.64 R34, [R32.64+0x68] ;  /* 0x0000680a20227981 */ /* 0x0000a8000c1e1b00 */
[----:B------:R1:W2:Y:S01]  /*e640*/  LDG.E.64.CONSTANT R36, [R38.64] ;  /* 0x0000000a26247981 */ /* 0x0002a2000c1e9b00 */
[----:B------:R-:W-:-:S05]  /*e650*/  IADD3.X R27, R39, UR12, RZ, P2, !PT ;  /* 0x0000000c271b7c10 */ /* 0x000fca00097fe4ff */
[----:B------:R4:W5:Y:S04]  /*e660*/  LDG.E.64.CONSTANT R52, [R26.64] ;  /* 0x0000000a1a347981 */ /* 0x000968000c1e9b00 */
[----:B-1----:R0:W5:Y:S01]  /*e670*/  LDG.E.64 R38, [R32.64+0x70] ;  /* 0x0000700a20267981 */ /* 0x002162000c1e1b00 */
[----:B---3--:R-:W-:-:S04]  /*e680*/  IMAD R31, R31, R4, RZ ;  /* 0x000000041f1f7224 */ /* 0x008fc800078e02ff */
[C---:B------:R-:W-:Y:S02]  /*e690*/  IMAD R31, R30.reuse, R5, R31 ;  /* 0x000000051e1f7224 */ /* 0x040fe400078e021f */
[----:B------:R-:W-:Y:S01]  /*e6a0*/  IMAD.WIDE.U32 R4, R30, R4, R28 ;  /* 0x000000041e047225 */ /* 0x000fe200078e001c */
[----:B------:R-:W-:-:S04]  /*e6b0*/  IADD3 R28, P2, R26, UR14, RZ ;  /* 0x0000000e1a1c7c10 */ /* 0x000fc8000ff5e0ff */
[----:B------:R-:W-:Y:S02]  /*e6c0*/  IADD3.X R29, R27, UR12, RZ, P2, !PT ;  /* 0x0000000c1b1d7c10 */ /* 0x000fe400097fe4ff */
[----:B----4-:R0:W3:Y:S04]  /*e6d0*/  LDG.E.64 R26, [R32.64+0x78] ;  /* 0x0000780a201a7981 */ /* 0x0100e8000c1e1b00 */
[----:B0-----:R-:W3:Y:S01]  /*e6e0*/  LDG.E.64.CONSTANT R32, [R28.64] ;  /* 0x0000000a1c207981 */ /* 0x001ee2000c1e9b00 */
[----:B------:R-:W-:Y:S01]  /*e6f0*/  IADD3 R5, R5, R31, RZ ;  /* 0x0000001f05057210 */ /* 0x000fe20007ffe0ff */
[----:B--2---:R-:W-:Y:S01]  /*e700*/  IMAD R31, R37, R34, RZ ;  /* 0x00000022251f7224 */ /* 0x004fe200078e02ff */
[----:B------:R-:W-:-:S03]  /*e710*/  IADD3 R41, P2, R41, -0x10, RZ ;  /* 0xfffffff029297810 */ /* 0x000fc60007f5e0ff */
[C---:B------:R-:W-:Y:S02]  /*e720*/  IMAD R31, R36.reuse, R35, R31 ;  /* 0x00000023241f7224 */ /* 0x040fe400078e021f */
[----:B------:R-:W-:Y:S01]  /*e730*/  IMAD.WIDE.U32 R4, R36, R34, R4 ;  /* 0x0000002224047225 */ /* 0x000fe200078e0004 */
[----:B------:R-:W-:Y:S02]  /*e740*/  IADD3.X R40, R40, -0x1, RZ, P2, !PT ;  /* 0xffffffff28287810 */ /* 0x000fe400017fe4ff */
[----:B------:R-:W-:Y:S01]  /*e750*/  ISETP.GT.U32.AND P2, PT, R41, 0xc, PT ;  /* 0x0000000c2900780c */ /* 0x000fe20003f44070 */
[----:B------:R-:W-:Y:S02]  /*e760*/  IMAD.IADD R5, R5, 0x1, R31 ;  /* 0x0000000105057824 */ /* 0x000fe400078e021f */
[-C--:B-----5:R-:W-:Y:S01]  /*e770*/  IMAD R31, R53, R38.reuse, RZ ;  /* 0x00000026351f7224 */ /* 0x0a0fe200078e02ff */
[----:B------:R-:W-:Y:S01]  /*e780*/  ISETP.GT.AND.EX P2, PT, R40, RZ, PT, P2 ;  /* 0x000000ff2800720c */ /* 0x000fe20003f44320 */
[----:B------:R-:W-:-:S04]  /*e790*/  IMAD.WIDE.U32 R4, R52, R38, R4 ;  /* 0x0000002634047225 */ /* 0x000fc800078e0004 */
[----:B------:R-:W-:Y:S01]  /*e7a0*/  IMAD R31, R52, R39, R31 ;  /* 0x00000027341f7224 */ /* 0x000fe200078e021f */
[----:B------:R-:W-:Y:S01]  /*e7b0*/  UIADD3 UR4, UP0, UR4, 0x10, URZ ;  /* 0x0000001004047890 */ /* 0x000fe2000ff1e03f */
[----:B------:R-:W-:-:S03]  /*e7c0*/  IADD3 R38, P3, R28, UR14, RZ ;  /* 0x0000000e1c267c10 */ /* 0x000fc6000ff7e0ff */
[----:B------:R-:W-:Y:S01]  /*e7d0*/  IADD3 R5, R5, R31, RZ ;  /* 0x0000001f05057210 */ /* 0x000fe20007ffe0ff */
[----:B------:R-:W-:Y:S01]  /*e7e0*/  UIADD3.X UR5, URZ, UR5, URZ, UP0, !UPT ;  /* 0x000000053f057290 */ /* 0x000fe200087fe43f */
[----:B------:R-:W-:Y:S01]  /*e7f0*/  IADD3.X R39, R29, UR12, RZ, P3, !PT ;  /* 0x0000000c1d277c10 */ /* 0x000fe20009ffe4ff */
[-C--:B---3--:R-:W-:Y:S02]  /*e800*/  IMAD R31, R33, R26.reuse, RZ ;  /* 0x0000001a211f7224 */ /* 0x088fe400078e02ff */
[----:B------:R-:W-:-:S04]  /*e810*/  IMAD.WIDE.U32 R4, R32, R26, R4 ;  /* 0x0000001a20047225 */ /* 0x000fc800078e0004 */
[----:B------:R-:W-:-:S04]  /*e820*/  IMAD R31, R32, R27, R31 ;  /* 0x0000001b201f7224 */ /* 0x000fc800078e021f */
[----:B------:R-:W-:Y:S01]  /*e830*/  IMAD.IADD R5, R5, 0x1, R31 ;  /* 0x0000000105057824 */ /* 0x000fe200078e021f */
[----:B------:R-:W-:Y:S05]  /*e840*/  @P2 BRA `(.L_x_698) ;  /* 0xfffff72000002947 */ /* 0x000fea000383ffff */
.L_x_697:
[----:B------:R-:W-:-:S04]  /*e850*/  ISETP.GT.U32.AND P2, PT, R41, 0x4, PT ;  /* 0x000000042900780c */ /* 0x000fc80003f44070 */
[----:B------:R-:W-:-:S13]  /*e860*/  ISETP.GT.AND.EX P2, PT, R40, RZ, PT, P2 ;  /* 0x000000ff2800720c */ /* 0x000fda0003f44320 */
        /* <DEDUP_REMOVED lines=13> */
[----:B------:R-:W-:-:S03]  /*e940*/  IADD3 R36, P0, R38, UR14, RZ ;  /* 0x0000000e26247c10 */ /* 0x000fc6000ff1e0ff */
[----:B------:R-:W3:Y:S01]  /*e950*/  LDG.E.64.CONSTANT R34, [R38.64] ;  /* 0x0000000a26227981 */ /* 0x000ee2000c1e9b00 */
[----:B------:R-:W-:Y:S01]  /*e960*/  IADD3.X R37, R39, UR12, RZ, P0, !PT ;  /* 0x0000000c27257c10 */ /* 0x000fe200087fe4ff */
[-C--:B--2---:R-:W-:Y:S02]  /*e970*/  IMAD R51, R31, R26.reuse, RZ ;  /* 0x0000001a1f337224 */ /* 0x084fe400078e02ff */
[----:B------:R-:W-:-:S04]  /*e980*/  IMAD.WIDE.U32 R4, R30, R26, R4 ;  /* 0x0000001a1e047225 */ /* 0x000fc800078e0004 */
[----:B------:R-:W-:Y:S02]  /*e990*/  IMAD R51, R30, R27, R51 ;  /* 0x0000001b1e337224 */ /* 0x000fe400078e0233 */
[----:B------:R0:W2:Y:S04]  /*e9a0*/  LDG.E.64.CONSTANT R30, [R36.64] ;  /* 0x0000000a241e7981 */ /* 0x0000a8000c1e9b00 */
[----:B------:R-:W2:Y:S01]  /*e9b0*/  LDG.E.64 R26, [R28.64+0x10] ;  /* 0x0000100a1c1a7981 */ /* 0x000ea2000c1e1b00 */
[----:B------:R-:W-:Y:S01]  /*e9c0*/  IADD3 R5, R5, R51, RZ ;  /* 0x0000003305057210 */ /* 0x000fe20007ffe0ff */
[----:B---3--:R-:W-:Y:S01]  /*e9d0*/  IMAD R35, R35, R32, RZ ;  /* 0x0000002023237224 */ /* 0x008fe200078e02ff */
[----:B------:R-:W-:-:S03]  /*e9e0*/  IADD3 R52, P0, R36, UR14, RZ ;  /* 0x0000000e24347c10 */ /* 0x000fc6000ff1e0ff */
[C---:B------:R-:W-:Y:S01]  /*e9f0*/  IMAD R35, R34.reuse, R33, R35 ;  /* 0x0000002122237224 */ /* 0x040fe200078e0223 */
[----:B------:R-:W-:Y:S01]  /*ea00*/  IADD3.X R53, R37, UR12, RZ, P0, !PT ;  /* 0x0000000c25357c10 */ /* 0x000fe200087fe4ff */
[----:B------:R-:W-:Y:S01]  /*ea10*/  IMAD.WIDE.U32 R4, R34, R32, R4 ;  /* 0x0000002022047225 */ /* 0x000fe200078e0004 */
[----:B------:R-:W-:-:S03]  /*ea20*/  IADD3 R32, P0, R52, UR14, RZ ;  /* 0x0000000e34207c10 */ /* 0x000fc6000ff1e0ff */
[----:B------:R-:W-:Y:S01]  /*ea30*/  IMAD.IADD R5, R5, 0x1, R35 ;  /* 0x0000000105057824 */ /* 0x000fe200078e0223 */
[----:B0-----:R0:W3:Y:S01]  /*ea40*/  LDG.E.64.CONSTANT R36, [R52.64] ;  /* 0x0000000a34247981 */ /* 0x0010e2000c1e9b00 */
[----:B------:R-:W-:-:S03]  /*ea50*/  IADD3.X R33, R53, UR12, RZ, P0, !PT ;  /* 0x0000000c35217c10 */ /* 0x000fc600087fe4ff */
[----:B------:R-:W3:Y:S04]  /*ea60*/  LDG.E.64 R34, [R28.64+0x18] ;  /* 0x0000180a1c227981 */ /* 0x000ee8000c1e1b00 */
[----:B0-----:R0:W4:Y:S01]  /*ea70*/  LDG.E.64 R52, [R28.64+0x38] ;  /* 0x0000380a1c347981 */ /* 0x001122000c1e1b00 */
[-C--:B--2---:R-:W-:Y:S02]  /*ea80*/  IMAD R31, R31, R26.reuse, RZ ;  /* 0x0000001a1f1f7224 */ /* 0x084fe400078e02ff */
[C---:B------:R-:W-:Y:S02]  /*ea90*/  IMAD.WIDE.U32 R38, R30.reuse, R26, R4 ;  /* 0x0000001a1e267225 */ /* 0x040fe400078e0004 */
[----:B------:R1:W2:Y:S02]  /*eaa0*/  LDG.E.64.CONSTANT R4, [R32.64] ;  /* 0x0000000a20047981 */ /* 0x0002a4000c1e9b00 */
[----:B------:R-:W-:-:S02]  /*eab0*/  IMAD R27, R30, R27, R31 ;  /* 0x0000001b1e1b7224 */ /* 0x000fc400078e021f */
[----:B------:R-:W2:Y:S03]  /*eac0*/  LDG.E.64 R30, [R28.64+0x20] ;  /* 0x0000200a1c1e7981 */ /* 0x000ea6000c1e1b00 */
[----:B------:R-:W-:Y:S01]  /*ead0*/  IADD3 R39, R39, R27, RZ ;  /* 0x0000001b27277210 */ /* 0x000fe20007ffe0ff */
[----:B---3--:R-:W-:-:S04]  /*eae0*/  IMAD R27, R37, R34, RZ ;  /* 0x00000022251b7224 */ /* 0x008fc800078e02ff */
[C---:B------:R-:W-:Y:S02]  /*eaf0*/  IMAD R35, R36.reuse, R35, R27 ;  /* 0x0000002324237224 */ /* 0x040fe400078e021b */
[----:B------:R-:W-:Y:S01]  /*eb00*/  IMAD.WIDE.U32 R26, R36, R34, R38 ;  /* 0x00000022241a7225 */ /* 0x000fe200078e0026 */
[----:B------:R-:W-:Y:S01]  /*eb10*/  IADD3 R34, P0, R32, UR14, RZ ;  /* 0x0000000e20227c10 */ /* 0x000fe2000ff1e0ff */
[----:B------:R-:W3:Y:S02]  /*eb20*/  LDG.E.64 R36, [R28.64+0x28] ;  /* 0x0000280a1c247981 */ /* 0x000ee4000c1e1b00 */
[----:B------:R-:W-:Y:S01]  /*eb30*/  IMAD.IADD R27, R27, 0x1, R35 ;  /* 0x000000011b1b7824 */ /* 0x000fe200078e0223 */
[----:B------:R-:W-:Y:S02]  /*eb40*/  IADD3.X R35, R33, UR12, RZ, P0, !PT ;  /* 0x0000000c21237c10 */ /* 0x000fe400087fe4ff */
[----:B-1----:R-:W5:Y:S04]  /*eb50*/  LDG.E.64 R32, [R28.64+0x30] ;  /* 0x0000300a1c207981 */ /* 0x002f68000c1e1b00 */
[----:B------:R1:W3:Y:S01]  /*eb60*/  LDG.E.64.CONSTANT R38, [R34.64] ;  /* 0x0000000a22267981 */ /* 0x0002e2000c1e9b00 */
[----:B--2---:R-:W-:-:S04]  /*eb70*/  IMAD R51, R5, R30, RZ ;  /* 0x0000001e05337224 */ /* 0x004fc800078e02ff */
[C---:B------:R-:W-:Y:S02]  /*eb80*/  IMAD R51, R4.reuse, R31, R51 ;  /* 0x0000001f04337224 */ /* 0x040fe400078e0233 */
[----:B------:R-:W-:Y:S01]  /*eb90*/  IMAD.WIDE.U32 R30, R4, R30, R26 ;  /* 0x0000001e041e7225 */ /* 0x000fe200078e001a */
[----:B------:R-:W-:-:S04]  /*eba0*/  IADD3 R4, P0, R34, UR14, RZ ;  /* 0x0000000e22047c10 */ /* 0x000fc8000ff1e0ff */
[----:B------:R-:W-:Y:S02]  /*ebb0*/  IADD3.X R5, R35, UR12, RZ, P0, !PT ;  /* 0x0000000c23057c10 */ /* 0x000fe400087fe4ff */
[----:B------:R-:W-:-:S03]  /*ebc0*/  IADD3 R26, P0, R4, UR14, RZ ;  /* 0x0000000e041a7c10 */ /* 0x000fc6000ff1e0ff */
[----:B-1----:R1:W5:Y:S01]  /*ebd0*/  LDG.E.64.CONSTANT R34, [R4.64] ;  /* 0x0000000a04227981 */ /* 0x002362000c1e9b00 */
[----:B------:R-:W-:-:S05]  /*ebe0*/  IADD3.X R27, R5, UR12, RZ, P0, !PT ;  /* 0x0000000c051b7c10 */ /* 0x000fca00087fe4ff */
[----:B-1----:R-:W4:Y:S01]  /*ebf0*/  LDG.E.64.CONSTANT R4, [R26.64] ;  /* 0x0000000a1a047981 */ /* 0x002f22000c1e9b00 */
[----:B------:R-:W-:Y:S01]  /*ec00*/  IADD3 R31, R31, R51, RZ ;  /* 0x000000331f1f7210 */ /* 0x000fe20007ffe0ff */
[----:B---3--:R-:W-:-:S04]  /*ec10*/  IMAD R39, R39, R36, RZ ;  /* 0x0000002427277224 */ /* 0x008fc800078e02ff */
        /* <DEDUP_REMOVED lines=10> */
[----:B-----5:R-:W-:-:S02]  /*ecc0*/  IMAD R35, R35, R32, RZ ;  /* 0x0000002023237224 */ /* 0x020fc400078e02ff */
[----:B0-----:R-:W-:-:S04]  /*ecd0*/  IMAD.WIDE.U32 R28, R34, R32, R30 ;  /* 0x00000020221c7225 */ /* 0x001fc800078e001e */
[----:B------:R-:W-:Y:S02]  /*ece0*/  IMAD R35, R34, R33, R35 ;  /* 0x0000002122237224 */ /* 0x000fe400078e0223 */
[----:B----4-:R-:W-:-:S03]  /*ecf0*/  IMAD R5, R5, R52, RZ ;  /* 0x0000003405057224 */ /* 0x010fc600078e02ff */
[----:B------:R-:W-:Y:S01]  /*ed00*/  IADD3 R29, R29, R35, RZ ;  /* 0x000000231d1d7210 */ /* 0x000fe20007ffe0ff */
[----:B------:R-:W-:-:S04]  /*ed10*/  IMAD R31, R4, R53, R5 ;  /* 0x00000035041f7224 */ /* 0x000fc800078e0205 */
[----:B------:R-:W-:-:S04]  /*ed20*/  IMAD.WIDE.U32 R4, R4, R52, R28 ;  /* 0x0000003404047225 */ /* 0x000fc800078e001c */
[----:B------:R-:W-:Y:S02]  /*ed30*/  IMAD.IADD R5, R5, 0x1, R31 ;  /* 0x0000000105057824 */ /* 0x000fe400078e021f */
.L_x_699:
[----:B------:R-:W-:-:S04]  /*ed40*/  ISETP.NE.U32.AND P2, PT, R41, RZ, PT ;  /* 0x000000ff2900720c */ /* 0x000fc80003f45070 */
[----:B------:R-:W-:-:S13]  /*ed50*/  ISETP.NE.OR.EX P0, PT, R40, RZ, P0, P2 ;  /* 0x000000ff2800720c */ /* 0x000fda0000705720 */
[----:B------:R-:W-:Y:S05]  /*ed60*/  @!P0 BRA `(.L_x_695) ;  /* 0x000002e000008947 */ /* 0x000fea0003800000 */
.L_x_696:
        /* <DEDUP_REMOVED lines=24> */
[----:B------:R-:W-:Y:S01]  /*eef0*/  IADD3 R5, R5, R51, RZ ;  /* 0x0000003305057210 */ /* 0x000fe20007ffe0ff */
[----:B---3--:R-:W-:Y:S01]  /*ef00*/  IMAD R35, R35, R36, RZ ;  /* 0x0000002423237224 */ /* 0x008fe200078e02ff */
[----:B------:R-:W-:-:S03]  /*ef10*/  IADD3 R41, P0, R41, -0x4, RZ ;  /* 0xfffffffc29297810 */ /* 0x000fc60007f1e0ff */
[-C--:B------:R-:W-:Y:S02]  /*ef20*/  IMAD R35, R37, R34.reuse, R35 ;  /* 0x0000002225237224 */ /* 0x080fe400078e0223 */
[----:B------:R-:W-:Y:S01]  /*ef30*/  IMAD.WIDE.U32 R4, R36, R34, R4 ;  /* 0x0000002224047225 */ /* 0x000fe200078e0004 */
[----:B------:R-:W-:-:S03]  /*ef40*/  IADD3.X R40, R40, -0x1, RZ, P0, !PT ;  /* 0xffffffff28287810 */ /* 0x000fc600007fe4ff */
[----:B------:R-:W-:Y:S01]  /*ef50*/  IMAD.IADD R5, R5, 0x1, R35 ;  /* 0x0000000105057824 */ /* 0x000fe200078e0223 */
[----:B------:R-:W-:-:S04]  /*ef60*/  ISETP.NE.U32.AND P0, PT, R41, RZ, PT ;  /* 0x000000ff2900720c */ /* 0x000fc80003f05070 */
[----:B------:R-:W-:Y:S01]  /*ef70*/  ISETP.NE.AND.EX P0, PT, R40, RZ, PT, P0 ;  /* 0x000000ff2800720c */ /* 0x000fe20003f05300 */
[----:B------:R-:W-:-:S04]  /*ef80*/  UIADD3 UR4, UP0, UR4, 0x4, URZ ;  /* 0x0000000404047890 */ /* 0x000fc8000ff1e03f */
[----:B------:R-:W-:Y:S01]  /*ef90*/  UIADD3.X UR5, URZ, UR5, URZ, UP0, !UPT ;  /* 0x000000053f057290 */ /* 0x000fe200087fe43f */
[----:B----4-:R-:W-:Y:S02]  /*efa0*/  IMAD R31, R31, R52, RZ ;  /* 0x000000341f1f7224 */ /* 0x010fe400078e02ff */
[----:B------:R-:W-:-:S04]  /*efb0*/  IMAD.WIDE.U32 R4, R52, R30, R4 ;  /* 0x0000001e34047225 */ /* 0x000fc800078e0004 */
[----:B------:R-:W-:-:S05]  /*efc0*/  IMAD R31, R53, R30, R31 ;  /* 0x0000001e351f7224 */ /* 0x000fca00078e021f */
[----:B------:R-:W-:Y:S01]  /*efd0*/  IADD3 R5, R5, R31, RZ ;  /* 0x0000001f05057210 */ /* 0x000fe20007ffe0ff */
[----:B--2---:R-:W-:-:S04]  /*efe0*/  IMAD R27, R39, R32, RZ ;  /* 0x00000020271b7224 */ /* 0x004fc800078e02ff */
[-C--:B------:R-:W-:Y:S02]  /*eff0*/  IMAD R27, R33, R38.reuse, R27 ;  /* 0x00000026211b7224 */ /* 0x080fe400078e021b */
[----:B------:R-:W-:Y:S01]  /*f000*/  IMAD.WIDE.U32 R4, R32, R38, R4 ;  /* 0x0000002620047225 */ /* 0x000fe200078e0004 */
[----:B------:R-:W-:-:S04]  /*f010*/  IADD3 R38, P2, R28, UR14, RZ ;  /* 0x0000000e1c267c10 */ /* 0x000fc8000ff5e0ff */
[----:B------:R-:W-:Y:S01]  /*f020*/  IADD3.X R39, R29, UR12, RZ, P2, !PT ;  /* 0x0000000c1d277c10 */ /* 0x000fe200097fe4ff */
[----:B------:R-:W-:Y:S01]  /*f030*/  IMAD.IADD R5, R5, 0x1, R27 ;  /* 0x0000000105057824 */ /* 0x000fe200078e021b */
[----:B------:R-:W-:Y:S05]  /*f040*/  @P0 BRA `(.L_x_696) ;  /* 0xfffffd2000000947 */ /* 0x000fea000383ffff */
.L_x_695:
        /* <DEDUP_REMOVED lines=31> */
[----:B------:R-:W-:Y:S01]  /*f240*/  ISETP.NE.AND.EX P0, PT, RZ, RZ, PT, P0 ;  /* 0x000000ffff00720c */ /* 0x000fe20003f05300 */
[----:B------:R-:W-:Y:S01]  /*f250*/  IMAD.U32 R33, RZ, RZ, UR16 ;  /* 0x00000010ff217e24 */ /* 0x000fe2000f8e00ff */
[----:B------:R-:W-:Y:S01]  /*f260*/  MOV R32, UR17 ;  /* 0x0000001100207c02 */ /* 0x000fe20008000f00 */
[----:B------:R-:W-:Y:S01]  /*f270*/  IMAD.U32 R23, RZ, RZ, UR5 ;  /* 0x00000005ff177e24 */ /* 0x000fe2000f8e00ff */
[----:B------:R-:W-:Y:S01]  /*f280*/  IADD3 R22, P2, R22, UR4, RZ ;  /* 0x0000000416167c10 */ /* 0x000fe2000ff5e0ff */
[----:B------:R-:W2:Y:S03]  /*f290*/  LDG.E.64 R28, [R28.64+0x8] ;  /* 0x0000080a1c1c7981 */ /* 0x000ea6000c1e1b00 */
[----:B------:R-:W-:-:S02]  /*f2a0*/  IADD3.X R25, R25, UR14, R23, P2, !PT ;  /* 0x0000000e19197c10 */ /* 0x000fc400097fe417 */
[C---:B------:R-:W-:Y:S02]  /*f2b0*/  LEA R26, P2, R22.reuse, c[0x0][0x168], 0x3 ;  /* 0x00005a00161a7a11 */ /* 0x040fe400078418ff */
[----:B------:R-:W-:Y:S02]  /*f2c0*/  MOV R23, UR16 ;  /* 0x0000001000177c02 */ /* 0x000fe40008000f00 */
[----:B------:R-:W-:Y:S02]  /*f2d0*/  LEA.HI.X R27, R22, c[0x0][0x16c], R25, 0x3, P2 ;  /* 0x00005b00161b7a11 */ /* 0x000fe400010f1c19 */
        /* <DEDUP_REMOVED lines=16> */
.L_x_694:
[----:B------:R-:W-:Y:S05]  /*f3e0*/  BSYNC B0 ;  /* 0x0000000000007941 */ /* 0x000fea0003800000 */
.L_x_693:
[----:B------:R-:W-:Y:S01]  /*f3f0*/  IADD3 R22, R49, 0x180, RZ ;  /* 0x0000018031167810 */ /* 0x000fe20007ffe0ff */
        /* <DEDUP_REMOVED lines=35> */
.L_x_705:
        /* <DEDUP_REMOVED lines=24> */
[C---:B------:R-:W-:Y:S02]  /*f7b0*/  IMAD R29, R30.reuse, R29, R31 ;  /* 0x0000001d1e1d7224 */ /* 0x040fe400078e021f */
[----:B------:R-:W-:Y:S01]  /*f7c0*/  IMAD.WIDE.U32 R38, R30, R28, R38 ;  /* 0x0000001c1e267225 */ /* 0x000fe200078e0026 */
[----:B------:R-:W-:-:S03]  /*f7d0*/  IADD3 R30, P2, R36, UR14, RZ ;  /* 0x0000000e241e7c10 */ /* 0x000fc6000ff5e0ff */
[----:B------:R-:W-:Y:S01]  /*f7e0*/  IMAD.IADD R39, R39, 0x1, R29 ;  /* 0x0000000127277824 */ /* 0x000fe200078e021d */
[----:B------:R-:W-:Y:S02]  /*f7f0*/  IADD3.X R31, R37, UR12, RZ, P2, !PT ;  /* 0x0000000c251f7c10 */ /* 0x000fe400097fe4ff */
[----:B0-----:R-:W3:Y:S01]  /*f800*/  LDG.E.64 R36, [R24.64+0x20] ;  /* 0x0000200a18247981 */ /* 0x001ee2000c1e1b00 */
[----:B-1----:R-:W-:-:S04]  /*f810*/  IADD3 R52, P2, R30, UR14, RZ ;  /* 0x0000000e1e347c10 */ /* 0x002fc8000ff5e0ff */
[----:B------:R-:W-:Y:S01]  /*f820*/  IADD3.X R53, R31, UR12, RZ, P2, !PT ;  /* 0x0000000c1f357c10 */ /* 0x000fe200097fe4ff */
[----:B----4-:R-:W-:-:S04]  /*f830*/  IMAD R29, R35, R32, RZ ;  /* 0x00000020231d7224 */ /* 0x010fc800078e02ff */
[C---:B------:R-:W-:Y:S02]  /*f840*/  IMAD R33, R34.reuse, R33, R29 ;  /* 0x0000002122217224 */ /* 0x040fe400078e021d */
[----:B------:R-:W-:Y:S02]  /*f850*/  IMAD.WIDE.U32 R28, R34, R32, R38 ;  /* 0x00000020221c7225 */ /* 0x000fe400078e0026 */
[----:B------:R0:W3:Y:S01]  /*f860*/  LDG.E.64.CONSTANT R38, [R30.64] ;  /* 0x0000000a1e267981 */ /* 0x0000e2000c1e9b00 */
[----:B------:R-:W-:Y:S02]  /*f870*/  IADD3 R34, P2, R52, UR14, RZ ;  /* 0x0000000e34227c10 */ /* 0x000fe4000ff5e0ff */
[----:B------:R-:W-:Y:S02]  /*f880*/  IADD3 R29, R29, R33, RZ ;  /* 0x000000211d1d7210 */ /* 0x000fe40007ffe0ff */
[----:B------:R-:W4:Y:S04]  /*f890*/  LDG.E.64.CONSTANT R32, [R52.64] ;  /* 0x0000000a34207981 */ /* 0x000f28000c1e9b00 */
[----:B0-----:R-:W4:Y:S01]  /*f8a0*/  LDG.E.64 R30, [R24.64+0x28] ;  /* 0x0000280a181e7981 */ /* 0x001f22000c1e1b00 */
[-C--:B--2---:R-:W-:Y:S01]  /*f8b0*/  IMAD R51, R27, R6.reuse, RZ ;  /* 0x000000061b337224 */ /* 0x084fe200078e02ff */
[----:B------:R-:W-:Y:S01]  /*f8c0*/  IADD3.X R35, R53, UR12, RZ, P2, !PT ;  /* 0x0000000c35237c10 */ /* 0x000fe200097fe4ff */
[----:B------:R-:W-:-:S04]  /*f8d0*/  IMAD.WIDE.U32 R28, R26, R6, R28 ;  /* 0x000000061a1c7225 */ /* 0x000fc800078e001c */
[----:B------:R-:W-:Y:S02]  /*f8e0*/  IMAD R51, R26, R7, R51 ;  /* 0x000000071a337224 */ /* 0x000fe400078e0233 */
[----:B------:R-:W2:Y:S04]  /*f8f0*/  LDG.E.64.CONSTANT R26, [R34.64] ;  /* 0x0000000a221a7981 */ /* 0x000ea8000c1e9b00 */
[----:B------:R-:W2:Y:S01]  /*f900*/  LDG.E.64 R6, [R24.64+0x30] ;  /* 0x0000300a18067981 */ /* 0x000ea2000c1e1b00 */
[----:B------:R-:W-:Y:S02]  /*f910*/  IMAD.IADD R29, R29, 0x1, R51 ;  /* 0x000000011d1d7824 */ /* 0x000fe400078e0233 */
[----:B---3--:R-:W-:-:S04]  /*f920*/  IMAD R39, R39, R36, RZ ;  /* 0x0000002427277224 */ /* 0x008fc800078e02ff */
[C---:B------:R-:W-:Y:S02]  /*f930*/  IMAD R39, R38.reuse, R37, R39 ;  /* 0x0000002526277224 */ /* 0x040fe400078e0227 */
[----:B------:R-:W-:Y:S01]  /*f940*/  IMAD.WIDE.U32 R36, R38, R36, R28 ;  /* 0x0000002426247225 */ /* 0x000fe200078e001c */
[----:B------:R-:W-:-:S03]  /*f950*/  IADD3 R28, P2, R34, UR14, RZ ;  /* 0x0000000e221c7c10 */ /* 0x000fc6000ff5e0ff */
[-C--:B----4-:R-:W-:Y:S01]  /*f960*/  IMAD R33, R33, R30.reuse, RZ ;  /* 0x0000001e21217224 */ /* 0x090fe200078e02ff */
[----:B------:R-:W-:Y:S02]  /*f970*/  IADD3 R37, R37, R39, RZ ;  /* 0x0000002725257210 */ /* 0x000fe40007ffe0ff */
[----:B------:R-:W-:Y:S01]  /*f980*/  IADD3.X R29, R35, UR12, RZ, P2, !PT ;  /* 0x0000000c231d7c10 */ /* 0x000fe200097fe4ff */
[----:B------:R-:W-:Y:S01]  /*f990*/  IMAD R33, R32, R31, R33 ;  /* 0x0000001f20217224 */ /* 0x000fe200078e0221 */
[----:B------:R-:W-:Y:S01]  /*f9a0*/  IADD3 R52, P2, R28, UR14, RZ ;  /* 0x0000000e1c347c10 */ /* 0x000fe2000ff5e0ff */
[----:B------:R-:W-:Y:S02]  /*f9b0*/  IMAD.WIDE.U32 R30, R32, R30, R36 ;  /* 0x0000001e201e7225 */ /* 0x000fe400078e0024 */
[----:B------:R-:W3:Y:S04]  /*f9c0*/  LDG.E.64 R36, [R24.64+0x38] ;  /* 0x0000380a18247981 */ /* 0x000ee8000c1e1b00 */
[----:B------:R0:W3:Y:S01]  /*f9d0*/  LDG.E.64.CONSTANT R38, [R28.64] ;  /* 0x0000000a1c267981 */ /* 0x0000e2000c1e9b00 */
[----:B------:R-:W-:Y:S01]  /*f9e0*/  IMAD.IADD R31, R31, 0x1, R33 ;  /* 0x000000011f1f7824 */ /* 0x000fe200078e0221 */
[----:B------:R-:W-:Y:S01]  /*f9f0*/  IADD3.X R53, R29, UR12, RZ, P2, !PT ;  /* 0x0000000c1d357c10 */ /* 0x000fe200097fe4ff */
[----:B--2---:R-:W-:-:S02]  /*fa00*/  IMAD R51, R27, R6, RZ ;  /* 0x000000061b337224 */ /* 0x004fc400078e02ff */
[C---:B------:R-:W-:Y:S02]  /*fa10*/  IMAD.WIDE.U32 R30, R26.reuse, R6, R30 ;  /* 0x000000061a1e7225 */ /* 0x040fe400078e001e */
[----:B------:R-:W2:Y:S02]  /*fa20*/  LDG.E.64.CONSTANT R32, [R52.64] ;  /* 0x0000000a34207981 */ /* 0x000ea4000c1e9b00 */
[----:B------:R-:W-:Y:S02]  /*fa30*/  IMAD R51, R26, R7, R51 ;  /* 0x000000071a337224 */ /* 0x000fe400078e0233 */
[----:B------:R-:W2:Y:S01]  /*fa40*/  LDG.E.64 R26, [R24.64+0x40] ;  /* 0x0000400a181a7981 */ /* 0x000ea2000c1e1b00 */
[----:B------:R-:W-:-:S03]  /*fa50*/  IADD3 R34, P2, R52, UR14, RZ ;  /* 0x0000000e34227c10 */ /* 0x000fc6000ff5e0ff */
[----:B------:R-:W4:Y:S01]  /*fa60*/  LDG.E.64 R6, [R24.64+0x48] ;  /* 0x0000480a18067981 */ /* 0x000f22000c1e1b00 */
[----:B------:R-:W-:-:S05]  /*fa70*/  IADD3.X R35, R53, UR12, RZ, P2, !PT ;  /* 0x0000000c35237c10 */ /* 0x000fca00097fe4ff */
[----:B0-----:R-:W4:Y:S01]  /*fa80*/  LDG.E.64.CONSTANT R28, [R34.64] ;  /* 0x0000000a221c7981 */ /* 0x001f22000c1e9b00 */
[----:B------:R-:W-:Y:S01]  /*fa90*/  IADD3 R31, R31, R51, RZ ;  /* 0x000000331f1f7210 */ /* 0x000fe20007ffe0ff */
[----:B---3--:R-:W-:-:S04]  /*faa0*/  IMAD R39, R39, R36, RZ ;  /* 0x0000002427277224 */ /* 0x008fc800078e02ff */
[C---:B------:R-:W-:Y:S02]  /*fab0*/  IMAD R39, R38.reuse, R37, R39 ;  /* 0x0000002526277224 */ /* 0x040fe400078e0227 */
[----:B------:R-:W-:Y:S01]  /*fac0*/  IMAD.WIDE.U32 R36, R38, R36, R30 ;  /* 0x0000002426247225 */ /* 0x000fe200078e001e */
[----:B------:R-:W-:-:S03]  /*fad0*/  IADD3 R30, P2, R34, UR14, RZ ;  /* 0x0000000e221e7c10 */ /* 0x000fc6000ff5e0ff */
[----:B------:R-:W-:Y:S01]  /*fae0*/  IMAD.IADD R37, R37, 0x1, R39 ;  /* 0x0000000125257824 */ /* 0x000fe200078e0227 */
[----:B------:R-:W-:Y:S01]  /*faf0*/  IADD3.X R31, R35, UR12, RZ, P2, !PT ;  /* 0x0000000c231f7c10 */ /* 0x000fe200097fe4ff */
[----:B--2---:R-:W-:Y:S01]  /*fb00*/  IMAD R33, R33, R26, RZ ;  /* 0x0000001a21217224 */ /* 0x004fe200078e02ff */
[----:B------:R-:W-:-:S03]  /*fb10*/  IADD3 R52, P2, R30, UR14, RZ ;  /* 0x0000000e1e347c10 */ /* 0x000fc6000ff5e0ff */
[C---:B------:R-:W-:Y:S01]  /*fb20*/  IMAD R33, R32.reuse, R27, R33 ;  /* 0x0000001b20217224 */ /* 0x040fe200078e0221 */
[----:B------:R0:W2:Y:S01]  /*fb30*/  LDG.E.64.CONSTANT R38, [R30.64] ;  /* 0x0000000a1e267981 */ /* 0x0000a2000c1e9b00 */
[----:B------:R-:W-:-:S03]  /*fb40*/  IMAD.WIDE.U32 R26, R32, R26, R36 ;  /* 0x0000001a201a7225 */ /* 0x000fc600078e0024 */
[----:B------:R-:W2:Y:S01]  /*fb50*/  LDG.E.64 R36, [R24.64+0x50] ;  /* 0x0000500a18247981 */ /* 0x000ea2000c1e1b00 */
[----:B------:R-:W-:Y:S02]  /*fb60*/  IADD3.X R53, R31, UR12, RZ, P2, !PT ;  /* 0x0000000c1f357c10 */ /* 0x000fe400097fe4ff */
[----:B------:R-:W-:Y:S02]  /*fb70*/  IADD3 R27, R27, R33, RZ ;  /* 0x000000211b1b7210 */ /* 0x000fe40007ffe0ff */
[----:B------:R-:W3:Y:S01]  /*fb80*/  LDG.E.64 R32, [R24.64+0x58] ;  /* 0x0000580a18207981 */ /* 0x000ee2000c1e1b00 */
[----:B----4-:R-:W-:-:S03]  /*fb90*/  IMAD R51, R29, R6, RZ ;  /* 0x000000061d337224 */ /* 0x010fc600078e02ff */
[----:B------:R-:W3:Y:S01]  /*fba0*/  LDG.E.64.CONSTANT R34, [R52.64] ;  /* 0x0000000a34227981 */ /* 0x000ee2000c1e9b00 */
[----:B------:R-:W-:Y:S01]  /*fbb0*/  IMAD.WIDE.U32 R26, R28, R6, R26 ;  /* 0x000000061c1a7225 */ /* 0x000fe200078e001a */
[----:B------:R-:W-:-:S03]  /*fbc0*/  IADD3 R6, P2, R52, UR14, RZ ;  /* 0x0000000e34067c10 */ /* 0x000fc6000ff5e0ff */
[----:B------:R-:W-:Y:S01]  /*fbd0*/  IMAD R51, R28, R7, R51 ;  /* 0x000000071c337224 */ /* 0x000fe200078e0233 */
[----:B------:R-:W-:Y:S01]  /*fbe0*/  IADD3.X R7, R53, UR12, RZ, P2, !PT ;  /* 0x0000000c35077c10 */ /* 0x000fe200097fe4ff */
[----:B------:R-:W4:Y:S04]  /*fbf0*/  LDG.E.64 R28, [R24.64+0x60] ;  /* 0x0000600a181c7981 */ /* 0x000f28000c1e1b00 */
[----:B0-----:R0:W4:Y:S01]  /*fc00*/  LDG.E.64.CONSTANT R30, [R6.64] ;  /* 0x0000000a061e7981 */ /* 0x001122000c1e9b00 */
[----:B------:R-:W-:Y:S02]  /*fc10*/  IMAD.IADD R27, R27, 0x1, R51 ;  /* 0x000000011b1b7824 */ /* 0x000fe400078e0233 */
[----:B--2---:R-:W-:-:S04]  /*fc20*/  IMAD R39, R39, R36, RZ ;  /* 0x0000002427277224 */ /* 0x004fc800078e02ff */
[C---:B------:R-:W-:Y:S02]  /*fc30*/  IMAD R39, R38.reuse, R37, R39 ;  /* 0x0000002526277224 */ /* 0x040fe400078e0227 */
[----:B------:R-:W-:Y:S01]  /*fc40*/  IMAD.WIDE.U32 R36, R38, R36, R26 ;  /* 0x0000002426247225 */ /* 0x000fe200078e001a */
[----:B------:R-:W-:-:S03]  /*fc50*/  IADD3 R26, P2, R6, UR14, RZ ;  /* 0x0000000e061a7c10 */ /* 0x000fc6000ff5e0ff */
[----:B---3--:R-:W-:Y:S01]  /*fc60*/  IMAD R27, R35, R32, RZ ;  /* 0x00000020231b7224 */ /* 0x008fe200078e02ff */
[----:B------:R-:W-:-:S03]  /*fc70*/  IADD3 R37, R37, R39, RZ ;  /* 0x0000002725257210 */ /* 0x000fc60007ffe0ff */
[C---:B------:R-:W-:Y:S01]  /*fc80*/  IMAD R35, R34.reuse, R33, R27 ;  /* 0x0000002122237224 */ /* 0x040fe200078e021b */
[----:B------:R-:W-:Y:S01]  /*fc90*/  IADD3.X R27, R7, UR12, RZ, P2, !PT ;  /* 0x0000000c071b7c10 */ /* 0x000fe200097fe4ff */
[----:B------:R-:W-:Y:S01]  /*fca0*/  IMAD.WIDE.U32 R32, R34, R32, R36 ;  /* 0x0000002022207225 */ /* 0x000fe200078e0024 */
[----:B0-----:R-:W2:Y:S01]  /*fcb0*/  LDG.E.64 R6, [R24.64+0x68] ;  /* 0x0000680a18067981 */ /* 0x001ea2000c1e1b00 */
[----:B------:R-:W-:Y:S02]  /*fcc0*/  IADD3 R36, P2, R26, UR14, RZ ;  /* 0x0000000e1a247c10 */ /* 0x000fe4000ff5e0ff */
[----:B------:R-:W-:Y:S02]  /*fcd0*/  IMAD.IADD R33, R33, 0x1, R35 ;  /* 0x0000000121217824 */ /* 0x000fe400078e0223 */
[----:B------:R0:W2:Y:S01]  /*fce0*/  LDG.E.64.CONSTANT R34, [R26.64] ;  /* 0x0000000a1a227981 */ /* 0x0000a2000c1e9b00 */
[----:B----4-:R-:W-:Y:S01]  /*fcf0*/  IMAD R39, R31, R28, RZ ;  /* 0x0000001c1f277224 */ /* 0x010fe200078e02ff */
[----:B------:R-:W-:-:S03]  /*fd00*/  IADD3.X R37, R27, UR12, RZ, P2, !PT ;  /* 0x0000000c1b257c10 */ /* 0x000fc600097fe4ff */
[C---:B------:R-:W-:Y:S02]  /*fd10*/  IMAD R39, R30.reuse, R29, R39 ;  /* 0x0000001d1e277224 */ /* 0x040fe400078e0227 */
[----:B------:R-:W-:Y:S01]  /*fd20*/  IMAD.WIDE.U32 R30, R30, R28, R32 ;  /* 0x0000001c1e1e7225 */ /* 0x000fe200078e0020 */
[----:B------:R1:W3:Y:S01]  /*fd30*/  LDG.E.64.CONSTANT R52, [R36.64] ;  /* 0x0000000a24347981 */ /* 0x0002e2000c1e9b00 */
[----:B------:R-:W-:-:S03]  /*fd40*/  IADD3 R28, P2, R36, UR14, RZ ;  /* 0x0000000e241c7c10 */ /* 0x000fc6000ff5e0ff */
[----:B------:R-:W3:Y:S01]  /*fd50*/  LDG.E.64 R32, [R24.64+0x70] ;  /* 0x0000700a18207981 */ /* 0x000ee2000c1e1b00 */
[----:B------:R-:W-:-:S03]  /*fd60*/  IADD3.X R29, R37, UR12, RZ, P2, !PT ;  /* 0x0000000c251d7c10 */ /* 0x000fc600097fe4ff */
[----:B0-----:R-:W4:Y:S04]  /*fd70*/  LDG.E.64 R26, [R24.64+0x78] ;  /* 0x0000780a181a7981 */ /* 0x001f28000c1e1b00 */
[----:B-1----:R-:W4:Y:S01]  /*fd80*/  LDG.E.64.CONSTANT R36, [R28.64] ;  /* 0x0000000a1c247981 */ /* 0x002f22000c1e9b00 */
[----:B------:R-:W-:Y:S02]  /*fd90*/  IADD3 R31, R31, R39, RZ ;  /* 0x000000271f1f7210 */ /* 0x000fe40007ffe0ff */
        /* <DEDUP_REMOVED lines=21> */
.L_x_704:
        /* <DEDUP_REMOVED lines=30> */
[----:B------:R-:W2:Y:S01]  /*100d0*/  LDG.E.64 R32, [R24.64+0x18] ;  /* 0x0000180a18207981 */ /* 0x000ea2000c1e1b00 */
[----:B------:R-:W-:-:S03]  /*100e0*/  IADD3 R6, P0, R52, UR14, RZ ;  /* 0x0000000e34067c10 */ /* 0x000fc6000ff1e0ff */
[----:B------:R-:W3:Y:S01]  /*100f0*/  LDG.E.64 R28, [R24.64+0x20] ;  /* 0x0000200a181c7981 */ /* 0x000ee2000c1e1b00 */
[----:B------:R-:W-:-:S05]  /*10100*/  IADD3.X R7, R53, UR12, RZ, P0, !PT ;  /* 0x0000000c35077c10 */ /* 0x000fca00087fe4ff */
[----:B0-----:R0:W3:Y:S01]  /*10110*/  LDG.E.64.CONSTANT R30, [R6.64] ;  /* 0x0000000a061e7981 */ /* 0x0010e2000c1e9b00 */
[----:B------:R-:W-:Y:S02]  /*10120*/  IMAD.IADD R27, R27, 0x1, R51 ;  /* 0x000000011b1b7824 */ /* 0x000fe400078e0233 */
[----:B----4-:R-:W-:-:S04]  /*10130*/  IMAD R39, R39, R36, RZ ;  /* 0x0000002427277224 */ /* 0x010fc800078e02ff */
[C---:B------:R-:W-:Y:S02]  /*10140*/  IMAD R39, R38.reuse, R37, R39 ;  /* 0x0000002526277224 */ /* 0x040fe400078e0227 */
[----:B------:R-:W-:Y:S01]  /*10150*/  IMAD.WIDE.U32 R36, R38, R36, R26 ;  /* 0x0000002426247225 */ /* 0x000fe200078e001a */
[----:B------:R-:W-:-:S03]  /*10160*/  IADD3 R26, P0, R6, UR14, RZ ;  /* 0x0000000e061a7c10 */ /* 0x000fc6000ff1e0ff */
[-C--:B--2---:R-:W-:Y:S01]  /*10170*/  IMAD R35, R35, R32.reuse, RZ ;  /* 0x0000002023237224 */ /* 0x084fe200078e02ff */
[----:B------:R-:W-:Y:S02]  /*10180*/  IADD3 R37, R37, R39, RZ ;  /* 0x0000002725257210 */ /* 0x000fe40007ffe0ff */
[----:B------:R-:W-:Y:S01]  /*10190*/  IADD3.X R27, R7, UR12, RZ, P0, !PT ;  /* 0x0000000c071b7c10 */ /* 0x000fe200087fe4ff */
[C---:B------:R-:W-:Y:S02]  /*101a0*/  IMAD R39, R34.reuse, R33, R35 ;  /* 0x0000002122277224 */ /* 0x040fe400078e0223 */
[----:B0-----:R-:W-:Y:S01]  /*101b0*/  IMAD.WIDE.U32 R6, R34, R32, R36 ;  /* 0x0000002022067225 */ /* 0x001fe200078e0024 */
[----:B------:R-:W-:Y:S01]  /*101c0*/  IADD3 R36, P0, R26, UR14, RZ ;  /* 0x0000000e1a247c10 */ /* 0x000fe2000ff1e0ff */
[----:B------:R-:W2:Y:S02]  /*101d0*/  LDG.E.64 R32, [R24.64+0x28] ;  /* 0x0000280a18207981 */ /* 0x000ea4000c1e1b00 */
[----:B------:R-:W-:-:S02]  /*101e0*/  IMAD.IADD R7, R7, 0x1, R39 ;  /* 0x0000000107077824 */ /* 0x000fc400078e0227 */
[----:B------:R0:W2:Y:S01]  /*101f0*/  LDG.E.64.CONSTANT R34, [R26.64] ;  /* 0x0000000a1a227981 */ /* 0x0000a2000c1e9b00 */
[-C--:B---3--:R-:W-:Y:S01]  /*10200*/  IMAD R39, R31, R28.reuse, RZ ;  /* 0x0000001c1f277224 */ /* 0x088fe200078e02ff */
[----:B------:R-:W-:Y:S01]  /*10210*/  IADD3.X R37, R27, UR12, RZ, P0, !PT ;  /* 0x0000000c1b257c10 */ /* 0x000fe200087fe4ff */
[----:B------:R-:W-:Y:S01]  /*10220*/  IMAD.WIDE.U32 R6, R30, R28, R6 ;  /* 0x0000001c1e067225 */ /* 0x000fe200078e0006 */
[----:B------:R-:W-:-:S03]  /*10230*/  IADD3 R28, P0, R36, UR14, RZ ;  /* 0x0000000e241c7c10 */ /* 0x000fc6000ff1e0ff */
[----:B------:R-:W-:Y:S01]  /*10240*/  IMAD R39, R30, R29, R39 ;  /* 0x0000001d1e277224 */ /* 0x000fe200078e0227 */
[----:B------:R1:W3:Y:S04]  /*10250*/  LDG.E.64.CONSTANT R52, [R36.64] ;  /* 0x0000000a24347981 */ /* 0x0002e8000c1e9b00 */
[----:B------:R-:W3:Y:S01]  /*10260*/  LDG.E.64 R30, [R24.64+0x30] ;  /* 0x0000300a181e7981 */ /* 0x000ee2000c1e1b00 */
[----:B------:R-:W-:-:S03]  /*10270*/  IADD3.X R29, R37, UR12, RZ, P0, !PT ;  /* 0x0000000c251d7c10 */ /* 0x000fc600087fe4ff */
[----:B0-----:R-:W4:Y:S04]  /*10280*/  LDG.E.64 R26, [R24.64+0x38] ;  /* 0x0000380a181a7981 */ /* 0x001f28000c1e1b00 */
[----:B-1----:R-:W4:Y:S01]  /*10290*/  LDG.E.64.CONSTANT R36, [R28.64] ;  /* 0x0000000a1c247981 */ /* 0x002f22000c1e9b00 */
        /* <DEDUP_REMOVED lines=20> */
.L_x_706:
[----:B------:R-:W-:-:S04]  /*103e0*/  ISETP.NE.U32.AND P2, PT, R41, RZ, PT ;  /* 0x000000ff2900720c */ /* 0x000fc80003f45070 */
[----:B------:R-:W-:-:S13]  /*103f0*/  ISETP.NE.OR.EX P0, PT, R40, RZ, P0, P2 ;  /* 0x000000ff2800720c */ /* 0x000fda0000705720 */
[----:B------:R-:W-:Y:S05]  /*10400*/  @!P0 BRA `(.L_x_702) ;  /* 0x000002e000008947 */ /* 0x000fea0003800000 */
.L_x_703:
        /* <DEDUP_REMOVED lines=46> */
.L_x_702:
        /* <DEDUP_REMOVED lines=57> */
.L_x_701:
[----:B------:R-:W-:Y:S05]  /*10a80*/  BSYNC B0 ;  /* 0x0000000000007941 */ /* 0x000fea0003800000 */
.L_x_700:
[----:B------:R-:W-:Y:S01]  /*10a90*/  IADD3 R20, R49, 0x200, RZ ;  /* 0x0000020031147810 */ /* 0x000fe20007ffe0ff */
[----:B------:R-:W-:Y:S03]  /*10aa0*/  BSSY B0, `(.L_x_707) ;  /* 0x0000165000007945 */ /* 0x000fe60003800000 */
[----:B------:R-:W-:-:S13]  /*10ab0*/  ISETP.GE.AND P0, PT, R20, UR7, PT ;  /* 0x0000000714007c0c */ /* 0x000fda000bf06270 */
[----:B------:R-:W-:Y:S05]  /*10ac0*/  @P0 BRA `(.L_x_708) ;  /* 0x0000162000000947 */ /* 0x000fea0003800000 */
[----:B------:R-:W-:Y:S01]  /*10ad0*/  IADD3 R8, P2, R48, -0x1, RZ ;  /* 0xffffffff30087810 */ /* 0x000fe20007f5e0ff */
[----:B------:R-:W-:Y:S01]  /*10ae0*/  IMAD R9, R19, c[0x0][0x170], RZ ;  /* 0x00005c0013097a24 */ /* 0x000fe200078e02ff */
        /* <DEDUP_REMOVED lines=30> */
.L_x_712:
        /* <DEDUP_REMOVED lines=9> */
[----:B------:R-:W-:-:S03]  /*10d60*/  IADD3.X R53, R19, UR12, RZ, P2, !PT ;  /* 0x0000000c13357c10 */ /* 0x000fc600097fe4ff */
[----:B------:R-:W4:Y:S04]  /*10d70*/  LDG.E.64 R20, [R32.64+0x10] ;  /* 0x0000100a20147981 */ /* 0x000f28000c1e1b00 */
[----:B------:R1:W3:Y:S01]  /*10d80*/  LDG.E.64.CONSTANT R26, [R52.64] ;  /* 0x0000000a341a7981 */ /* 0x0002e2000c1e9b00 */
[----:B------:R-:W-:-:S04]  /*10d90*/  IADD3 R38, P2, R52, UR14, RZ ;  /* 0x0000000e34267c10 */ /* 0x000fc8000ff5e0ff */
[----:B------:R-:W-:-:S05]  /*10da0*/  IADD3.X R39, R53, UR12, RZ, P2, !PT ;  /* 0x0000000c35277c10 */ /* 0x000fca00097fe4ff */
[----:B------:R5:W4:Y:S01]  /*10db0*/  LDG.E.64.CONSTANT R22, [R38.64] ;  /* 0x0000000a26167981 */ /* 0x000b22000c1e9b00 */
[----:B0-----:R-:W-:-:S04]  /*10dc0*/  IADD3 R18, P2, R38, UR14, RZ ;  /* 0x0000000e26127c10 */ /* 0x001fc8000ff5e0ff */
[----:B------:R-:W-:Y:S02]  /*10dd0*/  IADD3.X R19, R39, UR12, RZ, P2, !PT ;  /* 0x0000000c27137c10 */ /* 0x000fe400097fe4ff */
[----:B-----5:R-:W-:-:S04]  /*10de0*/  IADD3 R38, P2, R18, UR14, RZ ;  /* 0x0000000e12267c10 */ /* 0x020fc8000ff5e0ff */
[----:B------:R-:W-:-:S05]  /*10df0*/  IADD3.X R39, R19, UR12, RZ, P2, !PT ;  /* 0x0000000c13277c10 */ /* 0x000fca00097fe4ff */
[----:B-1----:R0:W5:Y:S01]  /*10e00*/  LDG.E.64.CONSTANT R52, [R38.64] ;  /* 0x0000000a26347981 */ /* 0x002162000c1e9b00 */
[-C--:B--2---:R-:W-:Y:S02]  /*10e10*/  IMAD R37, R37, R34.reuse, RZ ;  /* 0x0000002225257224 */ /* 0x084fe400078e02ff */
[----:B------:R-:W-:-:S04]  /*10e20*/  IMAD.WIDE.U32 R8, R36, R34, R8 ;  /* 0x0000002224087225 */ /* 0x000fc800078e0008 */
[----:B------:R-:W-:Y:S02]  /*10e30*/  IMAD R51, R36, R35, R37 ;  /* 0x0000002324337224 */ /* 0x000fe400078e0225 */
[----:B------:R1:W2:Y:S04]  /*10e40*/  LDG.E.64.CONSTANT R36, [R18.64] ;  /* 0x0000000a12247981 */ /* 0x0002a8000c1e9b00 */
[----:B------:R-:W2:Y:S01]  /*10e50*/  LDG.E.64 R34, [R32.64+0x18] ;  /* 0x0000180a20227981 */ /* 0x000ea2000c1e1b00 */
[----:B------:R-:W-:Y:S01]  /*10e60*/  IADD3 R9, R9, R51, RZ ;  /* 0x0000003309097210 */ /* 0x000fe20007ffe0ff */
[----:B---3--:R-:W-:-:S04]  /*10e70*/  IMAD R27, R27, R24, RZ ;  /* 0x000000181b1b7224 */ /* 0x008fc800078e02ff */
[C---:B------:R-:W-:Y:S02]  /*10e80*/  IMAD R27, R26.reuse, R25, R27 ;  /* 0x000000191a1b7224 */ /* 0x040fe400078e021b */
[----:B------:R-:W-:Y:S02]  /*10e90*/  IMAD.WIDE.U32 R8, R26, R24, R8 ;  /* 0x000000181a087225 */ /* 0x000fe400078e0008 */
[----:B------:R-:W5:Y:S01]  /*10ea0*/  LDG.E.64 R24, [R32.64+0x20] ;  /* 0x0000200a20187981 */ /* 0x000f62000c1e1b00 */
[----:B-1----:R-:W-:Y:S01]  /*10eb0*/  IADD3 R18, P2, R38, UR14, RZ ;  /* 0x0000000e26127c10 */ /* 0x002fe2000ff5e0ff */
[----:B------:R-:W-:Y:S02]  /*10ec0*/  IMAD.IADD R9, R9, 0x1, R27 ;  /* 0x0000000109097824 */ /* 0x000fe400078e021b */
[-C--:B----4-:R-:W-:Y:S01]  /*10ed0*/  IMAD R23, R23, R20.reuse, RZ ;  /* 0x0000001417177224 */ /* 0x090fe200078e02ff */
[----:B------:R-:W-:Y:S01]  /*10ee0*/  IADD3.X R19, R39, UR12, RZ, P2, !PT ;  /* 0x0000000c27137c10 */ /* 0x000fe200097fe4ff */
[----:B------:R-:W-:-:S04]  /*10ef0*/  IMAD.WIDE.U32 R8, R22, R20, R8 ;  /* 0x0000001416087225 */ /* 0x000fc800078e0008 */
[----:B------:R-:W-:Y:S01]  /*10f00*/  IMAD R23, R22, R21, R23 ;  /* 0x0000001516177224 */ /* 0x000fe200078e0217 */
[----:B------:R1:W3:Y:S04]  /*10f10*/  LDG.E.64.CONSTANT R26, [R18.64] ;  /* 0x0000000a121a7981 */ /* 0x0002e8000c1e9b00 */
[----:B------:R-:W3:Y:S01]  /*10f20*/  LDG.E.64 R20, [R32.64+0x28] ;  /* 0x0000280a20147981 */ /* 0x000ee2000c1e1b00 */
[----:B------:R-:W-:Y:S02]  /*10f30*/  IADD3 R22, P2, R18, UR14, RZ ;  /* 0x0000000e12167c10 */ /* 0x000fe4000ff5e0ff */
[----:B------:R-:W-:Y:S02]  /*10f40*/  IADD3 R9, R9, R23, RZ ;  /* 0x0000001709097210 */ /* 0x000fe40007ffe0ff */
[----:B------:R-:W-:-:S05]  /*10f50*/  IADD3.X R23, R19, UR12, RZ, P2, !PT ;  /* 0x0000000c13177c10 */ /* 0x000fca00097fe4ff */
[----:B0-----:R0:W4:Y:S01]  /*10f60*/  LDG.E.64.CONSTANT R38, [R22.64] ;  /* 0x0000000a16267981 */ /* 0x001122000c1e9b00 */
[----:B-1----:R-:W-:-:S04]  /*10f70*/  IADD3 R18, P2, R22, UR14, RZ ;  /* 0x0000000e16127c10 */ /* 0x002fc8000ff5e0ff */
[----:B------:R-:W-:Y:S02]  /*10f80*/  IADD3.X R19, R23, UR12, RZ, P2, !PT ;  /* 0x0000000c17137c10 */ /* 0x000fe400097fe4ff */
[----:B0-----:R-:W-:-:S04]  /*10f90*/  IADD3 R22, P2, R18, UR14, RZ ;  /* 0x0000000e12167c10 */ /* 0x001fc8000ff5e0ff */
[----:B------:R-:W-:Y:S01]  /*10fa0*/  IADD3.X R23, R19, UR12, RZ, P2, !PT ;  /* 0x0000000c13177c10 */ /* 0x000fe200097fe4ff */
[-C--:B--2---:R-:W-:Y:S02]  /*10fb0*/  IMAD R37, R37, R34.reuse, RZ ;  /* 0x0000002225257224 */ /* 0x084fe400078e02ff */
[----:B------:R-:W-:-:S04]  /*10fc0*/  IMAD.WIDE.U32 R8, R36, R34, R8 ;  /* 0x0000002224087225 */ /* 0x000fc800078e0008 */
[----:B------:R-:W-:Y:S02]  /*10fd0*/  IMAD R37, R36, R35, R37 ;  /* 0x0000002324257224 */ /* 0x000fe400078e0225 */
[----:B------:R-:W4:Y:S02]  /*10fe0*/  LDG.E.64 R34, [R32.64+0x30] ;  /* 0x0000300a20227981 */ /* 0x000f24000c1e1b00 */
[----:B------:R-:W-:Y:S02]  /*10ff0*/  IMAD.IADD R9, R9, 0x1, R37 ;  /* 0x0000000109097824 */ /* 0x000fe400078e0225 */
[-C--:B-----5:R-:W-:Y:S02]  /*11000*/  IMAD R37, R53, R24.reuse, RZ ;  /* 0x0000001835257224 */ /* 0x0a0fe400078e02ff */
        /* <DEDUP_REMOVED lines=8> */
[----:B------:R0:W3:Y:S04]  /*11090*/  LDG.E.64.CONSTANT R20, [R22.64] ;  /* 0x0000000a16147981 */ /* 0x0000e8000c1e9b00 */
[----:B------:R-:W3:Y:S01]  /*110a0*/  LDG.E.64 R8, [R32.64+0x40] ;  /* 0x0000400a20087981 */ /* 0x000ee2000c1e1b00 */
[----:B------:R-:W-:Y:S02]  /*110b0*/  IMAD.IADD R37, R37, 0x1, R27 ;  /* 0x0000000125257824 */ /* 0x000fe400078e021b */
[----:B----4-:R-:W-:-:S04]  /*110c0*/  IMAD R19, R39, R34, RZ ;  /* 0x0000002227137224 */ /* 0x010fc800078e02ff */
[C---:B------:R-:W-:Y:S02]  /*110d0*/  IMAD R27, R38.reuse, R35, R19 ;  /* 0x00000023261b7224 */ /* 0x040fe400078e0213 */
[----:B------:R-:W-:Y:S01]  /*110e0*/  IMAD.WIDE.U32 R18, R38, R34, R36 ;  /* 0x0000002226127225 */ /* 0x000fe200078e0024 */
[----:B------:R-:W-:-:S04]  /*110f0*/  IADD3 R38, P2, R22, UR14, RZ ;  /* 0x0000000e16267c10 */ /* 0x000fc8000ff5e0ff */
[----:B------:R-:W-:Y:S02]  /*11100*/  IADD3.X R39, R23, UR12, RZ, P2, !PT ;  /* 0x0000000c17277c10 */ /* 0x000fe400097fe4ff */
[----:B------:R-:W-:Y:S02]  /*11110*/  IADD3 R19, R19, R27, RZ ;  /* 0x0000001b13137210 */ /* 0x000fe40007ffe0ff */
[----:B------:R-:W4:Y:S01]  /*11120*/  LDG.E.64 R26, [R32.64+0x48] ;  /* 0x0000480a201a7981 */ /* 0x000f22000c1e1b00 */
[----:B0-----:R-:W-:-:S03]  /*11130*/  IADD3 R22, P2, R38, UR14, RZ ;  /* 0x0000000e26167c10 */ /* 0x001fc6000ff5e0ff */
[----:B------:R0:W4:Y:S01]  /*11140*/  LDG.E.64.CONSTANT R34, [R38.64] ;  /* 0x0000000a26227981 */ /* 0x000122000c1e9b00 */
[----:B------:R-:W-:Y:S01]  /*11150*/  IADD3.X R23, R39, UR12, RZ, P2, !PT ;  /* 0x0000000c27177c10 */ /* 0x000fe200097fe4ff */
[-C--:B--2---:R-:W-:Y:S02]  /*11160*/  IMAD R37, R53, R24.reuse, RZ ;  /* 0x0000001835257224 */ /* 0x084fe400078e02ff */
[----:B------:R-:W-:-:S04]  /*11170*/  IMAD.WIDE.U32 R18, R52, R24, R18 ;  /* 0x0000001834127225 */ /* 0x000fc800078e0012 */
[----:B------:R-:W-:Y:S01]  /*11180*/  IMAD R37, R52, R25, R37 ;  /* 0x0000001934257224 */ /* 0x000fe200078e0225 */
[----:B0-----:R0:W2:Y:S04]  /*11190*/  LDG.E.64.CONSTANT R38, [R22.64] ;  /* 0x0000000a16267981 */ /* 0x0010a8000c1e9b00 */
[----:B------:R-:W2:Y:S01]  /*111a0*/  LDG.E.64 R24, [R32.64+0x50] ;  /* 0x0000500a20187981 */ /* 0x000ea2000c1e1b00 */
[----:B------:R-:W-:Y:S01]  /*111b0*/  IADD3 R36, P2, R22, UR14, RZ ;  /* 0x0000000e16247c10 */ /* 0x000fe2000ff5e0ff */
[----:B------:R-:W-:Y:S02]  /*111c0*/  IMAD.IADD R19, R19, 0x1, R37 ;  /* 0x0000000113137824 */ /* 0x000fe400078e0225 */
[-C--:B---3--:R-:W-:Y:S01]  /*111d0*/  IMAD R21, R21, R8.reuse, RZ ;  /* 0x0000000815157224 */ /* 0x088fe200078e02ff */
[----:B------:R-:W-:Y:S01]  /*111e0*/  IADD3.X R37, R23, UR12, RZ, P2, !PT ;  /* 0x0000000c17257c10 */ /* 0x000fe200097fe4ff */
[----:B------:R-:W-:-:S04]  /*111f0*/  IMAD.WIDE.U32 R52, R20, R8, R18 ;  /* 0x0000000814347225 */ /* 0x000fc800078e0012 */
[----:B------:R-:W-:Y:S01]  /*11200*/  IMAD R21, R20, R9, R21 ;  /* 0x0000000914157224 */ /* 0x000fe200078e0215 */
[----:B------:R1:W3:Y:S04]  /*11210*/  LDG.E.64.CONSTANT R18, [R36.64] ;  /* 0x0000000a24127981 */ /* 0x0002e8000c1e9b00 */
[----:B------:R-:W3:Y:S01]  /*11220*/  LDG.E.64 R8, [R32.64+0x58] ;  /* 0x0000580a20087981 */ /* 0x000ee2000c1e1b00 */
[----:B------:R-:W-:Y:S01]  /*11230*/  IADD3 R53, R53, R21, RZ ;  /* 0x0000001535357210 */ /* 0x000fe20007ffe0ff */
[----:B----4-:R-:W-:-:S04]  /*11240*/  IMAD R21, R35, R26, RZ ;  /* 0x0000001a23157224 */ /* 0x010fc800078e02ff */
[C---:B0-----:R-:W-:Y:S02]  /*11250*/  IMAD R23, R34.reuse, R27, R21 ;  /* 0x0000001b22177224 */ /* 0x041fe400078e0215 */
[----:B------:R-:W-:Y:S01]  /*11260*/  IMAD.WIDE.U32 R20, R34, R26, R52 ;  /* 0x0000001a22147225 */ /* 0x000fe200078e0034 */
[----:B------:R-:W-:-:S03]  /*11270*/  IADD3 R52, P2, R36, UR14, RZ ;  /* 0x0000000e24347c10 */ /* 0x000fc6000ff5e0ff */
[----:B------:R-:W-:Y:S01]  /*11280*/  IMAD.IADD R21, R21, 0x1, R23 ;  /* 0x0000000115157824 */ /* 0x000fe200078e0217 */
[----:B------:R-:W-:Y:S01]  /*11290*/  IADD3.X R53, R37, UR12, RZ, P2, !PT ;  /* 0x0000000c25357c10 */ /* 0x000fe200097fe4ff */
[-C--:B--2---:R-:W-:Y:S02]  /*112a0*/  IMAD R23, R39, R24.reuse, RZ ;  /* 0x0000001827177224 */ /* 0x084fe400078e02ff */
[C---:B-1----:R-:W-:Y:S02]  /*112b0*/  IMAD.WIDE.U32 R36, R38.reuse, R24, R20 ;  /* 0x0000001826247225 */ /* 0x042fe400078e0014 */
[----:B------:R0:W2:Y:S02]  /*112c0*/  LDG.E.64.CONSTANT R26, [R52.64] ;  /* 0x0000000a341a7981 */ /* 0x0000a4000c1e9b00 */
[----:B------:R-:W-:Y:S01]  /*112d0*/  IMAD R23, R38, R25, R23 ;  /* 0x0000001926177224 */ /* 0x000fe200078e0217 */
[----:B------:R-:W-:Y:S01]  /*112e0*/  IADD3 R38, P2, R52, UR14, RZ ;  /* 0x0000000e34267c10 */ /* 0x000fe2000ff5e0ff */
[----:B------:R1:W2:Y:S03]  /*112f0*/  LDG.E.64 R24, [R32.64+0x60] ;  /* 0x0000600a20187981 */ /* 0x0002a6000c1e1b00 */
[----:B------:R-:W-:Y:S01]  /*11300*/  IADD3.X R39, R53, UR12, RZ, P2, !PT ;  /* 0x0000000c35277c10 */ /* 0x000fe200097fe4ff */
[----:B------:R1:W4:Y:S01]  /*11310*/  LDG.E.64 R20, [R32.64+0x68] ;  /* 0x0000680a20147981 */ /* 0x000322000c1e1b00 */
[----:B------:R-:W-:-:S02]  /*11320*/  IADD3 R37, R37, R23, RZ ;  /* 0x0000001725257210 */ /* 0x000fc40007ffe0ff */
[----:B------:R-:W-:Y:S01]  /*11330*/  IADD3 R34, P2, R38, UR14, RZ ;  /* 0x0000000e26227c10 */ /* 0x000fe2000ff5e0ff */
[----:B------:R5:W4:Y:S01]  /*11340*/  LDG.E.64.CONSTANT R22, [R38.64] ;  /* 0x0000000a26167981 */ /* 0x000b22000c1e9b00 */
[----:B---3--:R-:W-:Y:S02]  /*11350*/  IMAD R19, R19, R8, RZ ;  /* 0x0000000813137224 */ /* 0x008fe400078e02ff */
[----:B------:R-:W-:-:S05]  /*11360*/  IADD3.X R35, R39, UR12, RZ, P2, !PT ;  /* 0x0000000c27237c10 */ /* 0x000fca00097fe4ff */
[----:B0-----:R0:W3:Y:S01]  /*11370*/  LDG.E.64.CONSTANT R52, [R34.64] ;  /* 0x0000000a22347981 */ /* 0x0010e2000c1e9b00 */
[C---:B-----5:R-:W-:Y:S02]  /*11380*/  IMAD R39, R18.reuse, R9, R19 ;  /* 0x0000000912277224 */ /* 0x060fe400078e0213 */
[----:B------:R-:W-:Y:S01]  /*11390*/  IMAD.WIDE.U32 R8, R18, R8, R36 ;  /* 0x0000000812087225 */ /* 0x000fe200078e0024 */
[----:B------:R-:W-:Y:S01]  /*113a0*/  IADD3 R18, P2, R34, UR14, RZ ;  /* 0x0000000e22127c10 */ /* 0x000fe2000ff5e0ff */
[----:B------:R1:W3:Y:S03]  /*113b0*/  LDG.E.64 R36, [R32.64+0x70] ;  /* 0x0000700a20247981 */ /* 0x0002e6000c1e1b00 */
[----:B------:R-:W-:Y:S02]  /*113c0*/  IADD3.X R19, R35, UR12, RZ, P2, !PT ;  /* 0x0000000c23137c10 */ /* 0x000fe400097fe4ff */
[----:B0-----:R1:W5:Y:S04]  /*113d0*/  LDG.E.64 R34, [R32.64+0x78] ;  /* 0x0000780a20227981 */ /* 0x001368000c1e1b00 */
[----:B-1----:R0:W5:Y:S01]  /*113e0*/  LDG.E.64.CONSTANT R32, [R18.64] ;  /* 0x0000000a12207981 */ /* 0x002162000c1e9b00 */
[----:B------:R-:W-:Y:S01]  /*113f0*/  IMAD.IADD R9, R9, 0x1, R39 ;  /* 0x0000000109097824 */ /* 0x000fe200078e0227 */
[----:B------:R-:W-:-:S04]  /*11400*/  IADD3 R50, P2, R50, -0x10, RZ ;  /* 0xfffffff032327810 */ /* 0x000fc80007f5e0ff */
[----:B------:R-:W-:Y:S02]  /*11410*/  IADD3.X R40, R40, -0x1, RZ, P2, !PT ;  /* 0xffffffff28287810 */ /* 0x000fe400017fe4ff */
[----:B------:R-:W-:-:S04]  /*11420*/  ISETP.GT.U32.AND P2, PT, R50, 0xc, PT ;  /* 0x0000000c3200780c */ /* 0x000fc80003f44070 */
[----:B------:R-:W-:Y:S01]  /*11430*/  ISETP.GT.AND.EX P2, PT, R40, RZ, PT, P2 ;  /* 0x000000ff2800720c */ /* 0x000fe20003f44320 */
[----:B------:R-:W-:Y:S01]  /*11440*/  UIADD3 UR4, UP0, UR4, 0x10, URZ ;  /* 0x0000001004047890 */ /* 0x000fe2000ff1e03f */
[----:B0-----:R-:W-:-:S03]  /*11450*/  IADD3 R18, P3, R18, UR14, RZ ;  /* 0x0000000e12127c10 */ /* 0x001fc6000ff7e0ff */
[----:B------:R-:W-:Y:S01]  /*11460*/  UIADD3.X UR5, URZ, UR5, URZ, UP0, !UPT ;  /* 0x000000053f057290 */ /* 0x000fe200087fe43f */
[----:B------:R-:W-:Y:S01]  /*11470*/  IADD3.X R19, R19, UR12, RZ, P3, !PT ;  /* 0x0000000c13137c10 */ /* 0x000fe20009ffe4ff */
[-C--:B--2---:R-:W-:Y:S02]  /*11480*/  IMAD R27, R27, R24.reuse, RZ ;  /* 0x000000181b1b7224 */ /* 0x084fe400078e02ff */
[----:B------:R-:W-:-:S04]  /*11490*/  IMAD.WIDE.U32 R8, R26, R24, R8 ;  /* 0x000000181a087225 */ /* 0x000fc800078e0008 */
[----:B------:R-:W-:Y:S02]  /*114a0*/  IMAD R27, R26, R25, R27 ;  /* 0x000000191a1b7224 */ /* 0x000fe400078e021b */
[----:B----4-:R-:W-:-:S03]  /*114b0*/  IMAD R23, R23, R20, RZ ;  /* 0x0000001417177224 */ /* 0x010fc600078e02ff */
[----:B------:R-:W-:Y:S01]  /*114c0*/  IADD3 R9, R9, R27, RZ ;  /* 0x0000001b09097210 */ /* 0x000fe20007ffe0ff */
[----:B------:R-:W-:-:S04]  /*114d0*/  IMAD R23, R22, R21, R23 ;  /* 0x0000001516177224 */ /* 0x000fc800078e0217 */
[----:B------:R-:W-:-:S04]  /*114e0*/  IMAD.WIDE.U32 R8, R22, R20, R8 ;  /* 0x0000001416087225 */ /* 0x000fc800078e0008 */
[----:B------:R-:W-:Y:S02]  /*114f0*/  IMAD.IADD R9, R9, 0x1, R23 ;  /* 0x0000000109097824 */ /* 0x000fe400078e0217 */
[-C--:B---3--:R-:W-:Y:S02]  /*11500*/  IMAD R21, R53, R36.reuse, RZ ;  /* 0x0000002435157224 */ /* 0x088fe400078e02ff */
[----:B------:R-:W-:-:S04]  /*11510*/  IMAD.WIDE.U32 R8, R52, R36, R8 ;  /* 0x0000002434087225 */ /* 0x000fc800078e0008 */
[----:B------:R-:W-:-:S05]  /*11520*/  IMAD R21, R52, R37, R21 ;  /* 0x0000002534157224 */ /* 0x000fca00078e0215 */
[----:B------:R-:W-:Y:S01]  /*11530*/  IADD3 R9, R9, R21, RZ ;  /* 0x0000001509097210 */ /* 0x000fe20007ffe0ff */
[----:B-----5:R-:W-:-:S04]  /*11540*/  IMAD R21, R33, R34, RZ ;  /* 0x0000002221157224 */ /* 0x020fc800078e02ff */
[----:B------:R-:W-:-:S04]  /*11550*/  IMAD.WIDE.U32 R8, R32, R34, R8 ;  /* 0x0000002220087225 */ /* 0x000fc800078e0008 */
[----:B------:R-:W-:-:S04]  /*11560*/  IMAD R21, R32, R35, R21 ;  /* 0x0000002320157224 */ /* 0x000fc800078e0215 */
[----:B------:R-:W-:Y:S01]  /*11570*/  IMAD.IADD R9, R9, 0x1, R21 ;  /* 0x0000000109097824 */ /* 0x000fe200078e0215 */
[----:B------:R-:W-:Y:S05]  /*11580*/  @P2 BRA `(.L_x_712) ;  /* 0xfffff74000002947 */ /* 0x000fea000383ffff */
.L_x_711:
[----:B------:R-:W-:-:S04]  /*11590*/  ISETP.GT.U32.AND P2, PT, R50, 0x4, PT ;  /* 0x000000043200780c */ /* 0x000fc80003f44070 */
[----:B------:R-:W-:-:S13]  /*115a0*/  ISETP.GT.AND.EX P2, PT, R40, RZ, PT, P2 ;  /* 0x000000ff2800720c */ /* 0x000fda0003f44320 */
        /* <DEDUP_REMOVED lines=11> */
[----:B------:R-:W-:Y:S01]  /*11660*/  IADD3 R20, P0, R52, UR14, RZ ;  /* 0x0000000e34147c10 */ /* 0x000fe2000ff1e0ff */
[----:B------:R-:W4:Y:S04]  /*11670*/  LDG.E.64 R22, [R36.64+0x10] ;  /* 0x0000100a24167981 */ /* 0x000f28000c1e1b00 */
[----:B------:R-:W3:Y:S01]  /*11680*/  LDG.E.64.CONSTANT R32, [R52.64] ;  /* 0x0000000a34207981 */ /* 0x000ee2000c1e9b00 */
[----:B------:R-:W-:-:S05]  /*11690*/  IADD3.X R21, R53, UR12, RZ, P0, !PT ;  /* 0x0000000c35157c10 */ /* 0x000fca00087fe4ff */
[----:B------:R3:W4:Y:S01]  /*116a0*/  LDG.E.64.CONSTANT R24, [R20.64] ;  /* 0x0000000a14187981 */ /* 0x000722000c1e9b00 */
        /* <DEDUP_REMOVED lines=10> */
[----:B------:R-:W-:Y:S01]  /*11750*/  IMAD.WIDE.U32 R8, R32, R26, R8 ;  /* 0x0000001a20087225 */ /* 0x000fe200078e0008 */
[----:B------:R-:W-:Y:S01]  /*11760*/  IADD3 R26, P0, R18, UR14, RZ ;  /* 0x0000000e121a7c10 */ /* 0x000fe2000ff1e0ff */
[----:B------:R1:W3:Y:S02]  /*11770*/  LDG.E.64 R32, [R36.64+0x28] ;  /* 0x0000280a24207981 */ /* 0x0002e4000c1e1b00 */
[----:B------:R-:W-:Y:S01]  /*11780*/  IMAD.IADD R9, R9, 0x1, R21 ;  /* 0x0000000109097824 */ /* 0x000fe200078e0215 */
[----:B------:R-:W-:Y:S01]  /*11790*/  IADD3.X R27, R19, UR12, RZ, P0, !PT ;  /* 0x0000000c131b7c10 */ /* 0x000fe200087fe4ff */
[-C--:B----4-:R-:W-:Y:S02]  /*117a0*/  IMAD R21, R25, R22.reuse, RZ ;  /* 0x0000001619157224 */ /* 0x090fe400078e02ff */
[----:B0-----:R-:W-:-:S02]  /*117b0*/  IMAD.WIDE.U32 R18, R24, R22, R8 ;  /* 0x0000001618127225 */ /* 0x001fc400078e0008 */
[----:B------:R1:W4:Y:S02]  /*117c0*/  LDG.E.64 R8, [R36.64+0x20] ;  /* 0x0000200a24087981 */ /* 0x000324000c1e1b00 */
[----:B------:R-:W-:Y:S02]  /*117d0*/  IMAD R23, R24, R23, R21 ;  /* 0x0000001718177224 */ /* 0x000fe400078e0215 */
[----:B------:R0:W4:Y:S01]  /*117e0*/  LDG.E.64.CONSTANT R20, [R26.64] ;  /* 0x0000000a1a147981 */ /* 0x000122000c1e9b00 */
[----:B------:R-:W-:-:S04]  /*117f0*/  IADD3 R24, P0, R26, UR14, RZ ;  /* 0x0000000e1a187c10 */ /* 0x000fc8000ff1e0ff */
[----:B------:R-:W-:Y:S02]  /*11800*/  IADD3.X R25, R27, UR12, RZ, P0, !PT ;  /* 0x0000000c1b197c10 */ /* 0x000fe400087fe4ff */
[----:B------:R-:W-:-:S03]  /*11810*/  IADD3 R22, P0, R24, UR14, RZ ;  /* 0x0000000e18167c10 */ /* 0x000fc6000ff1e0ff */
[----:B------:R5:W3:Y:S01]  /*11820*/  LDG.E.64.CONSTANT R52, [R24.64] ;  /* 0x0000000a18347981 */ /* 0x000ae2000c1e9b00 */
[----:B------:R-:W-:Y:S02]  /*11830*/  IADD3 R19, R19, R23, RZ ;  /* 0x0000001713137210 */ /* 0x000fe40007ffe0ff */
[----:B------:R-:W-:-:S05]  /*11840*/  IADD3.X R23, R25, UR12, RZ, P0, !PT ;  /* 0x0000000c19177c10 */ /* 0x000fca00087fe4ff */
[----:B0-----:R0:W3:Y:S04]  /*11850*/  LDG.E.64.CONSTANT R26, [R22.64] ;  /* 0x0000000a161a7981 */ /* 0x0010e8000c1e9b00 */
[----:B-----5:R1:W5:Y:S01]  /*11860*/  LDG.E.64 R24, [R36.64+0x30] ;  /* 0x0000300a24187981 */ /* 0x020362000c1e1b00 */
[----:B--2---:R-:W-:-:S04]  /*11870*/  IMAD R39, R39, R34, RZ ;  /* 0x0000002227277224 */ /* 0x004fc800078e02ff */
[C---:B------:R-:W-:Y:S02]  /*11880*/  IMAD R39, R38.reuse, R35, R39 ;  /* 0x0000002326277224 */ /* 0x040fe400078e0227 */
[----:B------:R-:W-:Y:S01]  /*11890*/  IMAD.WIDE.U32 R34, R38, R34, R18 ;  /* 0x0000002226227225 */ /* 0x000fe200078e0012 */
[----:B------:R-:W-:-:S04]  /*118a0*/  IADD3 R18, P0, R22, UR14, RZ ;  /* 0x0000000e16127c10 */ /* 0x000fc8000ff1e0ff */
[----:B------:R-:W-:Y:S02]  /*118b0*/  IADD3.X R19, R23, UR12, RZ, P0, !PT ;  /* 0x0000000c17137c10 */ /* 0x000fe400087fe4ff */
[----:B0-----:R1:W2:Y:S04]  /*118c0*/  LDG.E.64 R22, [R36.64+0x38] ;  /* 0x0000380a24167981 */ /* 0x0012a8000c1e1b00 */
[----:B-1----:R0:W2:Y:S01]  /*118d0*/  LDG.E.64.CONSTANT R36, [R18.64] ;  /* 0x0000000a12247981 */ /* 0x0020a2000c1e9b00 */
[----:B----4-:R-:W-:Y:S02]  /*118e0*/  IMAD R21, R21, R8, RZ ;  /* 0x0000000815157224 */ /* 0x010fe400078e02ff */
[----:B------:R-:W-:Y:S02]  /*118f0*/  IMAD.IADD R35, R35, 0x1, R39 ;  /* 0x0000000123237824 */ /* 0x000fe400078e0227 */
[----:B------:R-:W-:-:S02]  /*11900*/  IMAD R21, R20, R9, R21 ;  /* 0x0000000914157224 */ /* 0x000fc400078e0215 */
[----:B------:R-:W-:-:S05]  /*11910*/  IMAD.WIDE.U32 R8, R20, R8, R34 ;  /* 0x0000000814087225 */ /* 0x000fca00078e0022 */
[----:B------:R-:W-:Y:S01]  /*11920*/  IADD3 R9, R9, R21, RZ ;  /* 0x0000001509097210 */ /* 0x000fe20007ffe0ff */
[----:B---3--:R-:W-:-:S04]  /*11930*/  IMAD R21, R53, R32, RZ ;  /* 0x0000002035157224 */ /* 0x008fc800078e02ff */
[C---:B------:R-:W-:Y:S02]  /*11940*/  IMAD R21, R52.reuse, R33, R21 ;  /* 0x0000002134157224 */ /* 0x040fe400078e0215 */
[----:B------:R-:W-:-:S04]  /*11950*/  IMAD.WIDE.U32 R8, R52, R32, R8 ;  /* 0x0000002034087225 */ /* 0x000fc800078e0008 */
[----:B------:R-:W-:Y:S02]  /*11960*/  IMAD.IADD R9, R9, 0x1, R21 ;  /* 0x0000000109097824 */ /* 0x000fe400078e0215 */
[-C--:B-----5:R-:W-:Y:S02]  /*11970*/  IMAD R21, R27, R24.reuse, RZ ;  /* 0x000000181b157224 */ /* 0x0a0fe400078e02ff */
[----:B------:R-:W-:-:S04]  /*11980*/  IMAD.WIDE.U32 R8, R26, R24, R8 ;  /* 0x000000181a087225 */ /* 0x000fc800078e0008 */
[----:B------:R-:W-:-:S05]  /*11990*/  IMAD R21, R26, R25, R21 ;  /* 0x000000191a157224 */ /* 0x000fca00078e0215 */
[----:B------:R-:W-:Y:S02]  /*119a0*/  IADD3 R9, R9, R21, RZ ;  /* 0x0000001509097210 */ /* 0x000fe40007ffe0ff */
[----:B------:R-:W-:Y:S02]  /*119b0*/  IADD3 R50, P3, R50, -0x8, RZ ;  /* 0xfffffff832327810 */ /* 0x000fe40007f7e0ff */
[----:B0-----:R-:W-:Y:S01]  /*119c0*/  IADD3 R18, P2, R18, UR14, RZ ;  /* 0x0000000e12127c10 */ /* 0x001fe2000ff5e0ff */
[----:B------:R-:W-:Y:S01]  /*119d0*/  UIADD3 UR4, UP0, UR4, 0x8, URZ ;  /* 0x0000000804047890 */ /* 0x000fe2000ff1e03f */
[----:B------:R-:W-:Y:S02]  /*119e0*/  PLOP3.LUT P0, PT, PT, PT, PT, 0x8, 0x0 ;  /* 0x000000000000781c */ /* 0x000fe40003f0e170 */
[----:B------:R-:W-:Y:S02]  /*119f0*/  IADD3.X R40, R40, -0x1, RZ, P3, !PT ;  /* 0xffffffff28287810 */ /* 0x000fe40001ffe4ff */
[----:B------:R-:W-:Y:S01]  /*11a00*/  IADD3.X R19, R19, UR12, RZ, P2, !PT ;  /* 0x0000000c13137c10 */ /* 0x000fe200097fe4ff */
[----:B------:R-:W-:Y:S01]  /*11a10*/  UIADD3.X UR5, URZ, UR5, URZ, UP0, !UPT ;  /* 0x000000053f057290 */ /* 0x000fe200087fe43f */
[----:B--2---:R-:W-:-:S02]  /*11a20*/  IMAD R25, R37, R22, RZ ;  /* 0x0000001625197224 */ /* 0x004fc400078e02ff */
[----:B------:R-:W-:-:S04]  /*11a30*/  IMAD.WIDE.U32 R8, R36, R22, R8 ;  /* 0x0000001624087225 */ /* 0x000fc800078e0008 */
[----:B------:R-:W-:-:S04]  /*11a40*/  IMAD R25, R36, R23, R25 ;  /* 0x0000001724197224 */ /* 0x000fc800078e0219 */
[----:B------:R-:W-:Y:S02]  /*11a50*/  IMAD.IADD R9, R9, 0x1, R25 ;  /* 0x0000000109097824 */ /* 0x000fe400078e0219 */
.L_x_713:
[----:B------:R-:W-:-:S04]  /*11a60*/  ISETP.NE.U32.AND P2, PT, R50, RZ, PT ;  /* 0x000000ff3200720c */ /* 0x000fc80003f45070 */
[----:B------:R-:W-:-:S13]  /*11a70*/  ISETP.NE.OR.EX P0, PT, R40, RZ, P0, P2 ;  /* 0x000000ff2800720c */ /* 0x000fda0000705720 */
[----:B------:R-:W-:Y:S05]  /*11a80*/  @!P0 BRA `(.L_x_709) ;  /* 0x000002c000008947 */ /* 0x000fea0003800000 */
.L_x_710:
[----:B------:R-:W-:Y:S01]  /*11a90*/  ULDC.64 UR8, c[0x0][0x180] ;  /* 0x0000600000087ab9 */ /* 0x000fe20000000a00 */
[----:B------:R0:W2:Y:S01]  /*11aa0*/  LDG.E.64.CONSTANT R26, [R18.64] ;  /* 0x0000000a121a7981 */ /* 0x0000a2000c1e9b00 */
[----:B------:R-:W-:Y:S01]  /*11ab0*/  ULEA UR8, UP0, UR4, UR8, 0x3 ;  /* 0x0000000804087291 */ /* 0x000fe2000f80183f */
[----:B------:R-:W-:-:S03]  /*11ac0*/  IADD3 R20, P0, R18, UR14, RZ ;  /* 0x0000000e12147c10 */ /* 0x000fc6000ff1e0ff */
[----:B------:R-:W-:Y:S02]  /*11ad0*/  ULEA.HI.X UR9, UR4, UR9, UR5, 0x3, UP0 ;  /* 0x0000000904097291 */ /* 0x000fe400080f1c05 */
[----:B------:R-:W-:-:S04]  /*11ae0*/  MOV R52, UR8 ;  /* 0x0000000800347c02 */ /* 0x000fc80008000f00 */
[----:B------:R-:W-:-:S05]  /*11af0*/  IMAD.U32 R53, RZ, RZ, UR9 ;  /* 0x00000009ff357e24 */ /* 0x000fca000f8e00ff */
[----:B------:R-:W2:Y:S01]  /*11b00*/  LDG.E.64 R38, [R52.64] ;  /* 0x0000000a34267981 */ /* 0x000ea2000c1e1b00 */
[----:B------:R-:W-:Y:S02]  /*11b10*/  IADD3.X R21, R19, UR12, RZ, P0, !PT ;  /* 0x0000000c13157c10 */ /* 0x000fe400087fe4ff */
[----:B------:R-:W-:Y:S01]  /*11b20*/  IADD3 R24, P0, R20, UR14, RZ ;  /* 0x0000000e14187c10 */ /* 0x000fe2000ff1e0ff */
[----:B------:R-:W3:Y:S04]  /*11b30*/  LDG.E.64 R36, [R52.64+0x8] ;  /* 0x0000080a34247981 */ /* 0x000ee8000c1e1b00 */
[----:B0-----:R0:W3:Y:S01]  /*11b40*/  LDG.E.64.CONSTANT R18, [R20.64] ;  /* 0x0000000a14127981 */ /* 0x0010e2000c1e9b00 */
[----:B------:R-:W-:Y:S02]  /*11b50*/  IADD3.X R25, R21, UR12, RZ, P0, !PT ;  /* 0x0000000c15197c10 */ /* 0x000fe400087fe4ff */
[----:B------:R-:W-:Y:S01]  /*11b60*/  IADD3 R22, P0, R24, UR14, RZ ;  /* 0x0000000e18167c10 */ /* 0x000fe2000ff1e0ff */
[----:B------:R-:W4:Y:S04]  /*11b70*/  LDG.E.64 R34, [R52.64+0x10] ;  /* 0x0000100a34227981 */ /* 0x000f28000c1e1b00 */
[----:B------:R-:W5:Y:S04]  /*11b80*/  LDG.E.64 R32, [R52.64+0x18] ;  /* 0x0000180a34207981 */ /* 0x000f68000c1e1b00 */
[----:B0-----:R0:W4:Y:S01]  /*11b90*/  LDG.E.64.CONSTANT R20, [R24.64] ;  /* 0x0000000a18147981 */ /* 0x001122000c1e9b00 */
[----:B------:R-:W-:-:S05]  /*11ba0*/  IADD3.X R23, R25, UR12, RZ, P0, !PT ;  /* 0x0000000c19177c10 */ /* 0x000fca00087fe4ff */
[----:B0-----:R-:W5:Y:S01]  /*11bb0*/  LDG.E.64.CONSTANT R24, [R22.64] ;  /* 0x0000000a16187981 */ /* 0x001f62000c1e9b00 */
        /* <DEDUP_REMOVED lines=25> */
.L_x_709:
        /* <DEDUP_REMOVED lines=30> */
[----:B------:R-:W-:Y:S02]  /*11f30*/  MOV R21, UR9 ;  /* 0x0000000900157c02 */ /* 0x000fe40008000f00 */
[----:B------:R-:W-:Y:S02]  /*11f40*/  ISETP.NE.AND.EX P0, PT, RZ, RZ, PT, P0 ;  /* 0x000000ffff00720c */ /* 0x000fe40003f05300 */
[----:B------:R-:W-:Y:S01]  /*11f50*/  IADD3 R28, P2, R28, UR4, RZ ;  /* 0x000000041c1c7c10 */ /* 0x000fe2000ff5e0ff */
[----:B------:R-:W-:Y:S01]  /*11f60*/  IMAD.U32 R18, RZ, RZ, UR4 ;  /* 0x00000004ff127e24 */ /* 0x000fe2000f8e00ff */
[----:B------:R-:W-:Y:S01]  /*11f70*/  MOV R19, UR5 ;  /* 0x0000000500137c02 */ /* 0x000fe20008000f00 */
[----:B------:R-:W2:Y:S01]  /*11f80*/  LDG.E.64 R20, [R20.64+0x8] ;  /* 0x0000080a14147981 */ /* 0x000ea2000c1e1b00 */
[----:B------:R-:W-:-:S02]  /*11f90*/  MOV R29, UR16 ;  /* 0x00000010001d7c02 */ /* 0x000fc40008000f00 */
[----:B------:R-:W-:Y:S02]  /*11fa0*/  IADD3.X R19, R31, UR14, R19, P2, !PT ;  /* 0x0000000e1f137c10 */ /* 0x000fe400097fe413 */
[----:B------:R-:W-:-:S04]  /*11fb0*/  LEA R22, P2, R28, c[0x0][0x168], 0x3 ;  /* 0x00005a001c167a11 */ /* 0x000fc800078418ff */
[----:B------:R-:W-:Y:S01]  /*11fc0*/  LEA.HI.X R23, R28, c[0x0][0x16c], R19, 0x3, P2 ;  /* 0x00005b001c177a11 */ /* 0x000fe200010f1c13 */
[----:B------:R-:W-:Y:S02]  /*11fd0*/  IMAD.U32 R19, RZ, RZ, UR16 ;  /* 0x00000010ff137e24 */ /* 0x000fe4000f8e00ff */
[----:B------:R-:W-:Y:S02]  /*11fe0*/  IMAD.U32 R28, RZ, RZ, UR17 ;  /* 0x00000011ff1c7e24 */ /* 0x000fe4000f8e00ff */
[----:B------:R-:W2:Y:S01]  /*11ff0*/  LDG.E.64.CONSTANT R26, [R22.64] ;  /* 0x0000000a161a7981 */ /* 0x000ea2000c1e9b00 */
[----:B------:R-:W-:Y:S01]  /*12000*/  @P0 LEA R18, P2, R19, R22, 0x3 ;  /* 0x0000001613120211 */ /* 0x000fe200078418ff */
[----:B------:R-:W-:Y:S01]  /*12010*/  IMAD.U32 R25, RZ, RZ, UR9 ;  /* 0x00000009ff197e24 */ /* 0x000fe2000f8e00ff */
[----:B------:R-:W-:Y:S02]  /*12020*/  MOV R24, UR8 ;  /* 0x0000000800187c02 */ /* 0x000fe40008000f00 */
[----:B------:R-:W-:-:S04]  /*12030*/  @P0 LEA.HI.X R19, R29, R23, R28, 0x3, P2 ;  /* 0x000000171d130211 */ /* 0x000fc800010f1c1c */
        /* <DEDUP_REMOVED lines=11> */
.L_x_708:
[----:B------:R-:W-:Y:S05]  /*120f0*/  BSYNC B0 ;  /* 0x0000000000007941 */ /* 0x000fea0003800000 */
.L_x_707:
        /* <DEDUP_REMOVED lines=14> */
[----:B------:R-:W-:Y:S01]  /*121e0*/  ISETP.GE.U32.AND.EX P0, PT, R10, RZ, PT, P0 ;  /* 0x000000ff0a00720c */ /* 0x000fe20003f06100 */
[----:B------:R-:W-:Y:S01]  /*121f0*/  IMAD.IADD R19, R17, 0x1, R23 ;  /* 0x0000000111137824 */ /* 0x000fe200078e0217 */
[----:B------:R-:W-:-:S11]  /*12200*/  CS2R R10, SRZ ;  /* 0x00000000000a7805 */ /* 0x000fd6000001ff00 */
[----:B------:R-:W-:Y:S05]  /*12210*/  @!P0 BRA `(.L_x_716) ;  /* 0x000011e000008947 */ /* 0x000fea0003800000 */
[----:B------:R-:W-:Y:S01]  /*12220*/  IADD3 R41, P2, -R50, c[0x0][0x178], RZ ;  /* 0x00005e0032297a10 */ /* 0x000fe20007f5e1ff */
[----:B------:R-:W-:Y:S01]  /*12230*/  USHF.L.U32 UR4, UR17, 0x3, URZ ;  /* 0x0000000311047899 */ /* 0x000fe2000800063f */
[----:B------:R-:W-:Y:S01]  /*12240*/  IADD3 R23, R23, R17, RZ ;  /* 0x0000001117177210 */ /* 0x000fe20007ffe0ff */
        /* <DEDUP_REMOVED lines=15> */
.L_x_719:
        /* <DEDUP_REMOVED lines=10> */
[----:B------:R-:W3:Y:S01]  /*123e0*/  LDG.E.64 R30, [R36.64+0x8] ;  /* 0x0000080a241e7981 */ /* 0x000ee2000c1e1b00 */
[----:B------:R-:W-:-:S03]  /*123f0*/  IADD3 R52, P2, R22, UR14, RZ ;  /* 0x0000000e16347c10 */ /* 0x000fc6000ff5e0ff */
[----:B------:R1:W3:Y:S01]  /*12400*/  LDG.E.64.CONSTANT R32, [R22.64] ;  /* 0x0000000a16207981 */ /* 0x0002e2000c1e9b00 */
[----:B------:R-:W-:-:S03]  /*12410*/  IADD3.X R53, R23, UR12, RZ, P2, !PT ;  /* 0x0000000c17357c10 */ /* 0x000fc600097fe4ff */
[----:B------:R-:W4:Y:S04]  /*12420*/  LDG.E.64 R26, [R36.64+0x10] ;  /* 0x0000100a241a7981 */ /* 0x000f28000c1e1b00 */
[----:B0-----:R0:W4:Y:S01]  /*12430*/  LDG.E.64.CONSTANT R28, [R52.64] ;  /* 0x0000000a341c7981 */ /* 0x001122000c1e9b00 */
[----:B------:R-:W-:-:S03]  /*12440*/  IADD3 R20, P2, R52, UR14, RZ ;  /* 0x0000000e34147c10 */ /* 0x000fc6000ff5e0ff */
[----:B-1----:R-:W5:Y:S01]  /*12450*/  LDG.E.64 R22, [R36.64+0x18] ;  /* 0x0000180a24167981 */ /* 0x002f62000c1e1b00 */
[----:B------:R-:W-:-:S05]  /*12460*/  IADD3.X R21, R53, UR12, RZ, P2, !PT ;  /* 0x0000000c35157c10 */ /* 0x000fca00097fe4ff */
[----:B------:R1:W5:Y:S01]  /*12470*/  LDG.E.64.CONSTANT R24, [R20.64] ;  /* 0x0000000a14187981 */ /* 0x000362000c1e9b00 */
[-C--:B--2---:R-:W-:Y:S02]  /*12480*/  IMAD R39, R39, R34.reuse, RZ ;  /* 0x0000002227277224 */ /* 0x084fe400078e02ff */
[----:B------:R-:W-:Y:S01]  /*12490*/  IMAD.WIDE.U32 R10, R38, R34, R10 ;  /* 0x00000022260a7225 */ /* 0x000fe200078e000a */
[----:B------:R-:W-:-:S03]  /*124a0*/  IADD3 R34, P2, R20, UR14, RZ ;  /* 0x0000000e14227c10 */ /* 0x000fc6000ff5e0ff */
[----:B------:R-:W-:Y:S01]  /*124b0*/  IMAD R39, R38, R35, R39 ;  /* 0x0000002326277224 */ /* 0x000fe200078e0227 */
[----:B------:R-:W-:Y:S01]  /*124c0*/  IADD3.X R35, R21, UR12, RZ, P2, !PT ;  /* 0x0000000c15237c10 */ /* 0x000fe200097fe4ff */
[----:B---3--:R-:W-:-:S03]  /*124d0*/  IMAD R33, R33, R30, RZ ;  /* 0x0000001e21217224 */ /* 0x008fc600078e02ff */
[----:B------:R-:W-:Y:S01]  /*124e0*/  IADD3 R11, R11, R39, RZ ;  /* 0x000000270b0b7210 */ /* 0x000fe20007ffe0ff */
[C---:B------:R-:W-:Y:S01]  /*124f0*/  IMAD R33, R32.reuse, R31, R33 ;  /* 0x0000001f20217224 */ /* 0x040fe200078e0221 */
[----:B-1----:R1:W2:Y:S03]  /*12500*/  LDG.E.64.CONSTANT R20, [R34.64] ;  /* 0x0000000a22147981 */ /* 0x0022a6000c1e9b00 */
[----:B------:R-:W-:Y:S02]  /*12510*/  IMAD.WIDE.U32 R30, R32, R30, R10 ;  /* 0x0000001e201e7225 */ /* 0x000fe400078e000a */
[----:B------:R-:W2:Y:S01]  /*12520*/  LDG.E.64 R10, [R36.64+0x20] ;  /* 0x0000200a240a7981 */ /* 0x000ea2000c1e1b00 */
[----:B0-----:R-:W-:Y:S01]  /*12530*/  IADD3 R52, P2, R34, UR14, RZ ;  /* 0x0000000e22347c10 */ /* 0x001fe2000ff5e0ff */
[----:B------:R-:W-:Y:S02]  /*12540*/  IMAD.IADD R31, R31, 0x1, R33 ;  /* 0x000000011f1f7824 */ /* 0x000fe400078e0221 */
[-C--:B----4-:R-:W-:Y:S01]  /*12550*/  IMAD R29, R29, R26.reuse, RZ ;  /* 0x0000001a1d1d7224 */ /* 0x090fe200078e02ff */
[----:B------:R-:W-:Y:S01]  /*12560*/  IADD3.X R53, R35, UR12, RZ, P2, !PT ;  /* 0x0000000c23357c10 */ /* 0x000fe200097fe4ff */
[----:B------:R-:W-:-:S04]  /*12570*/  IMAD.WIDE.U32 R32, R28, R26, R30 ;  /* 0x0000001a1c207225 */ /* 0x000fc800078e001e */
[----:B------:R-:W-:Y:S01]  /*12580*/  IMAD R27, R28, R27, R29 ;  /* 0x0000001b1c1b7224 */ /* 0x000fe200078e021d */
[----:B------:R0:W3:Y:S04]  /*12590*/  LDG.E.64.CONSTANT R30, [R52.64] ;  /* 0x0000000a341e7981 */ /* 0x0000e8000c1e9b00 */
[----:B------:R-:W3:Y:S01]  /*125a0*/  LDG.E.64 R28, [R36.64+0x28] ;  /* 0x0000280a241c7981 */ /* 0x000ee2000c1e1b00 */
[----:B------:R-:W-:Y:S01]  /*125b0*/  IADD3 R26, P2, R52, UR14, RZ ;  /* 0x0000000e341a7c10 */ /* 0x000fe2000ff5e0ff */
[-C--:B-----5:R-:W-:Y:S01]  /*125c0*/  IMAD R39, R25, R22.reuse, RZ ;  /* 0x0000001619277224 */ /* 0x0a0fe200078e02ff */
[----:B------:R-:W-:Y:S02]  /*125d0*/  IADD3 R33, R33, R27, RZ ;  /* 0x0000001b21217210 */ /* 0x000fe40007ffe0ff */
[----:B------:R-:W-:Y:S01]  /*125e0*/  IADD3.X R27, R53, UR12, RZ, P2, !PT ;  /* 0x0000000c351b7c10 */ /* 0x000fe200097fe4ff */
[C---:B------:R-:W-:Y:S01]  /*125f0*/  IMAD R39, R24.reuse, R23, R39 ;  /* 0x0000001718277224 */ /* 0x040fe200078e0227 */
[----:B0-----:R-:W4:Y:S01]  /*12600*/  LDG.E.64 R52, [R36.64+0x38] ;  /* 0x0000380a24347981 */ /* 0x001f22000c1e1b00 */
[----:B------:R-:W-:Y:S01]  /*12610*/  IMAD.WIDE.U32 R22, R24, R22, R32 ;  /* 0x0000001618167225 */ /* 0x000fe200078e0020 */
[----:B-1----:R-:W-:-:S02]  /*12620*/  IADD3 R34, P2, R26, UR14, RZ ;  /* 0x0000000e1a227c10 */ /* 0x002fc4000ff5e0ff */
[----:B------:R-:W5:Y:S04]  /*12630*/  LDG.E.64 R24, [R36.64+0x30] ;  /* 0x0000300a24187981 */ /* 0x000f68000c1e1b00 */
[----:B------:R0:W5:Y:S01]  /*12640*/  LDG.E.64.CONSTANT R32, [R26.64] ;  /* 0x0000000a1a207981 */ /* 0x000162000c1e9b00 */
[----:B------:R-:W-:-:S05]  /*12650*/  IADD3.X R35, R27, UR12, RZ, P2, !PT ;  /* 0x0000000c1b237c10 */ /* 0x000fca00097fe4ff */
[----:B0-----:R-:W4:Y:S01]  /*12660*/  LDG.E.64.CONSTANT R26, [R34.64] ;  /* 0x0000000a221a7981 */ /* 0x001f22000c1e9b00 */
[----:B------:R-:W-:Y:S01]  /*12670*/  IMAD.IADD R23, R23, 0x1, R39 ;  /* 0x0000000117177824 */ /* 0x000fe200078e0227 */
[----:B------:R-:W-:-:S04]  /*12680*/  IADD3 R38, P2, R34, UR14, RZ ;  /* 0x0000000e22267c10 */ /* 0x000fc8000ff5e0ff */
[----:B------:R-:W-:Y:S01]  /*12690*/  IADD3.X R39, R35, UR12, RZ, P2, !PT ;  /* 0x0000000c23277c10 */ /* 0x000fe200097fe4ff */
[----:B--2---:R-:W-:-:S04]  /*126a0*/  IMAD R21, R21, R10, RZ ;  /* 0x0000000a15157224 */ /* 0x004fc800078e02ff */
[C---:B------:R-:W-:Y:S02]  /*126b0*/  IMAD R21, R20.reuse, R11, R21 ;  /* 0x0000000b14157224 */ /* 0x040fe400078e0215 */
[----:B------:R-:W-:-:S05]  /*126c0*/  IMAD.WIDE.U32 R10, R20, R10, R22 ;  /* 0x0000000a140a7225 */ /* 0x000fca00078e0016 */
[----:B------:R-:W-:Y:S01]  /*126d0*/  IADD3 R11, R11, R21, RZ ;  /* 0x000000150b0b7210 */ /* 0x000fe20007ffe0ff */
[----:B---3--:R-:W-:-:S04]  /*126e0*/  IMAD R21, R31, R28, RZ ;  /* 0x0000001c1f157224 */ /* 0x008fc800078e02ff */
[C---:B------:R-:W-:Y:S02]  /*126f0*/  IMAD R21, R30.reuse, R29, R21 ;  /* 0x0000001d1e157224 */ /* 0x040fe400078e0215 */
[----:B------:R-:W-:Y:S02]  /*12700*/  IMAD.WIDE.U32 R28, R30, R28, R10 ;  /* 0x0000001c1e1c7225 */ /* 0x000fe400078e000a */
[----:B------:R-:W2:Y:S02]  /*12710*/  LDG.E.64 R10, [R36.64+0x40] ;  /* 0x0000400a240a7981 */ /* 0x000ea4000c1e1b00 */
[----:B------:R-:W-:Y:S02]  /*12720*/  IMAD.IADD R29, R29, 0x1, R21 ;  /* 0x000000011d1d7824 */ /* 0x000fe400078e0215 */
[----:B------:R4:W2:Y:S01]  /*12730*/  LDG.E.64.CONSTANT R20, [R38.64] ;  /* 0x0000000a26147981 */ /* 0x0008a2000c1e9b00 */
[----:B------:R-:W-:Y:S01]  /*12740*/  IADD3 R30, P2, R38, UR14, RZ ;  /* 0x0000000e261e7c10 */ /* 0x000fe2000ff5e0ff */
[----:B-----5:R-:W-:-:S03]  /*12750*/  IMAD R23, R33, R24, RZ ;  /* 0x0000001821177224 */ /* 0x020fc600078e02ff */
[----:B------:R-:W-:Y:S01]  /*12760*/  IADD3.X R31, R39, UR12, RZ, P2, !PT ;  /* 0x0000000c271f7c10 */ /* 0x000fe200097fe4ff */
[C---:B------:R-:W-:Y:S02]  /*12770*/  IMAD R23, R32.reuse, R25, R23 ;  /* 0x0000001920177224 */ /* 0x040fe400078e0217 */
[----:B------:R-:W-:Y:S02]  /*12780*/  IMAD.WIDE.U32 R32, R32, R24, R28 ;  /* 0x0000001820207225 */ /* 0x000fe400078e001c */
[----:B------:R-:W3:Y:S01]  /*12790*/  LDG.E.64 R24, [R36.64+0x48] ;  /* 0x0000480a24187981 */ /* 0x000ee2000c1e1b00 */
[----:B------:R-:W-:-:S03]  /*127a0*/  IADD3 R22, P2, R30, UR14, RZ ;  /* 0x0000000e1e167c10 */ /* 0x000fc6000ff5e0ff */
[----:B------:R0:W3:Y:S01]  /*127b0*/  LDG.E.64.CONSTANT R28, [R30.64] ;  /* 0x0000000a1e1c7981 */ /* 0x0000e2000c1e9b00 */
[----:B------:R-:W-:Y:S01]  /*127c0*/  IADD3 R33, R33, R23, RZ ;  /* 0x0000001721217210 */ /* 0x000fe20007ffe0ff */
[----:B----4-:R-:W-:Y:S01]  /*127d0*/  IMAD R39, R27, R52, RZ ;  /* 0x000000341b277224 */ /* 0x010fe200078e02ff */
[----:B------:R-:W-:-:S03]  /*127e0*/  IADD3.X R23, R31, UR12, RZ, P2, !PT ;  /* 0x0000000c1f177c10 */ /* 0x000fc600097fe4ff */
[C---:B------:R-:W-:Y:S02]  /*127f0*/  IMAD R39, R26.reuse, R53, R39 ;  /* 0x000000351a277224 */ /* 0x040fe400078e0227 */
[----:B------:R-:W-:Y:S01]  /*12800*/  IMAD.WIDE.U32 R26, R26, R52, R32 ;  /* 0x000000341a1a7225 */ /* 0x000fe200078e0020 */
[----:B0-----:R-:W4:Y:S04]  /*12810*/  LDG.E.64 R30, [R36.64+0x50] ;  /* 0x0000500a241e7981 */ /* 0x001f28000c1e1b00 */
[----:B------:R0:W4:Y:S01]  /*12820*/  LDG.E.64.CONSTANT R32, [R22.64] ;  /* 0x0000000a16207981 */ /* 0x000122000c1e9b00 */
[----:B------:R-:W-:-:S03]  /*12830*/  IADD3 R34, P2, R22, UR14, RZ ;  /* 0x0000000e16227c10 */ /* 0x000fc6000ff5e0ff */
[----:B------:R-:W5:Y:S01]  /*12840*/  LDG.E.64 R52, [R36.64+0x58] ;  /* 0x0000580a24347981 */ /* 0x000f62000c1e1b00 */
[----:B------:R-:W-:-:S05]  /*12850*/  IADD3.X R35, R23, UR12, RZ, P2, !PT ;  /* 0x0000000c17237c10 */ /* 0x000fca00097fe4ff */
[----:B0-----:R0:W5:Y:S01]  /*12860*/  LDG.E.64.CONSTANT R22, [R34.64] ;  /* 0x0000000a22167981 */ /* 0x001162000c1e9b00 */
[----:B------:R-:W-:Y:S01]  /*12870*/  IMAD.IADD R27, R27, 0x1, R39 ;  /* 0x000000011b1b7824 */ /* 0x000fe200078e0227 */
[----:B0-----:R-:W-:-:S04]  /*12880*/  IADD3 R34, P2, R34, UR14, RZ ;  /* 0x0000000e22227c10 */ /* 0x001fc8000ff5e0ff */
[----:B------:R-:W-:Y:S01]  /*12890*/  IADD3.X R35, R35, UR12, RZ, P2, !PT ;  /* 0x0000000c23237c10 */ /* 0x000fe200097fe4ff */
[----:B--2---:R-:W-:-:S04]  /*128a0*/  IMAD R21, R21, R10, RZ ;  /* 0x0000000a15157224 */ /* 0x004fc800078e02ff */
[C---:B------:R-:W-:Y:S02]  /*128b0*/  IMAD R21, R20.reuse, R11, R21 ;  /* 0x0000000b14157224 */ /* 0x040fe400078e0215 */
[----:B------:R-:W-:-:S05]  /*128c0*/  IMAD.WIDE.U32 R10, R20, R10, R26 ;  /* 0x0000000a140a7225 */ /* 0x000fca00078e001a */
[----:B------:R-:W-:Y:S01]  /*128d0*/  IADD3 R11, R11, R21, RZ ;  /* 0x000000150b0b7210 */ /* 0x000fe20007ffe0ff */
[----:B---3--:R-:W-:-:S04]  /*128e0*/  IMAD R21, R29, R24, RZ ;  /* 0x000000181d157224 */ /* 0x008fc800078e02ff */
[----:B------:R-:W-:-:S04]  /*128f0*/  IMAD.WIDE.U32 R26, R28, R24, R10 ;  /* 0x000000181c1a7225 */ /* 0x000fc800078e000a */
[----:B------:R-:W-:Y:S02]  /*12900*/  IMAD R21, R28, R25, R21 ;  /* 0x000000191c157224 */ /* 0x000fe400078e0215 */
[----:B------:R0:W2:Y:S02]  /*12910*/  LDG.E.64.CONSTANT R24, [R34.64] ;  /* 0x0000000a22187981 */ /* 0x0000a4000c1e9b00 */
[----:B------:R-:W-:Y:S02]  /*12920*/  IMAD.IADD R27, R27, 0x1, R21 ;  /* 0x000000011b1b7824 */ /* 0x000fe400078e0215 */
[----:B------:R-:W2:Y:S01]  /*12930*/  LDG.E.64 R20, [R36.64+0x60] ;  /* 0x0000600a24147981 */ /* 0x000ea2000c1e1b00 */
[----:B------:R-:W-:Y:S01]  /*12940*/  IADD3 R10, P2, R34, UR14, RZ ;  /* 0x0000000e220a7c10 */ /* 0x000fe2000ff5e0ff */
[-C--:B----4-:R-:W-:Y:S02]  /*12950*/  IMAD R11, R33, R30.reuse, RZ ;  /* 0x0000001e210b7224 */ /* 0x090fe400078e02ff */
[C---:B------:R-:W-:Y:S01]  /*12960*/  IMAD.WIDE.U32 R26, R32.reuse, R30, R26 ;  /* 0x0000001e201a7225 */ /* 0x040fe200078e001a */
[----:B------:R-:W3:Y:S03]  /*12970*/  LDG.E.64 R28, [R36.64+0x68] ;  /* 0x0000680a241c7981 */ /* 0x000ee6000c1e1b00 */
[----:B------:R-:W-:Y:S01]  /*12980*/  IMAD R31, R32, R31, R11 ;  /* 0x0000001f201f7224 */ /* 0x000fe200078e020b */
[----:B------:R-:W-:-:S02]  /*12990*/  IADD3.X R11, R35, UR12, RZ, P2, !PT ;  /* 0x0000000c230b7c10 */ /* 0x000fc400097fe4ff */
[----:B------:R-:W-:Y:S01]  /*129a0*/  IADD3 R32, P2, R10, UR14, RZ ;  /* 0x0000000e0a207c10 */ /* 0x000fe2000ff5e0ff */
[-C--:B-----5:R-:W-:Y:S01]  /*129b0*/  IMAD R39, R23, R52.reuse, RZ ;  /* 0x0000003417277224 */ /* 0x0a0fe200078e02ff */
[----:B------:R-:W-:Y:S01]  /*129c0*/  IADD3 R27, R27, R31, RZ ;  /* 0x0000001f1b1b7210 */ /* 0x000fe20007ffe0ff */
[----:B0-----:R-:W4:Y:S04]  /*129d0*/  LDG.E.64 R34, [R36.64+0x70] ;  /* 0x0000700a24227981 */ /* 0x001f28000c1e1b00 */
[----:B------:R0:W3:Y:S01]  /*129e0*/  LDG.E.64.CONSTANT R30, [R10.64] ;  /* 0x0000000a0a1e7981 */ /* 0x0000e2000c1e9b00 */
[----:B------:R-:W-:Y:S01]  /*129f0*/  IADD3.X R33, R11, UR12, RZ, P2, !PT ;  /* 0x0000000c0b217c10 */ /* 0x000fe200097fe4ff */
[C---:B------:R-:W-:Y:S02]  /*12a00*/  IMAD R39, R22.reuse, R53, R39 ;  /* 0x0000003516277224 */ /* 0x040fe400078e0227 */
[----:B------:R-:W-:Y:S01]  /*12a10*/  IMAD.WIDE.U32 R26, R22, R52, R26 ;  /* 0x00000034161a7225 */ /* 0x000fe200078e001a */
[----:B------:R-:W-:Y:S01]  /*12a20*/  IADD3 R22, P2, R32, UR14, RZ ;  /* 0x0000000e20167c10 */ /* 0x000fe2000ff5e0ff */
[----:B------:R1:W4:Y:S03]  /*12a30*/  LDG.E.64.CONSTANT R52, [R32.64] ;  /* 0x0000000a20347981 */ /* 0x000326000c1e9b00 */
[----:B------:R-:W-:Y:S01]  /*12a40*/  IADD3.X R23, R33, UR12, RZ, P2, !PT ;  /* 0x0000000c21177c10 */ /* 0x000fe200097fe4ff */
[----:B0-----:R-:W5:Y:S04]  /*12a50*/  LDG.E.64 R10, [R36.64+0x78] ;  /* 0x0000780a240a7981 */ /* 0x001f68000c1e1b00 */
[----:B-1----:R-:W5:Y:S01]  /*12a60*/  LDG.E.64.CONSTANT R32, [R22.64] ;  /* 0x0000000a16207981 */ /* 0x002f62000c1e9b00 */
        /* <DEDUP_REMOVED lines=9> */
[----:B------:R-:W-:-:S05]  /*12b00*/  IMAD.WIDE.U32 R20, R24, R20, R26 ;  /* 0x0000001418147225 */ /* 0x000fca00078e001a */
[----:B------:R-:W-:Y:S01]  /*12b10*/  IADD3 R21, R21, R25, RZ ;  /* 0x0000001915157210 */ /* 0x000fe20007ffe0ff */
[----:B---3--:R-:W-:-:S04]  /*12b20*/  IMAD R25, R31, R28, RZ ;  /* 0x0000001c1f197224 */ /* 0x008fc800078e02ff */
[----:B------:R-:W-:-:S04]  /*12b30*/  IMAD.WIDE.U32 R20, R30, R28, R20 ;  /* 0x0000001c1e147225 */ /* 0x000fc800078e0014 */
[----:B------:R-:W-:-:S04]  /*12b40*/  IMAD R25, R30, R29, R25 ;  /* 0x0000001d1e197224 */ /* 0x000fc800078e0219 */
[----:B------:R-:W-:Y:S02]  /*12b50*/  IMAD.IADD R21, R21, 0x1, R25 ;  /* 0x0000000115157824 */ /* 0x000fe400078e0219 */
[-C--:B----4-:R-:W-:Y:S02]  /*12b60*/  IMAD R25, R53, R34.reuse, RZ ;  /* 0x0000002235197224 */ /* 0x090fe400078e02ff */
[----:B------:R-:W-:-:S04]  /*12b70*/  IMAD.WIDE.U32 R20, R52, R34, R20 ;  /* 0x0000002234147225 */ /* 0x000fc800078e0014 */
[----:B------:R-:W-:Y:S01]  /*12b80*/  IMAD R25, R52, R35, R25 ;  /* 0x0000002334197224 */ /* 0x000fe200078e0219 */
[----:B------:R-:W-:-:S04]  /*12b90*/  IADD3 R28, P3, R22, UR14, RZ ;  /* 0x0000000e161c7c10 */ /* 0x000fc8000ff7e0ff */
[----:B------:R-:W-:Y:S01]  /*12ba0*/  IADD3 R21, R21, R25, RZ ;  /* 0x0000001915157210 */ /* 0x000fe20007ffe0ff */
[----:B-----5:R-:W-:Y:S01]  /*12bb0*/  IMAD R25, R33, R10, RZ ;  /* 0x0000000a21197224 */ /* 0x020fe200078e02ff */
[----:B------:R-:W-:-:S03]  /*12bc0*/  IADD3.X R23, R23, UR12, RZ, P3, !PT ;  /* 0x0000000c17177c10 */ /* 0x000fc60009ffe4ff */
[C---:B------:R-:W-:Y:S02]  /*12bd0*/  IMAD R25, R32.reuse, R11, R25 ;  /* 0x0000000b20197224 */ /* 0x040fe400078e0219 */
[----:B------:R-:W-:-:S04]  /*12be0*/  IMAD.WIDE.U32 R10, R32, R10, R20 ;  /* 0x0000000a200a7225 */ /* 0x000fc800078e0014 */
[----:B------:R-:W-:Y:S01]  /*12bf0*/  IMAD.IADD R11, R11, 0x1, R25 ;  /* 0x000000010b0b7824 */ /* 0x000fe200078e0219 */
[----:B------:R-:W-:Y:S05]  /*12c00*/  @P2 BRA `(.L_x_719) ;  /* 0xfffff73000002947 */ /* 0x000fea000383ffff */
.L_x_718:
        /* <DEDUP_REMOVED lines=9> */
[----:B------:R0:W2:Y:S03]  /*12ca0*/  LDG.E.64.CONSTANT R38, [R24.64] ;  /* 0x0000000a18267981 */ /* 0x0000a6000c1e9b00 */
[----:B------:R-:W-:Y:S01]  /*12cb0*/  IMAD.U32 R37, RZ, RZ, UR9 ;  /* 0x00000009ff257e24 */ /* 0x000fe2000f8e00ff */
[----:B------:R-:W-:-:S04]  /*12cc0*/  IADD3 R22, P0, R28, UR14, RZ ;  /* 0x0000000e1c167c10 */ /* 0x000fc8000ff1e0ff */
[----:B------:R-:W2:Y:S01]  /*12cd0*/  LDG.E.64 R34, [R36.64] ;  /* 0x0000000a24227981 */ /* 0x000ea2000c1e1b00 */
[----:B------:R-:W-:-:S03]  /*12ce0*/  IADD3.X R23, R23, UR12, RZ, P0, !PT ;  /* 0x0000000c17177c10 */ /* 0x000fc600087fe4ff */
[----:B------:R-:W3:Y:S04]  /*12cf0*/  LDG.E.64 R30, [R36.64+0x8] ;  /* 0x0000080a241e7981 */ /* 0x000ee8000c1e1b00 */
[----:B------:R1:W3:Y:S01]  /*12d00*/  LDG.E.64.CONSTANT R32, [R22.64] ;  /* 0x0000000a16207981 */ /* 0x0002e2000c1e9b00 */
[----:B------:R-:W-:-:S03]  /*12d10*/  IADD3 R52, P0, R22, UR14, RZ ;  /* 0x0000000e16347c10 */ /* 0x000fc6000ff1e0ff */
[----:B------:R-:W4:Y:S01]  /*12d20*/  LDG.E.64 R26, [R36.64+0x10] ;  /* 0x0000100a241a7981 */ /* 0x000f22000c1e1b00 */
[----:B------:R-:W-:Y:S02]  /*12d30*/  IADD3.X R53, R23, UR12, RZ, P0, !PT ;  /* 0x0000000c17357c10 */ /* 0x000fe400087fe4ff */
[----:B------:R-:W-:Y:S01]  /*12d40*/  IADD3 R20, P0, R52, UR14, RZ ;  /* 0x0000000e34147c10 */ /* 0x000fe2000ff1e0ff */
[----:B0-----:R-:W5:Y:S04]  /*12d50*/  LDG.E.64 R24, [R36.64+0x18] ;  /* 0x0000180a24187981 */ /* 0x001f68000c1e1b00 */
[----:B------:R-:W4:Y:S01]  /*12d60*/  LDG.E.64.CONSTANT R28, [R52.64] ;  /* 0x0000000a341c7981 */ /* 0x000f22000c1e9b00 */
[----:B------:R-:W-:-:S05]  /*12d70*/  IADD3.X R21, R53, UR12, RZ, P0, !PT ;  /* 0x0000000c35157c10 */ /* 0x000fca00087fe4ff */
[----:B-1----:R0:W5:Y:S01]  /*12d80*/  LDG.E.64.CONSTANT R22, [R20.64] ;  /* 0x0000000a14167981 */ /* 0x002162000c1e9b00 */
[-C--:B--2---:R-:W-:Y:S02]  /*12d90*/  IMAD R39, R39, R34.reuse, RZ ;  /* 0x0000002227277224 */ /* 0x084fe400078e02ff */
[----:B------:R-:W-:-:S04]  /*12da0*/  IMAD.WIDE.U32 R10, R38, R34, R10 ;  /* 0x00000022260a7225 */ /* 0x000fc800078e000a */
[----:B------:R-:W-:Y:S01]  /*12db0*/  IMAD R39, R38, R35, R39 ;  /* 0x0000002326277224 */ /* 0x000fe200078e0227 */
[----:B------:R-:W-:Y:S01]  /*12dc0*/  IADD3 R34, P0, R20, UR14, RZ ;  /* 0x0000000e14227c10 */ /* 0x000fe2000ff1e0ff */
[----:B---3--:R-:W-:-:S03]  /*12dd0*/  IMAD R33, R33, R30, RZ ;  /* 0x0000001e21217224 */ /* 0x008fc600078e02ff */
[----:B------:R-:W-:Y:S02]  /*12de0*/  IADD3 R11, R11, R39, RZ ;  /* 0x000000270b0b7210 */ /* 0x000fe40007ffe0ff */
[----:B------:R-:W-:Y:S01]  /*12df0*/  IADD3.X R35, R21, UR12, RZ, P0, !PT ;  /* 0x0000000c15237c10 */ /* 0x000fe200087fe4ff */
[C---:B0-----:R-:W-:Y:S02]  /*12e00*/  IMAD R21, R32.reuse, R31, R33 ;  /* 0x0000001f20157224 */ /* 0x041fe400078e0221 */
[----:B------:R-:W-:Y:S02]  /*12e10*/  IMAD.WIDE.U32 R32, R32, R30, R10 ;  /* 0x0000001e20207225 */ /* 0x000fe400078e000a */
[----:B------:R-:W2:Y:S02]  /*12e20*/  LDG.E.64 R10, [R36.64+0x20] ;  /* 0x0000200a240a7981 */ /* 0x000ea4000c1e1b00 */
[----:B------:R-:W-:Y:S02]  /*12e30*/  IMAD.IADD R33, R33, 0x1, R21 ;  /* 0x0000000121217824 */ /* 0x000fe400078e0215 */
[----:B------:R5:W2:Y:S01]  /*12e40*/  LDG.E.64.CONSTANT R20, [R34.64] ;  /* 0x0000000a22147981 */ /* 0x000aa2000c1e9b00 */
[----:B------:R-:W-:Y:S01]  /*12e50*/  IADD3 R30, P0, R34, UR14, RZ ;  /* 0x0000000e221e7c10 */ /* 0x000fe2000ff1e0ff */
[----:B----4-:R-:W-:-:S03]  /*12e60*/  IMAD R29, R29, R26, RZ ;  /* 0x0000001a1d1d7224 */ /* 0x010fc600078e02ff */
[----:B------:R-:W-:Y:S01]  /*12e70*/  IADD3.X R31, R35, UR12, RZ, P0, !PT ;  /* 0x0000000c231f7c10 */ /* 0x000fe200087fe4ff */
[C---:B------:R-:W-:Y:S02]  /*12e80*/  IMAD R39, R28.reuse, R27, R29 ;  /* 0x0000001b1c277224 */ /* 0x040fe400078e021d */
[----:B------:R-:W-:Y:S01]  /*12e90*/  IMAD.WIDE.U32 R26, R28, R26, R32 ;  /* 0x0000001a1c1a7225 */ /* 0x000fe200078e0020 */
[----:B------:R-:W-:Y:S01]  /*12ea0*/  IADD3 R38, P0, R30, UR14, RZ ;  /* 0x0000000e1e267c10 */ /* 0x000fe2000ff1e0ff */
[----:B------:R-:W3:Y:S04]  /*12eb0*/  LDG.E.64 R28, [R36.64+0x28] ;  /* 0x0000280a241c7981 */ /* 0x000ee8000c1e1b00 */
[----:B------:R0:W3:Y:S01]  /*12ec0*/  LDG.E.64.CONSTANT R32, [R30.64] ;  /* 0x0000000a1e207981 */ /* 0x0000e2000c1e9b00 */
[----:B------:R-:W-:Y:S01]  /*12ed0*/  IADD3 R27, R27, R39, RZ ;  /* 0x000000271b1b7210 */ /* 0x000fe20007ffe0ff */
[----:B-----5:R-:W-:Y:S01]  /*12ee0*/  IMAD R35, R23, R24, RZ ;  /* 0x0000001817237224 */ /* 0x020fe200078e02ff */
[----:B------:R-:W-:-:S03]  /*12ef0*/  IADD3.X R39, R31, UR12, RZ, P0, !PT ;  /* 0x0000000c1f277c10 */ /* 0x000fc600087fe4ff */
[C---:B------:R-:W-:Y:S02]  /*12f00*/  IMAD R35, R22.reuse, R25, R35 ;  /* 0x0000001916237224 */ /* 0x040fe400078e0223 */
[----:B------:R-:W-:Y:S01]  /*12f10*/  IMAD.WIDE.U32 R24, R22, R24, R26 ;  /* 0x0000001816187225 */ /* 0x000fe200078e001a */
[----:B------:R1:W4:Y:S01]  /*12f20*/  LDG.E.64.CONSTANT R52, [R38.64] ;  /* 0x0000000a26347981 */ /* 0x000322000c1e9b00 */
[----:B------:R-:W-:-:S03]  /*12f30*/  IADD3 R22, P0, R38, UR14, RZ ;  /* 0x0000000e26167c10 */ /* 0x000fc6000ff1e0ff */
[----:B------:R-:W4:Y:S01]  /*12f40*/  LDG.E.64 R26, [R36.64+0x30] ;  /* 0x0000300a241a7981 */ /* 0x000f22000c1e1b00 */
[----:B------:R-:W-:-:S03]  /*12f50*/  IADD3.X R23, R39, UR12, RZ, P0, !PT ;  /* 0x0000000c27177c10 */ /* 0x000fc600087fe4ff */
[----:B0-----:R-:W5:Y:S04]  /*12f60*/  LDG.E.64 R30, [R36.64+0x38] ;  /* 0x0000380a241e7981 */ /* 0x001f68000c1e1b00 */
[----:B-1----:R-:W5:Y:S01]  /*12f70*/  LDG.E.64.CONSTANT R38, [R22.64] ;  /* 0x0000000a16267981 */ /* 0x002f62000c1e9b00 */
[----:B------:R-:W-:Y:S01]  /*12f80*/  IMAD.IADD R25, R25, 0x1, R35 ;  /* 0x0000000119197824 */ /* 0x000fe200078e0223 */
[----:B------:R-:W-:Y:S01]  /*12f90*/  IADD3 R41, P3, R41, -0x8, RZ ;  /* 0xfffffff829297810 */ /* 0x000fe20007f7e0ff */
[----:B------:R-:W-:Y:S01]  /*12fa0*/  UIADD3 UR4, UP0, UR4, 0x8, URZ ;  /* 0x0000000804047890 */ /* 0x000fe2000ff1e03f */
[----:B------:R-:W-:Y:S02]  /*12fb0*/  PLOP3.LUT P0, PT, PT, PT, PT, 0x8, 0x0 ;  /* 0x000000000000781c */ /* 0x000fe40003f0e170 */
[----:B------:R-:W-:Y:S01]  /*12fc0*/  IADD3.X R40, R40, -0x1, RZ, P3, !PT ;  /* 0xffffffff28287810 */ /* 0x000fe20001ffe4ff */
        /* <DEDUP_REMOVED lines=11> */
[----:B------:R-:W-:Y:S02]  /*13080*/  IMAD R21, R52, R27, R21 ;  /* 0x0000001b34157224 */ /* 0x000fe400078e0215 */
[----:B-----5:R-:W-:-:S03]  /*13090*/  IMAD R25, R39, R30, RZ ;  /* 0x0000001e27197224 */ /* 0x020fc600078e02ff */
[----:B------:R-:W-:Y:S01]  /*130a0*/  IADD3 R11, R11, R21, RZ ;  /* 0x000000150b0b7210 */ /* 0x000fe20007ffe0ff */
[----:B------:R-:W-:Y:S01]  /*130b0*/  IMAD R25, R38, R31, R25 ;  /* 0x0000001f26197224 */ /* 0x000fe200078e0219 */
[----:B------:R-:W-:-:S03]  /*130c0*/  IADD3 R28, P2, R22, UR14, RZ ;  /* 0x0000000e161c7c10 */ /* 0x000fc6000ff5e0ff */
[----:B------:R-:W-:Y:S01]  /*130d0*/  IMAD.WIDE.U32 R10, R38, R30, R10 ;  /* 0x0000001e260a7225 */ /* 0x000fe200078e000a */
[----:B------:R-:W-:-:S03]  /*130e0*/  IADD3.X R23, R23, UR12, RZ, P2, !PT ;  /* 0x0000000c17177c10 */ /* 0x000fc600097fe4ff */
[----:B------:R-:W-:Y:S02]  /*130f0*/  IMAD.IADD R11, R11, 0x1, R25 ;  /* 0x000000010b0b7824 */ /* 0x000fe400078e0219 */
.L_x_720:
[----:B------:R-:W-:-:S04]  /*13100*/  ISETP.NE.U32.AND P2, PT, R41, RZ, PT ;  /* 0x000000ff2900720c */ /* 0x000fc80003f45070 */
[----:B------:R-:W-:-:S13]  /*13110*/  ISETP.NE.OR.EX P0, PT, R40, RZ, P0, P2 ;  /* 0x000000ff2800720c */ /* 0x000fda0000705720 */
[----:B------:R-:W-:Y:S05]  /*13120*/  @!P0 BRA `(.L_x_716) ;  /* 0x000002d000008947 */ /* 0x000fea0003800000 */
.L_x_717:
[----:B------:R-:W-:Y:S01]  /*13130*/  ULDC.64 UR8, c[0x0][0x180] ;  /* 0x0000600000087ab9 */ /* 0x000fe20000000a00 */
[----:B------:R-:W-:Y:S01]  /*13140*/  MOV R29, R23 ;  /* 0x00000017001d7202 */ /* 0x000fe20000000f00 */
[----:B------:R-:W-:Y:S01]  /*13150*/  ULEA UR8, UP0, UR4, UR8, 0x3 ;  /* 0x0000000804087291 */ /* 0x000fe2000f80183f */
[----:B------:R-:W-:-:S03]  /*13160*/  IADD3 R20, P0, R28, UR14, RZ ;  /* 0x0000000e1c147c10 */ /* 0x000fc6000ff1e0ff */
[----:B------:R-:W-:Y:S01]  /*13170*/  ULEA.HI.X UR9, UR4, UR9, UR5, 0x3, UP0 ;  /* 0x0000000904097291 */ /* 0x000fe200080f1c05 */
[----:B------:R-:W2:Y:S01]  /*13180*/  LDG.E.64.CONSTANT R28, [R28.64] ;  /* 0x0000000a1c1c7981 */ /* 0x000ea2000c1e9b00 */
[----:B------:R-:W-:-:S04]  /*13190*/  MOV R38, UR8 ;  /* 0x0000000800267c02 */ /* 0x000fc80008000f00 */
[----:B------:R-:W-:Y:S01]  /*131a0*/  IMAD.U32 R39, RZ, RZ, UR9 ;  /* 0x00000009ff277e24 */ /* 0x000fe2000f8e00ff */
[----:B------:R-:W-:-:S04]  /*131b0*/  IADD3.X R21, R23, UR12, RZ, P0, !PT ;  /* 0x0000000c17157c10 */ /* 0x000fc800087fe4ff */
[----:B------:R-:W2:Y:S01]  /*131c0*/  LDG.E.64 R36, [R38.64] ;  /* 0x0000000a26247981 */ /* 0x000ea2000c1e1b00 */
[----:B------:R-:W-:-:S03]  /*131d0*/  IADD3 R52, P0, R20, UR14, RZ ;  /* 0x0000000e14347c10 */ /* 0x000fc6000ff1e0ff */
[----:B------:R0:W3:Y:S04]  /*131e0*/  LDG.E.64.CONSTANT R26, [R20.64] ;  /* 0x0000000a141a7981 */ /* 0x0000e8000c1e9b00 */
[----:B------:R-:W3:Y:S01]  /*131f0*/  LDG.E.64 R34, [R38.64+0x8] ;  /* 0x0000080a26227981 */ /* 0x000ee2000c1e1b00 */
        /* <DEDUP_REMOVED lines=23> */
[----:B------:R-:W-:Y:S01]  /*13370*/  IMAD.WIDE.U32 R10, R32, R24, R10 ;  /* 0x00000018200a7225 */ /* 0x000fe200078e000a */
[----:B------:R-:W-:-:S03]  /*13380*/  IADD3 R28, P2, R22, UR14, RZ ;  /* 0x0000000e161c7c10 */ /* 0x000fc6000ff5e0ff */
[----:B------:R-:W-:Y:S02]  /*13390*/  IMAD.IADD R11, R11, 0x1, R25 ;  /* 0x000000010b0b7824 */ /* 0x000fe400078e0219 */
[----:B-----5:R-:W-:Y:S02]  /*133a0*/  IMAD R21, R21, R30, RZ ;  /* 0x0000001e15157224 */ /* 0x020fe400078e02ff */
[----:B------:R-:W-:Y:S01]  /*133b0*/  IMAD.WIDE.U32 R10, R30, R20, R10 ;  /* 0x000000141e0a7225 */ /* 0x000fe200078e000a */
[----:B------:R-:W-:-:S03]  /*133c0*/  IADD3.X R23, R23, UR12, RZ, P2, !PT ;  /* 0x0000000c17177c10 */ /* 0x000fc600097fe4ff */
[----:B------:R-:W-:-:S05]  /*133d0*/  IMAD R21, R31, R20, R21 ;  /* 0x000000141f157224 */ /* 0x000fca00078e0215 */
[----:B------:R-:W-:Y:S01]  /*133e0*/  IADD3 R11, R11, R21, RZ ;  /* 0x000000150b0b7210 */ /* 0x000fe20007ffe0ff */
[----:B------:R-:W-:Y:S05]  /*133f0*/  @P0 BRA `(.L_x_717) ;  /* 0xfffffd3000000947 */ /* 0x000fea000383ffff */
.L_x_716:
        /* <DEDUP_REMOVED lines=58> */
.L_x_715:
[----:B------:R-:W-:Y:S05]  /*137a0*/  BSYNC B0 ;  /* 0x0000000000007941 */ /* 0x000fea0003800000 */
.L_x_714:
        /* <DEDUP_REMOVED lines=12> */
[----:B------:R-:W-:Y:S01]  /*13870*/  ULDC.64 UR16, c[0x0][0x188] ;  /* 0x0000620000107ab9 */ /* 0x000fe20000000a00 */
[----:B------:R-:W-:Y:S02]  /*13880*/  CS2R R44, SRZ ;  /* 0x00000000002c7805 */ /* 0x000fe4000001ff00 */
[----:B------:R-:W-:Y:S01]  /*13890*/  ISETP.GE.U32.AND.EX P0, PT, R16, RZ, PT, P0 ;  /* 0x000000ff1000720c */ /* 0x000fe20003f06100 */
[----:B------:R-:W-:-:S05]  /*138a0*/  IMAD.WIDE.U32 R16, R14, c[0x0][0x170], RZ ;  /* 0x00005c000e107a25 */ /* 0x000fca00078e00ff */
[----:B------:R-:W-:-:S07]  /*138b0*/  IADD3 R19, R17, R15, RZ ;  /* 0x0000000f11137210 */ /* 0x000fce0007ffe0ff */
        /* <DEDUP_REMOVED lines=19> */
.L_x_726:
        /* <DEDUP_REMOVED lines=15> */
[----:B------:R-:W-:-:S04]  /*13ae0*/  IADD3 R20, P2, R22, UR14, RZ ;  /* 0x0000000e16147c10 */ /* 0x000fc8000ff5e0ff */
[----:B------:R-:W-:Y:S02]  /*13af0*/  IADD3.X R21, R23, UR12, RZ, P2, !PT ;  /* 0x0000000c17157c10 */ /* 0x000fe400097fe4ff */
[----:B0-----:R-:W-:-:S03]  /*13b00*/  IADD3 R14, P2, R20, UR14, RZ ;  /* 0x0000000e140e7c10 */ /* 0x001fc6000ff5e0ff */
[----:B------:R0:W4:Y:S04]  /*13b10*/  LDG.E.64.CONSTANT R24, [R20.64] ;  /* 0x0000000a14187981 */ /* 0x000128000c1e9b00 */
[----:B-----5:R-:W5:Y:S01]  /*13b20*/  LDG.E.64 R22, [R36.64+0x18] ;  /* 0x0000180a24167981 */ /* 0x020f62000c1e1b00 */
[----:B------:R-:W-:-:S03]  /*13b30*/  IADD3.X R15, R21, UR12, RZ, P2, !PT ;  /* 0x0000000c150f7c10 */ /* 0x000fc600097fe4ff */
[----:B0-----:R-:W5:Y:S01]  /*13b40*/  LDG.E.64 R20, [R36.64+0x28] ;  /* 0x0000280a24147981 */ /* 0x001f62000c1e1b00 */
[-C--:B--2---:R-:W-:Y:S02]  /*13b50*/  IMAD R39, R39, R34.reuse, RZ ;  /* 0x0000002227277224 */ /* 0x084fe400078e02ff */
[----:B-1----:R-:W-:-:S04]  /*13b60*/  IMAD.WIDE.U32 R40, R38, R34, R44 ;  /* 0x0000002226287225 */ /* 0x002fc800078e002c */
        /* <DEDUP_REMOVED lines=9> */
[----:B------:R1:W3:Y:S01]  /*13c00*/  LDG.E.64.CONSTANT R40, [R44.64] ;  /* 0x0000000a2c287981 */ /* 0x0002e2000c1e9b00 */
[----:B0-----:R-:W-:Y:S01]  /*13c10*/  IADD3 R14, P2, R44, UR14, RZ ;  /* 0x0000000e2c0e7c10 */ /* 0x001fe2000ff5e0ff */
[-C--:B----4-:R-:W-:Y:S02]  /*13c20*/  IMAD R29, R29, R26.reuse, RZ ;  /* 0x0000001a1d1d7224 */ /* 0x090fe400078e02ff */
[----:B------:R-:W-:Y:S01]  /*13c30*/  IMAD.IADD R31, R31, 0x1, R33 ;  /* 0x000000011f1f7824 */ /* 0x000fe200078e0221 */
[----:B------:R-:W-:Y:S01]  /*13c40*/  IADD3.X R15, R45, UR12, RZ, P2, !PT ;  /* 0x0000000c2d0f7c10 */ /* 0x000fe200097fe4ff */
[C---:B------:R-:W-:Y:S02]  /*13c50*/  IMAD R32, R28.reuse, R27, R29 ;  /* 0x0000001b1c207224 */ /* 0x040fe400078e021d */
[----:B------:R-:W-:-:S02]  /*13c60*/  IMAD.WIDE.U32 R30, R28, R26, R30 ;  /* 0x0000001a1c1e7225 */ /* 0x000fc400078e001e */
[----:B------:R0:W4:Y:S04]  /*13c70*/  LDG.E.64.CONSTANT R28, [R14.64] ;  /* 0x0000000a0e1c7981 */ /* 0x000128000c1e9b00 */
[----:B------:R-:W4:Y:S01]  /*13c80*/  LDG.E.64 R26, [R36.64+0x30] ;  /* 0x0000300a241a7981 */ /* 0x000f22000c1e1b00 */
[----:B------:R-:W-:Y:S01]  /*13c90*/  IADD3 R31, R31, R32, RZ ;  /* 0x000000201f1f7210 */ /* 0x000fe20007ffe0ff */
[----:B-----5:R-:W-:-:S04]  /*13ca0*/  IMAD R25, R25, R22, RZ ;  /* 0x0000001619197224 */ /* 0x020fc800078e02ff */
[C---:B------:R-:W-:Y:S02]  /*13cb0*/  IMAD R25, R24.reuse, R23, R25 ;  /* 0x0000001718197224 */ /* 0x040fe400078e0219 */
[----:B------:R-:W-:Y:S01]  /*13cc0*/  IMAD.WIDE.U32 R22, R24, R22, R30 ;  /* 0x0000001618167225 */ /* 0x000fe200078e001e */
[----:B------:R-:W-:-:S03]  /*13cd0*/  IADD3 R24, P2, R14, UR14, RZ ;  /* 0x0000000e0e187c10 */ /* 0x000fc6000ff5e0ff */
[----:B------:R-:W-:Y:S01]  /*13ce0*/  IMAD.IADD R23, R23, 0x1, R25 ;  /* 0x0000000117177824 */ /* 0x000fe200078e0219 */
[----:B------:R-:W-:Y:S02]  /*13cf0*/  IADD3.X R25, R15, UR12, RZ, P2, !PT ;  /* 0x0000000c0f197c10 */ /* 0x000fe400097fe4ff */
[----:B0-----:R-:W-:-:S04]  /*13d00*/  IADD3 R14, P2, R24, UR14, RZ ;  /* 0x0000000e180e7c10 */ /* 0x001fc8000ff5e0ff */
[----:B------:R-:W-:Y:S02]  /*13d10*/  IADD3.X R15, R25, UR12, RZ, P2, !PT ;  /* 0x0000000c190f7c10 */ /* 0x000fe400097fe4ff */
[----:B-1----:R-:W-:-:S03]  /*13d20*/  IADD3 R44, P2, R14, UR14, RZ ;  /* 0x0000000e0e2c7c10 */ /* 0x002fc6000ff5e0ff */
[----:B------:R0:W5:Y:S01]  /*13d30*/  LDG.E.64.CONSTANT R32, [R14.64] ;  /* 0x0000000a0e207981 */ /* 0x000162000c1e9b00 */
[----:B------:R-:W-:Y:S01]  /*13d40*/  IADD3.X R45, R15, UR12, RZ, P2, !PT ;  /* 0x0000000c0f2d7c10 */ /* 0x000fe200097fe4ff */
[-C--:B--2---:R-:W-:Y:S02]  /*13d50*/  IMAD R31, R39, R34.reuse, RZ ;  /* 0x00000022271f7224 */ /* 0x084fe400078e02ff */
[----:B------:R-:W-:-:S04]  /*13d60*/  IMAD.WIDE.U32 R22, R38, R34, R22 ;  /* 0x0000002226167225 */ /* 0x000fc800078e0016 */
[----:B------:R-:W-:Y:S02]  /*13d70*/  IMAD R31, R38, R35, R31 ;  /* 0x00000023261f7224 */ /* 0x000fe400078e021f */
[----:B------:R-:W2:Y:S04]  /*13d80*/  LDG.E.64 R34, [R36.64+0x38] ;  /* 0x0000380a24227981 */ /* 0x000ea8000c1e1b00 */
[----:B------:R1:W2:Y:S01]  /*13d90*/  LDG.E.64.CONSTANT R38, [R24.64] ;  /* 0x0000000a18267981 */ /* 0x0002a2000c1e9b00 */
[----:B------:R-:W-:-:S03]  /*13da0*/  IADD3 R23, R23, R31, RZ ;  /* 0x0000001f17177210 */ /* 0x000fc60007ffe0ff */
[----:B------:R-:W5:Y:S01]  /*13db0*/  LDG.E.64 R30, [R36.64+0x40] ;  /* 0x0000400a241e7981 */ /* 0x000f62000c1e1b00 */
[----:B---3--:R-:W-:-:S04]  /*13dc0*/  IMAD R41, R41, R20, RZ ;  /* 0x0000001429297224 */ /* 0x008fc800078e02ff */
[C---:B0-----:R-:W-:Y:S01]  /*13dd0*/  IMAD R15, R40.reuse, R21, R41 ;  /* 0x00000015280f7224 */ /* 0x041fe200078e0229 */
[----:B-1----:R-:W3:Y:S01]  /*13de0*/  LDG.E.64.CONSTANT R24, [R44.64] ;  /* 0x0000000a2c187981 */ /* 0x002ee2000c1e9b00 */
[----:B------:R-:W-:-:S03]  /*13df0*/  IMAD.WIDE.U32 R20, R40, R20, R22 ;  /* 0x0000001428147225 */ /* 0x000fc600078e0016 */
[----:B------:R-:W3:Y:S01]  /*13e00*/  LDG.E.64 R22, [R36.64+0x48] ;  /* 0x0000480a24167981 */ /* 0x000ee2000c1e1b00 */
[----:B------:R-:W-:Y:S01]  /*13e10*/  IADD3 R40, P2, R44, UR14, RZ ;  /* 0x0000000e2c287c10 */ /* 0x000fe2000ff5e0ff */
[----:B------:R-:W-:Y:S02]  /*13e20*/  IMAD.IADD R21, R21, 0x1, R15 ;  /* 0x0000000115157824 */ /* 0x000fe400078e020f */
[----:B----4-:R-:W-:Y:S01]  /*13e30*/  IMAD R15, R29, R26, RZ ;  /* 0x0000001a1d0f7224 */ /* 0x010fe200078e02ff */
[----:B------:R-:W-:-:S03]  /*13e40*/  IADD3.X R41, R45, UR12, RZ, P2, !PT ;  /* 0x0000000c2d297c10 */ /* 0x000fc600097fe4ff */
[C---:B------:R-:W-:Y:S02]  /*13e50*/  IMAD R27, R28.reuse, R27, R15 ;  /* 0x0000001b1c1b7224 */ /* 0x040fe400078e020f */
[----:B------:R-:W-:Y:S01]  /*13e60*/  IMAD.WIDE.U32 R28, R28, R26, R20 ;  /* 0x0000001a1c1c7225 */ /* 0x000fe200078e0014 */
[----:B------:R0:W4:Y:S04]  /*13e70*/  LDG.E.64.CONSTANT R14, [R40.64] ;  /* 0x0000000a280e7981 */ /* 0x000128000c1e9b00 */
[----:B------:R-:W4:Y:S01]  /*13e80*/  LDG.E.64 R20, [R36.64+0x50] ;  /* 0x0000500a24147981 */ /* 0x000f22000c1e1b00 */
[----:B------:R-:W-:Y:S01]  /*13e90*/  IADD3 R29, R29, R27, RZ ;  /* 0x0000001b1d1d7210 */ /* 0x000fe20007ffe0ff */
[----:B--2---:R-:W-:-:S04]  /*13ea0*/  IMAD R27, R39, R34, RZ ;  /* 0x00000022271b7224 */ /* 0x004fc800078e02ff */
[C---:B------:R-:W-:Y:S02]  /*13eb0*/  IMAD R35, R38.reuse, R35, R27 ;  /* 0x0000002326237224 */ /* 0x040fe400078e021b */
[----:B------:R-:W-:Y:S01]  /*13ec0*/  IMAD.WIDE.U32 R26, R38, R34, R28 ;  /* 0x00000022261a7225 */ /* 0x000fe200078e001c */
[----:B------:R-:W-:-:S03]  /*13ed0*/  IADD3 R28, P2, R40, UR14, RZ ;  /* 0x0000000e281c7c10 */ /* 0x000fc6000ff5e0ff */
[-C--:B-----5:R-:W-:Y:S02]  /*13ee0*/  IMAD R33, R33, R30.reuse, RZ ;  /* 0x0000001e21217224 */ /* 0x0a0fe400078e02ff */
[----:B------:R-:W-:Y:S01]  /*13ef0*/  IMAD.IADD R27, R27, 0x1, R35 ;  /* 0x000000011b1b7824 */ /* 0x000fe200078e0223 */
[----:B------:R-:W-:Y:S01]  /*13f00*/  IADD3.X R29, R41, UR12, RZ, P2, !PT ;  /* 0x0000000c291d7c10 */ /* 0x000fe200097fe4ff */
[C---:B------:R-:W-:Y:S01]  /*13f10*/  IMAD R33, R32.reuse, R31, R33 ;  /* 0x0000001f20217224 */ /* 0x040fe200078e0221 */
[----:B------:R-:W2:Y:S01]  /*13f20*/  LDG.E.64 R34, [R36.64+0x58] ;  /* 0x0000580a24227981 */ /* 0x000ea2000c1e1b00 */
[----:B------:R-:W-:Y:S01]  /*13f30*/  IMAD.WIDE.U32 R30, R32, R30, R26 ;  /* 0x0000001e201e7225 */ /* 0x000fe200078e001a */
[----:B------:R-:W-:Y:S02]  /*13f40*/  IADD3 R26, P2, R28, UR14, RZ ;  /* 0x0000000e1c1a7c10 */ /* 0x000fe4000ff5e0ff */
[----:B------:R1:W2:Y:S01]  /*13f50*/  LDG.E.64.CONSTANT R38, [R28.64] ;  /* 0x0000000a1c267981 */ /* 0x0002a2000c1e9b00 */
[----:B---3--:R-:W-:Y:S01]  /*13f60*/  IMAD R25, R25, R22, RZ ;  /* 0x0000001619197224 */ /* 0x008fe200078e02ff */
[----:B------:R-:W-:-:S02]  /*13f70*/  IADD3 R31, R31, R33, RZ ;  /* 0x000000211f1f7210 */ /* 0x000fc40007ffe0ff */
[----:B------:R-:W-:Y:S01]  /*13f80*/  IADD3.X R27, R29, UR12, RZ, P2, !PT ;  /* 0x0000000c1d1b7c10 */ /* 0x000fe200097fe4ff */
[C---:B------:R-:W-:Y:S02]  /*13f90*/  IMAD R25, R24.reuse, R23, R25 ;  /* 0x0000001718197224 */ /* 0x040fe400078e0219 */
[----:B------:R-:W-:Y:S01]  /*13fa0*/  IMAD.WIDE.U32 R22, R24, R22, R30 ;  /* 0x0000001618167225 */ /* 0x000fe200078e001e */
[----:B------:R-:W-:Y:S01]  /*13fb0*/  IADD3 R44, P2, R26, UR14, RZ ;  /* 0x0000000e1a2c7c10 */ /* 0x000fe2000ff5e0ff */
[----:B------:R-:W3:Y:S04]  /*13fc0*/  LDG.E.64 R30, [R36.64+0x60] ;  /* 0x0000600a241e7981 */ /* 0x000ee8000c1e1b00 */
[----:B------:R5:W3:Y:S01]  /*13fd0*/  LDG.E.64.CONSTANT R32, [R26.64] ;  /* 0x0000000a1a207981 */ /* 0x000ae2000c1e9b00 */
[----:B------:R-:W-:-:S02]  /*13fe0*/  IADD3.X R45, R27, UR12, RZ, P2, !PT ;  /* 0x0000000c1b2d7c10 */ /* 0x000fc400097fe4ff */
[----:B0-----:R-:W-:Y:S01]  /*13ff0*/  IADD3 R40, P2, R44, UR14, RZ ;  /* 0x0000000e2c287c10 */ /* 0x001fe2000ff5e0ff */
[----:B------:R-:W-:Y:S02]  /*14000*/  IMAD.IADD R23, R23, 0x1, R25 ;  /* 0x0000000117177824 */ /* 0x000fe400078e0219 */
[----:B-1----:R0:W3:Y:S01]  /*14010*/  LDG.E.64.CONSTANT R28, [R44.64] ;  /* 0x0000000a2c1c7981 */ /* 0x0020e2000c1e9b00 */
[----:B----4-:R-:W-:-:S03]  /*14020*/  IMAD R53, R15, R20, RZ ;  /* 0x000000140f357224 */ /* 0x010fc600078e02ff */
[----:B-----5:R-:W4:Y:S01]  /*14030*/  LDG.E.64 R26, [R36.64+0x68] ;  /* 0x0000680a241a7981 */ /* 0x020f22000c1e1b00 */
[----:B------:R-:W-:Y:S01]  /*14040*/  IADD3.X R41, R45, UR12, RZ, P2, !PT ;  /* 0x0000000c2d297c10 */ /* 0x000fe200097fe4ff */
[C---:B------:R-:W-:Y:S02]  /*14050*/  IMAD R53, R14.reuse, R21, R53 ;  /* 0x000000150e357224 */ /* 0x040fe400078e0235 */
[----:B------:R-:W-:Y:S01]  /*14060*/  IMAD.WIDE.U32 R20, R14, R20, R22 ;  /* 0x000000140e147225 */ /* 0x000fe200078e0016 */
[----:B------:R-:W-:Y:S01]  /*14070*/  IADD3 R14, P2, R40, UR14, RZ ;  /* 0x0000000e280e7c10 */ /* 0x000fe2000ff5e0ff */
[----:B------:R1:W5:Y:S04]  /*14080*/  LDG.E.64.CONSTANT R24, [R40.64] ;  /* 0x0000000a28187981 */ /* 0x000368000c1e9b00 */
[----:B------:R-:W5:Y:S01]  /*14090*/  LDG.E.64 R22, [R36.64+0x70] ;  /* 0x0000700a24167981 */ /* 0x000f62000c1e1b00 */
[----:B------:R-:W-:-:S03]  /*140a0*/  IADD3.X R15, R41, UR12, RZ, P2, !PT ;  /* 0x0000000c290f7c10 */ /* 0x000fc600097fe4ff */
[----:B-1----:R-:W5:Y:S04]  /*140b0*/  LDG.E.64 R40, [R36.64+0x78] ;  /* 0x0000780a24287981 */ /* 0x002f68000c1e1b00 */
[----:B0-----:R0:W5:Y:S01]  /*140c0*/  LDG.E.64.CONSTANT R44, [R14.64] ;  /* 0x0000000a0e2c7981 */ /* 0x001162000c1e9b00 */
[----:B------:R-:W-:Y:S02]  /*140d0*/  IADD3 R21, R21, R53, RZ ;  /* 0x0000003515157210 */ /* 0x000fe40007ffe0ff */
        /* <DEDUP_REMOVED lines=20> */
[-C--:B-----5:R-:W-:Y:S02]  /*14220*/  IMAD R25, R25, R22.reuse, RZ ;  /* 0x0000001619197224 */ /* 0x0a0fe400078e02ff */
[----:B------:R-:W-:-:S04]  /*14230*/  IMAD.WIDE.U32 R20, R24, R22, R20 ;  /* 0x0000001618147225 */ /* 0x000fc800078e0014 */
[----:B------:R-:W-:Y:S02]  /*14240*/  IMAD R25, R24, R23, R25 ;  /* 0x0000001718197224 */ /* 0x000fe400078e0219 */
[----:B------:R-:W-:-:S03]  /*14250*/  IMAD R23, R45, R40, RZ ;  /* 0x000000282d177224 */ /* 0x000fc600078e02ff */
[----:B------:R-:W-:Y:S01]  /*14260*/  IADD3 R21, R21, R25, RZ ;  /* 0x0000001915157210 */ /* 0x000fe20007ffe0ff */
[----:B------:R-:W-:-:S04]  /*14270*/  IMAD R23, R44, R41, R23 ;  /* 0x000000292c177224 */ /* 0x000fc800078e0217 */
[----:B------:R-:W-:-:S04]  /*14280*/  IMAD.WIDE.U32 R44, R44, R40, R20 ;  /* 0x000000282c2c7225 */ /* 0x000fc800078e0014 */
[----:B------:R-:W-:Y:S01]  /*14290*/  IMAD.IADD R45, R45, 0x1, R23 ;  /* 0x000000012d2d7824 */ /* 0x000fe200078e0217 */
[----:B------:R-:W-:Y:S05]  /*142a0*/  @P2 BRA `(.L_x_726) ;  /* 0xfffff74000002947 */ /* 0x000fea000383ffff */
.L_x_725:
        /* <DEDUP_REMOVED lines=13> */
[----:B------:R1:W3:Y:S04]  /*14380*/  LDG.E.64.CONSTANT R26, [R38.64] ;  /* 0x0000000a261a7981 */ /* 0x0002e8000c1e9b00 */
[----:B------:R-:W3:Y:S01]  /*14390*/  LDG.E.64 R24, [R20.64+0x8] ;  /* 0x0000080a14187981 */ /* 0x000ee2000c1e1b00 */
        /* <DEDUP_REMOVED lines=9> */
[----:B------:R-:W-:Y:S01]  /*14430*/  IADD3 R28, P0, R30, UR14, RZ ;  /* 0x0000000e1e1c7c10 */ /* 0x000fe2000ff1e0ff */
[----:B------:R2:W2:Y:S02]  /*14440*/  LDG.E.64 R44, [R20.64+0x38] ;  /* 0x0000380a142c7981 */ /* 0x0004a4000c1e1b00 */
[----:B------:R-:W-:Y:S01]  /*14450*/  IMAD R35, R34, R29, R35 ;  /* 0x0000001d22237224 */ /* 0x000fe200078e0223 */
[----:B------:R-:W-:Y:S01]  /*14460*/  IADD3.X R29, R31, UR12, RZ, P0, !PT ;  /* 0x0000000c1f1d7c10 */ /* 0x000fe200087fe4ff */
[-C--:B---3--:R-:W-:Y:S01]  /*14470*/  IMAD R27, R27, R24.reuse, RZ ;  /* 0x000000181b1b7224 */ /* 0x088fe200078e02ff */
[----:B-1----:R2:W3:Y:S02]  /*14480*/  LDG.E.64 R30, [R20.64+0x28] ;  /* 0x0000280a141e7981 */ /* 0x0024e4000c1e1b00 */
[----:B------:R-:W-:Y:S01]  /*14490*/  IADD3 R33, R33, R35, RZ ;  /* 0x0000002321217210 */ /* 0x000fe20007ffe0ff */
[C---:B------:R-:W-:Y:S01]  /*144a0*/  IMAD R27, R26.reuse, R25, R27 ;  /* 0x000000191a1b7224 */ /* 0x040fe200078e021b */
[----:B------:R-:W2:Y:S03]  /*144b0*/  LDG.E.64 R34, [R20.64+0x20] ;  /* 0x0000200a14227981 */ /* 0x000ea6000c1e1b00 */
[----:B------:R-:W-:Y:S01]  /*144c0*/  IMAD.WIDE.U32 R24, R26, R24, R32 ;  /* 0x000000181a187225 */ /* 0x000fe200078e0020 */
[----:B0-----:R0:W2:Y:S01]  /*144d0*/  LDG.E.64.CONSTANT R36, [R28.64] ;  /* 0x0000000a1c247981 */ /* 0x0010a2000c1e9b00 */
[----:B------:R-:W-:-:S02]  /*144e0*/  IADD3 R26, P0, R28, UR14, RZ ;  /* 0x0000000e1c1a7c10 */ /* 0x000fc4000ff1e0ff */
[----:B------:R-:W-:Y:S02]  /*144f0*/  IMAD.IADD R25, R25, 0x1, R27 ;  /* 0x0000000119197824 */ /* 0x000fe400078e021b */
[----:B----4-:R-:W-:Y:S01]  /*14500*/  IMAD R53, R15, R22, RZ ;  /* 0x000000160f357224 */ /* 0x010fe200078e02ff */
[----:B------:R-:W-:-:S03]  /*14510*/  IADD3.X R27, R29, UR12, RZ, P0, !PT ;  /* 0x0000000c1d1b7c10 */ /* 0x000fc600087fe4ff */
[C---:B------:R-:W-:Y:S01]  /*14520*/  IMAD R53, R14.reuse, R23, R53 ;  /* 0x000000170e357224 */ /* 0x040fe200078e0235 */
[----:B0-----:R0:W4:Y:S01]  /*14530*/  LDG.E.64 R28, [R20.64+0x30] ;  /* 0x0000300a141c7981 */ /* 0x001122000c1e1b00 */
[----:B------:R-:W-:Y:S01]  /*14540*/  IMAD.WIDE.U32 R22, R14, R22, R24 ;  /* 0x000000160e167225 */ /* 0x000fe200078e0018 */
[----:B------:R-:W-:Y:S02]  /*14550*/  IADD3 R24, P0, R26, UR14, RZ ;  /* 0x0000000e1a187c10 */ /* 0x000fe4000ff1e0ff */
[----:B------:R1:W3:Y:S02]  /*14560*/  LDG.E.64.CONSTANT R32, [R26.64] ;  /* 0x0000000a1a207981 */ /* 0x0002e4000c1e9b00 */
[----:B------:R-:W-:Y:S02]  /*14570*/  IADD3.X R25, R27, UR12, RZ, P0, !PT ;  /* 0x0000000c1b197c10 */ /* 0x000fe400087fe4ff */
[----:B------:R-:W-:-:S03]  /*14580*/  IADD3 R14, P0, R24, UR14, RZ ;  /* 0x0000000e180e7c10 */ /* 0x000fc6000ff1e0ff */
[----:B-1----:R1:W4:Y:S01]  /*14590*/  LDG.E.64.CONSTANT R26, [R24.64] ;  /* 0x0000000a181a7981 */ /* 0x002322000c1e9b00 */
[----:B------:R-:W-:-:S05]  /*145a0*/  IADD3.X R15, R25, UR12, RZ, P0, !PT ;  /* 0x0000000c190f7c10 */ /* 0x000fca00087fe4ff */
[----:B-1----:R1:W4:Y:S01]  /*145b0*/  LDG.E.64.CONSTANT R24, [R14.64] ;  /* 0x0000000a0e187981 */ /* 0x002322000c1e9b00 */
[----:B------:R-:W-:Y:S01]  /*145c0*/  IADD3 R23, R23, R53, RZ ;  /* 0x0000003517177210 */ /* 0x000fe20007ffe0ff */
[----:B-----5:R-:W-:-:S04]  /*145d0*/  IMAD R41, R41, R38, RZ ;  /* 0x0000002629297224 */ /* 0x020fc800078e02ff */
[C---:B------:R-:W-:Y:S02]  /*145e0*/  IMAD R41, R40.reuse, R39, R41 ;  /* 0x0000002728297224 */ /* 0x040fe400078e0229 */
[----:B------:R-:W-:-:S04]  /*145f0*/  IMAD.WIDE.U32 R22, R40, R38, R22 ;  /* 0x0000002628167225 */ /* 0x000fc800078e0016 */
[----:B------:R-:W-:Y:S01]  /*14600*/  IMAD.IADD R23, R23, 0x1, R41 ;  /* 0x0000000117177824 */ /* 0x000fe200078e0229 */
[----:B------:R-:W-:Y:S02]  /*14610*/  IADD3 R51, P3, R51, -0x8, RZ ;  /* 0xfffffff833337810 */ /* 0x000fe40007f7e0ff */
[----:B-1----:R-:W-:Y:S01]  /*14620*/  IADD3 R14, P2, R14, UR14, RZ ;  /* 0x0000000e0e0e7c10 */ /* 0x002fe2000ff5e0ff */
[----:B------:R-:W-:Y:S01]  /*14630*/  UIADD3 UR4, UP0, UR4, 0x8, URZ ;  /* 0x0000000804047890 */ /* 0x000fe2000ff1e03f */
[----:B------:R-:W-:Y:S02]  /*14640*/  PLOP3.LUT P0, PT, PT, PT, PT, 0x8, 0x0 ;  /* 0x000000000000781c */ /* 0x000fe40003f0e170 */
[----:B------:R-:W-:Y:S02]  /*14650*/  IADD3.X R50, R50, -0x1, RZ, P3, !PT ;  /* 0xffffffff32327810 */ /* 0x000fe40001ffe4ff */
[----:B------:R-:W-:Y:S01]  /*14660*/  IADD3.X R15, R15, UR12, RZ, P2, !PT ;  /* 0x0000000c0f0f7c10 */ /* 0x000fe200097fe4ff */
[----:B------:R-:W-:Y:S01]  /*14670*/  UIADD3.X UR5, URZ, UR5, URZ, UP0, !UPT ;  /* 0x000000053f057290 */ /* 0x000fe200087fe43f */
[----:B--2---:R-:W-:-:S02]  /*14680*/  IMAD R37, R37, R34, RZ ;  /* 0x0000002225257224 */ /* 0x004fc400078e02ff */
[----:B0-----:R-:W-:-:S04]  /*14690*/  IMAD.WIDE.U32 R20, R36, R34, R22 ;  /* 0x0000002224147225 */ /* 0x001fc800078e0016 */
[----:B------:R-:W-:-:S05]  /*146a0*/  IMAD R37, R36, R35, R37 ;  /* 0x0000002324257224 */ /* 0x000fca00078e0225 */
        /* <DEDUP_REMOVED lines=8> */
[----:B------:R-:W-:-:S03]  /*14730*/  IMAD R25, R25, R44, RZ ;  /* 0x0000002c19197224 */ /* 0x000fc600078e02ff */
[----:B------:R-:W-:Y:S01]  /*14740*/  IADD3 R21, R21, R23, RZ ;  /* 0x0000001715157210 */ /* 0x000fe20007ffe0ff */
[----:B------:R-:W-:-:S04]  /*14750*/  IMAD R25, R24, R45, R25 ;  /* 0x0000002d18197224 */ /* 0x000fc800078e0219 */
[----:B------:R-:W-:-:S04]  /*14760*/  IMAD.WIDE.U32 R44, R24, R44, R20 ;  /* 0x0000002c182c7225 */ /* 0x000fc800078e0014 */
[----:B------:R-:W-:Y:S02]  /*14770*/  IMAD.IADD R45, R45, 0x1, R25 ;  /* 0x000000012d2d7824 */ /* 0x000fe400078e0219 */
.L_x_727:
[----:B------:R-:W-:-:S04]  /*14780*/  ISETP.NE.U32.AND P2, PT, R51, RZ, PT ;  /* 0x000000ff3300720c */ /* 0x000fc80003f45070 */
[----:B------:R-:W-:-:S13]  /*14790*/  ISETP.NE.OR.EX P0, PT, R50, RZ, P0, P2 ;  /* 0x000000ff3200720c */ /* 0x000fda0000705720 */
[----:B------:R-:W-:Y:S05]  /*147a0*/  @!P0 BRA `(.L_x_723) ;  /* 0x000002c000008947 */ /* 0x000fea0003800000 */
.L_x_724:
        /* <DEDUP_REMOVED lines=10> */
[----:B------:R-:W3:Y:S01]  /*14850*/  LDG.E.64.CONSTANT R24, [R40.64] ;  /* 0x0000000a28187981 */ /* 0x000ee2000c1e9b00 */
[----:B------:R-:W-:-:S03]  /*14860*/  IADD3.X R39, R41, UR12, RZ, P0, !PT ;  /* 0x0000000c29277c10 */ /* 0x000fc600087fe4ff */
[----:B------:R-:W3:Y:S01]  /*14870*/  LDG.E.64 R32, [R36.64+0x8] ;  /* 0x0000080a24207981 */ /* 0x000ee2000c1e1b00 */
[----:B------:R-:W-:-:S03]  /*14880*/  IADD3 R20, P0, R38, UR14, RZ ;  /* 0x0000000e26147c10 */ /* 0x000fc6000ff1e0ff */
[----:B------:R-:W4:Y:S04]  /*14890*/  LDG.E.64.CONSTANT R22, [R38.64] ;  /* 0x0000000a26167981 */ /* 0x000f28000c1e9b00 */
[----:B------:R-:W4:Y:S01]  /*148a0*/  LDG.E.64 R30, [R36.64+0x10] ;  /* 0x0000100a241e7981 */ /* 0x000f22000c1e1b00 */
        /* <DEDUP_REMOVED lines=23> */
[----:B------:R-:W-:Y:S01]  /*14a20*/  IMAD.WIDE.U32 R44, R28, R14, R22 ;  /* 0x0000000e1c2c7225 */ /* 0x000fe200078e0016 */
[----:B------:R-:W-:-:S03]  /*14a30*/  IADD3 R14, P2, R20, UR14, RZ ;  /* 0x0000000e140e7c10 */ /* 0x000fc6000ff5e0ff */
[----:B------:R-:W-:Y:S01]  /*14a40*/  IMAD.IADD R45, R45, 0x1, R15 ;  /* 0x000000012d2d7824 */ /* 0x000fe200078e020f */
[----:B------:R-:W-:Y:S01]  /*14a50*/  IADD3.X R15, R21, UR12, RZ, P2, !PT ;  /* 0x0000000c150f7c10 */ /* 0x000fe200097fe4ff */
[----:B------:R-:W-:Y:S05]  /*14a60*/  @P0 BRA `(.L_x_724) ;  /* 0xfffffd4000000947 */ /* 0x000fea000383ffff */
.L_x_723:
        /* <DEDUP_REMOVED lines=8> */
[----:B------:R-:W-:Y:S01]  /*14af0*/  ULEA UR8, UP0, UR4, UR12, 0x3 ;  /* 0x0000000c04087291 */ /* 0x000fe2000f80183f */
[----:B------:R-:W-:Y:S01]  /*14b00*/  IMAD.WIDE.U32 R20, R21, c[0x0][0x188], R18 ;  /* 0x0000620015147a25 */ /* 0x000fe200078e0012 */
[----:B------:R-:W-:Y:S02]  /*14b10*/  UIMAD UR12, UR4, UR15, UR9 ;  /* 0x0000000f040c72a4 */ /* 0x000fe4000f8e0209 */
[----:B------:R-:W-:-:S02]  /*14b20*/  ULEA.HI.X UR5, UR4, UR13, UR5, 0x3, UP0 ;  /* 0x0000000d04057291 */ /* 0x000fc400080f1c05 */
[C---:B------:R-:W-:Y:S02]  /*14b30*/  LEA R22, P0, R20.reuse, c[0x0][0x168], 0x3 ;  /* 0x00005a0014167a11 */ /* 0x040fe400078018ff */
[----:B------:R-:W-:Y:S02]  /*14b40*/  IADD3 R21, R21, UR12, RZ ;  /* 0x0000000c15157c10 */ /* 0x000fe4000fffe0ff */
[----:B------:R-:W-:Y:S01]  /*14b50*/  MOV R14, UR8 ;  /* 0x00000008000e7c02 */ /* 0x000fe20008000f00 */
[----:B------:R-:W-:Y:S01]  /*14b60*/  IMAD.U32 R15, RZ, RZ, UR5 ;  /* 0x00000005ff0f7e24 */ /* 0x000fe2000f8e00ff */
[----:B------:R-:W-:-:S04]  /*14b70*/  LEA.HI.X R23, R20, c[0x0][0x16c], R21, 0x3, P0 ;  /* 0x00005b0014177a11 */ /* 0x000fc800000f1c15 */
[----:B------:R-:W2:Y:S04]  /*14b80*/  LDG.E.64 R20, [R14.64] ;  /* 0x0000000a0e147981 */ /* 0x000ea8000c1e1b00 */
        /* <DEDUP_REMOVED lines=17> */
[----:B------:R-:W-:-:S04]  /*14ca0*/  MOV R17, UR5 ;  /* 0x0000000500117c02 */ /* 0x000fc80008000f00 */
[----:B------:R-:W-:Y:S02]  /*14cb0*/  IADD3.X R17, R19, UR12, R17, P2, !PT ;  /* 0x0000000c13117c10 */ /* 0x000fe400097fe411 */
[----:B------:R-:W-:-:S04]  /*14cc0*/  LEA R24, P2, R18, c[0x0][0x168], 0x3 ;  /* 0x00005a0012187a11 */ /* 0x000fc800078418ff */
[----:B------:R-:W-:Y:S02]  /*14cd0*/  LEA.HI.X R25, R18, c[0x0][0x16c], R17, 0x3, P2 ;  /* 0x00005b0012197a11 */ /* 0x000fe400010f1c11 */
[----:B------:R-:W-:Y:S01]  /*14ce0*/  @P0 LEA R22, P2, R23, R24, 0x3 ;  /* 0x0000001817160211 */ /* 0x000fe200078418ff */
[----:B------:R-:W2:Y:S04]  /*14cf0*/  LDG.E.64 R18, [R14.64+0x8] ;  /* 0x0000080a0e127981 */ /* 0x000ea8000c1e1b00 */
[----:B------:R-:W2:Y:S01]  /*14d00*/  LDG.E.64.CONSTANT R16, [R24.64] ;  /* 0x0000000a18107981 */ /* 0x000ea2000c1e9b00 */
[----:B------:R-:W-:-:S03]  /*14d10*/  @P0 LEA.HI.X R23, R21, R25, R20, 0x3, P2 ;  /* 0x0000001915170211 */ /* 0x000fc600010f1c14 */
        /* <DEDUP_REMOVED lines=11> */
.L_x_722:
[----:B------:R-:W-:Y:S05]  /*14dd0*/  BSYNC B0 ;  /* 0x0000000000007941 */ /* 0x000fea0003800000 */
.L_x_721:
        /* <DEDUP_REMOVED lines=36> */
.L_x_732:
        /* <DEDUP_REMOVED lines=11> */
[----:B------:R1:W3:Y:S01]  /*150d0*/  LDG.E.64.CONSTANT R32, [R18.64] ;  /* 0x0000000a12207981 */ /* 0x0002e2000c1e9b00 */
[----:B------:R-:W-:-:S03]  /*150e0*/  IADD3 R38, P2, R18, UR14, RZ ;  /* 0x0000000e12267c10 */ /* 0x000fc6000ff5e0ff */
[----:B0-----:R-:W4:Y:S01]  /*150f0*/  LDG.E.64 R22, [R16.64+0x10] ;  /* 0x0000100a10167981 */ /* 0x001f22000c1e1b00 */
[----:B------:R-:W-:-:S03]  /*15100*/  IADD3.X R39, R19, UR12, RZ, P2, !PT ;  /* 0x0000000c13277c10 */ /* 0x000fc600097fe4ff */
[----:B------:R-:W5:Y:S04]  /*15110*/  LDG.E.64 R40, [R16.64+0x18] ;  /* 0x0000180a10287981 */ /* 0x000f68000c1e1b00 */
[----:B------:R0:W4:Y:S01]  /*15120*/  LDG.E.64.CONSTANT R26, [R38.64] ;  /* 0x0000000a261a7981 */ /* 0x000122000c1e9b00 */
[----:B------:R-:W-:-:S03]  /*15130*/  IADD3 R52, P2, R38, UR14, RZ ;  /* 0x0000000e26347c10 */ /* 0x000fc6000ff5e0ff */
[----:B-1----:R-:W5:Y:S01]  /*15140*/  LDG.E.64 R18, [R16.64+0x20] ;  /* 0x0000200a10127981 */ /* 0x002f62000c1e1b00 */
[----:B------:R-:W-:-:S05]  /*15150*/  IADD3.X R53, R39, UR12, RZ, P2, !PT ;  /* 0x0000000c27357c10 */ /* 0x000fca00097fe4ff */
[----:B------:R1:W5:Y:S01]  /*15160*/  LDG.E.64.CONSTANT R20, [R52.64] ;  /* 0x0000000a34147981 */ /* 0x000362000c1e9b00 */
[----:B------:R-:W-:-:S04]  /*15170*/  IADD3 R28, P2, R52, UR14, RZ ;  /* 0x0000000e341c7c10 */ /* 0x000fc8000ff5e0ff */
[----:B------:R-:W-:-:S05]  /*15180*/  IADD3.X R29, R53, UR12, RZ, P2, !PT ;  /* 0x0000000c351d7c10 */ /* 0x000fca00097fe4ff */
[----:B------:R0:W5:Y:S01]  /*15190*/  LDG.E.64.CONSTANT R24, [R28.64] ;  /* 0x0000000a1c187981 */ /* 0x000162000c1e9b00 */
[-C--:B--2---:R-:W-:Y:S02]  /*151a0*/  IMAD R37, R37, R34.reuse, RZ ;  /* 0x0000002225257224 */ /* 0x084fe400078e02ff */
[----:B0-----:R-:W-:Y:S01]  /*151b0*/  IMAD.WIDE.U32 R38, R36, R34, R46 ;  /* 0x0000002224267225 */ /* 0x001fe200078e002e */
[----:B------:R-:W-:-:S03]  /*151c0*/  IADD3 R46, P2, R28, UR14, RZ ;  /* 0x0000000e1c2e7c10 */ /* 0x000fc6000ff5e0ff */
[----:B------:R-:W-:Y:S01]  /*151d0*/  IMAD R37, R36, R35, R37 ;  /* 0x0000002324257224 */ /* 0x000fe200078e0225 */
[----:B------:R-:W-:Y:S01]  /*151e0*/  IADD3.X R47, R29, UR12, RZ, P2, !PT ;  /* 0x0000000c1d2f7c10 */ /* 0x000fe200097fe4ff */
[----:B---3--:R-:W-:-:S03]  /*151f0*/  IMAD R33, R33, R30, RZ ;  /* 0x0000001e21217224 */ /* 0x008fc600078e02ff */
[----:B------:R-:W-:Y:S01]  /*15200*/  IADD3 R39, R39, R37, RZ ;  /* 0x0000002527277210 */ /* 0x000fe20007ffe0ff */
[----:B------:R-:W-:Y:S01]  /*15210*/  IMAD R33, R32, R31, R33 ;  /* 0x0000001f20217224 */ /* 0x000fe200078e0221 */
[----:B------:R-:W2:Y:S01]  /*15220*/  LDG.E.64 R36, [R16.64+0x28] ;  /* 0x0000280a10247981 */ /* 0x000ea2000c1e1b00 */
[----:B------:R-:W-:Y:S02]  /*15230*/  IADD3 R28, P2, R46, UR14, RZ ;  /* 0x0000000e2e1c7c10 */ /* 0x000fe4000ff5e0ff */
[----:B------:R-:W-:Y:S02]  /*15240*/  IMAD.WIDE.U32 R30, R32, R30, R38 ;  /* 0x0000001e201e7225 */ /* 0x000fe400078e0026 */
[----:B------:R0:W2:Y:S01]  /*15250*/  LDG.E.64.CONSTANT R38, [R46.64] ;  /* 0x0000000a2e267981 */ /* 0x0000a2000c1e9b00 */
[----:B------:R-:W-:Y:S01]  /*15260*/  IADD3.X R29, R47, UR12, RZ, P2, !PT ;  /* 0x0000000c2f1d7c10 */ /* 0x000fe200097fe4ff */
[----:B----4-:R-:W-:Y:S01]  /*15270*/  IMAD R27, R27, R22, RZ ;  /* 0x000000161b1b7224 */ /* 0x010fe200078e02ff */
[----:B-1----:R-:W-:Y:S01]  /*15280*/  IADD3 R52, P2, R28, UR14, RZ ;  /* 0x0000000e1c347c10 */ /* 0x002fe2000ff5e0ff */
[----:B------:R-:W-:-:S02]  /*15290*/  IMAD.IADD R31, R31, 0x1, R33 ;  /* 0x000000011f1f7824 */ /* 0x000fc400078e0221 */
[----:B------:R-:W3:Y:S01]  /*152a0*/  LDG.E.64 R32, [R16.64+0x30] ;  /* 0x0000300a10207981 */ /* 0x000ee2000c1e1b00 */
[----:B------:R-:W-:-:S03]  /*152b0*/  IMAD R27, R26, R23, R27 ;  /* 0x000000171a1b7224 */ /* 0x000fc600078e021b */
[----:B------:R1:W3:Y:S01]  /*152c0*/  LDG.E.64.CONSTANT R34, [R28.64] ;  /* 0x0000000a1c227981 */ /* 0x0002e2000c1e9b00 */
[----:B------:R-:W-:Y:S01]  /*152d0*/  IMAD.WIDE.U32 R22, R26, R22, R30 ;  /* 0x000000161a167225 */ /* 0x000fe200078e001e */
[----:B------:R-:W-:-:S04]  /*152e0*/  IADD3.X R53, R29, UR12, RZ, P2, !PT ;  /* 0x0000000c1d357c10 */ /* 0x000fc800097fe4ff */
[----:B------:R-:W-:Y:S02]  /*152f0*/  IADD3 R23, R23, R27, RZ ;  /* 0x0000001b17177210 */ /* 0x000fe40007ffe0ff */
[----:B------:R-:W4:Y:S04]  /*15300*/  LDG.E.64 R26, [R16.64+0x38] ;  /* 0x0000380a101a7981 */ /* 0x000f28000c1e1b00 */
[----:B-1----:R1:W4:Y:S01]  /*15310*/  LDG.E.64.CONSTANT R28, [R52.64] ;  /* 0x0000000a341c7981 */ /* 0x002322000c1e9b00 */
[----:B0-----:R-:W-:Y:S01]  /*15320*/  IADD3 R46, P2, R52, UR14, RZ ;  /* 0x0000000e342e7c10 */ /* 0x001fe2000ff5e0ff */
[----:B-----5:R-:W-:-:S03]  /*15330*/  IMAD R31, R21, R40, RZ ;  /* 0x00000028151f7224 */ /* 0x020fc600078e02ff */
[----:B------:R-:W-:Y:S01]  /*15340*/  IADD3.X R47, R53, UR12, RZ, P2, !PT ;  /* 0x0000000c352f7c10 */ /* 0x000fe200097fe4ff */
[C---:B------:R-:W-:Y:S02]  /*15350*/  IMAD R31, R20.reuse, R41, R31 ;  /* 0x00000029141f7224 */ /* 0x040fe400078e021f */
[----:B------:R-:W-:Y:S02]  /*15360*/  IMAD.WIDE.U32 R40, R20, R40, R22 ;  /* 0x0000002814287225 */ /* 0x000fe400078e0016 */
[----:B------:R0:W5:Y:S04]  /*15370*/  LDG.E.64.CONSTANT R22, [R46.64] ;  /* 0x0000000a2e167981 */ /* 0x000168000c1e9b00 */
[----:B------:R-:W5:Y:S01]  /*15380*/  LDG.E.64 R20, [R16.64+0x40] ;  /* 0x0000400a10147981 */ /* 0x000f62000c1e1b00 */
[----:B------:R-:W-:Y:S01]  /*15390*/  IADD3 R30, P2, R46, UR14, RZ ;  /* 0x0000000e2e1e7c10 */ /* 0x000fe2000ff5e0ff */
[----:B------:R-:W-:-:S02]  /*153a0*/  IMAD.IADD R41, R41, 0x1, R31 ;  /* 0x0000000129297824 */ /* 0x000fc400078e021f */
[-C--:B------:R-:W-:Y:S01]  /*153b0*/  IMAD R51, R25, R18.reuse, RZ ;  /* 0x0000001219337224 */ /* 0x080fe200078e02ff */
[----:B------:R-:W-:Y:S01]  /*153c0*/  IADD3.X R31, R47, UR12, RZ, P2, !PT ;  /* 0x0000000c2f1f7c10 */ /* 0x000fe200097fe4ff */
[----:B------:R-:W-:-:S04]  /*153d0*/  IMAD.WIDE.U32 R40, R24, R18, R40 ;  /* 0x0000001218287225 */ /* 0x000fc800078e0028 */
[----:B------:R-:W-:Y:S02]  /*153e0*/  IMAD R51, R24, R19, R51 ;  /* 0x0000001318337224 */ /* 0x000fe400078e0233 */
[----:B------:R0:W5:Y:S04]  /*153f0*/  LDG.E.64.CONSTANT R24, [R30.64] ;  /* 0x0000000a1e187981 */ /* 0x000168000c1e9b00 */
[----:B------:R-:W5:Y:S01]  /*15400*/  LDG.E.64 R18, [R16.64+0x48] ;  /* 0x0000480a10127981 */ /* 0x000f62000c1e1b00 */
[----:B------:R-:W-:Y:S02]  /*15410*/  IADD3 R41, R41, R51, RZ ;  /* 0x0000003329297210 */ /* 0x000fe40007ffe0ff */
[----:B-1----:R-:W-:-:S04]  /*15420*/  IADD3 R52, P2, R30, UR14, RZ ;  /* 0x0000000e1e347c10 */ /* 0x002fc8000ff5e0ff */
[----:B------:R-:W-:Y:S02]  /*15430*/  IADD3.X R53, R31, UR12, RZ, P2, !PT ;  /* 0x0000000c1f357c10 */ /* 0x000fe400097fe4ff */
[----:B0-----:R-:W-:-:S04]  /*15440*/  IADD3 R46, P2, R52, UR14, RZ ;  /* 0x0000000e342e7c10 */ /* 0x001fc8000ff5e0ff */
[----:B------:R-:W-:Y:S01]  /*15450*/  IADD3.X R47, R53, UR12, RZ, P2, !PT ;  /* 0x0000000c352f7c10 */ /* 0x000fe200097fe4ff */
[----:B--2---:R-:W-:-:S04]  /*15460*/  IMAD R39, R39, R36, RZ ;  /* 0x0000002427277224 */ /* 0x004fc800078e02ff */
[C---:B------:R-:W-:Y:S02]  /*15470*/  IMAD R39, R38.reuse, R37, R39 ;  /* 0x0000002526277224 */ /* 0x040fe400078e0227 */
[----:B------:R-:W-:Y:S02]  /*15480*/  IMAD.WIDE.U32 R36, R38, R36, R40 ;  /* 0x0000002426247225 */ /* 0x000fe400078e0028 */
[----:B------:R0:W2:Y:S02]  /*15490*/  LDG.E.64.CONSTANT R40, [R52.64] ;  /* 0x0000000a34287981 */ /* 0x0000a4000c1e9b00 */
[----:B------:R-:W-:Y:S02]  /*154a0*/  IMAD.IADD R37, R37, 0x1, R39 ;  /* 0x0000000125257824 */ /* 0x000fe400078e0227 */
[-C--:B---3--:R-:W-:Y:S01]  /*154b0*/  IMAD R35, R35, R32.reuse, RZ ;  /* 0x0000002023237224 */ /* 0x088fe200078e02ff */
[----:B------:R-:W2:Y:S01]  /*154c0*/  LDG.E.64 R38, [R16.64+0x50] ;  /* 0x0000500a10267981 */ /* 0x000ea2000c1e1b00 */
[----:B------:R-:W-:-:S03]  /*154d0*/  IMAD.WIDE.U32 R30, R34, R32, R36 ;  /* 0x00000020221e7225 */ /* 0x000fc600078e0024 */
[----:B------:R1:W3:Y:S01]  /*154e0*/  LDG.E.64.CONSTANT R36, [R46.64] ;  /* 0x0000000a2e247981 */ /* 0x0002e2000c1e9b00 */
[----:B------:R-:W-:Y:S02]  /*154f0*/  IMAD R35, R34, R33, R35 ;  /* 0x0000002122237224 */ /* 0x000fe400078e0223 */
[----:B----4-:R-:W-:-:S03]  /*15500*/  IMAD R29, R29, R26, RZ ;  /* 0x0000001a1d1d7224 */ /* 0x010fc600078e02ff */
[----:B------:R-:W-:Y:S02]  /*15510*/  IADD3 R31, R31, R35, RZ ;  /* 0x000000231f1f7210 */ /* 0x000fe40007ffe0ff */
[----:B------:R-:W3:Y:S01]  /*15520*/  LDG.E.64 R34, [R16.64+0x58] ;  /* 0x0000580a10227981 */ /* 0x000ee2000c1e1b00 */
[C---:B------:R-:W-:Y:S02]  /*15530*/  IMAD R27, R28.reuse, R27, R29 ;  /* 0x0000001b1c1b7224 */ /* 0x040fe400078e021d */
[----:B------:R-:W-:Y:S01]  /*15540*/  IMAD.WIDE.U32 R28, R28, R26, R30 ;  /* 0x0000001a1c1c7225 */ /* 0x000fe200078e001e */
[----:B------:R-:W-:Y:S01]  /*15550*/  IADD3 R26, P2, R46, UR14, RZ ;  /* 0x0000000e2e1a7c10 */ /* 0x000fe2000ff5e0ff */
[----:B------:R4:W4:Y:S02]  /*15560*/  LDG.E.64 R30, [R16.64+0x60] ;  /* 0x0000600a101e7981 */ /* 0x000924000c1e1b00 */
[----:B------:R-:W-:Y:S01]  /*15570*/  IMAD.IADD R29, R29, 0x1, R27 ;  /* 0x000000011d1d7824 */ /* 0x000fe200078e021b */
[----:B------:R-:W-:Y:S01]  /*15580*/  IADD3.X R27, R47, UR12, RZ, P2, !PT ;  /* 0x0000000c2f1b7c10 */ /* 0x000fe200097fe4ff */
[----:B-----5:R-:W-:Y:S01]  /*15590*/  IMAD R23, R23, R20, RZ ;  /* 0x0000001417177224 */ /* 0x020fe200078e02ff */
[----:B0-----:R-:W-:-:S03]  /*155a0*/  IADD3 R52, P2, R26, UR14, RZ ;  /* 0x0000000e1a347c10 */ /* 0x001fc6000ff5e0ff */
[----:B------:R0:W5:Y:S01]  /*155b0*/  LDG.E.64.CONSTANT R32, [R26.64] ;  /* 0x0000000a1a207981 */ /* 0x000162000c1e9b00 */
[C---:B------:R-:W-:Y:S01]  /*155c0*/  IMAD R21, R22.reuse, R21, R23 ;  /* 0x0000001516157224 */ /* 0x040fe200078e0217 */
[----:B------:R-:W-:Y:S01]  /*155d0*/  IADD3.X R53, R27, UR12, RZ, P2, !PT ;  /* 0x0000000c1b357c10 */ /* 0x000fe200097fe4ff */
[----:B------:R-:W-:Y:S01]  /*155e0*/  IMAD.WIDE.U32 R22, R22, R20, R28 ;  /* 0x0000001416167225 */ /* 0x000fe200078e001c */
[----:B-1----:R-:W-:-:S03]  /*155f0*/  IADD3 R46, P2, R52, UR14, RZ ;  /* 0x0000000e342e7c10 */ /* 0x002fc6000ff5e0ff */
[----:B------:R1:W5:Y:S01]  /*15600*/  LDG.E.64.CONSTANT R28, [R52.64] ;  /* 0x0000000a341c7981 */ /* 0x000362000c1e9b00 */
[----:B------:R-:W-:-:S03]  /*15610*/  IADD3 R23, R23, R21, RZ ;  /* 0x0000001517177210 */ /* 0x000fc60007ffe0ff */
[----:B------:R4:W5:Y:S01]  /*15620*/  LDG.E.64 R20, [R16.64+0x68] ;  /* 0x0000680a10147981 */ /* 0x000962000c1e1b00 */
[----:B------:R-:W-:Y:S01]  /*15630*/  IADD3.X R47, R53, UR12, RZ, P2, !PT ;  /* 0x0000000c352f7c10 */ /* 0x000fe200097fe4ff */
[-C--:B------:R-:W-:Y:S02]  /*15640*/  IMAD R51, R25, R18.reuse, RZ ;  /* 0x0000001219337224 */ /* 0x080fe400078e02ff */
[----:B------:R-:W-:Y:S01]  /*15650*/  IMAD.WIDE.U32 R22, R24, R18, R22 ;  /* 0x0000001218167225 */ /* 0x000fe200078e0016 */
[----:B0-----:R4:W5:Y:S01]  /*15660*/  LDG.E.64 R26, [R16.64+0x70] ;  /* 0x0000700a101a7981 */ /* 0x001962000c1e1b00 */
[----:B------:R-:W-:Y:S02]  /*15670*/  IADD3 R18, P2, R46, UR14, RZ ;  /* 0x0000000e2e127c10 */ /* 0x000fe4000ff5e0ff */
[----:B------:R-:W-:Y:S02]  /*15680*/  IMAD R51, R24, R19, R51 ;  /* 0x0000001318337224 */ /* 0x000fe400078e0233 */
[----:B------:R0:W5:Y:S01]  /*15690*/  LDG.E.64.CONSTANT R24, [R46.64] ;  /* 0x0000000a2e187981 */ /* 0x000162000c1e9b00 */
[----:B------:R-:W-:-:S05]  /*156a0*/  IADD3.X R19, R47, UR12, RZ, P2, !PT ;  /* 0x0000000c2f137c10 */ /* 0x000fca00097fe4ff */
[----:B-1----:R-:W5:Y:S04]  /*156b0*/  LDG.E.64.CONSTANT R52, [R18.64] ;  /* 0x0000000a12347981 */ /* 0x002f68000c1e9b00 */
[----:B0-----:R4:W5:Y:S01]  /*156c0*/  LDG.E.64 R46, [R16.64+0x78] ;  /* 0x0000780a102e7981 */ /* 0x001962000c1e1b00 */
[----:B------:R-:W-:Y:S01]  /*156d0*/  IMAD.IADD R23, R23, 0x1, R51 ;  /* 0x0000000117177824 */ /* 0x000fe200078e0233 */
[----:B------:R-:W-:-:S04]  /*156e0*/  IADD3 R48, P2, R48, -0x10, RZ ;  /* 0xfffffff030307810 */ /* 0x000fc80007f5e0ff */
[----:B------:R-:W-:Y:S02]  /*156f0*/  IADD3.X R0, R0, -0x1, RZ, P2, !PT ;  /* 0xffffffff00007810 */ /* 0x000fe400017fe4ff */
[----:B------:R-:W-:-:S04]  /*15700*/  ISETP.GT.U32.AND P2, PT, R48, 0xc, PT ;  /* 0x0000000c3000780c */ /* 0x000fc80003f44070 */
[----:B------:R-:W-:Y:S01]  /*15710*/  ISETP.GT.AND.EX P2, PT, R0, RZ, PT, P2 ;  /* 0x000000ff0000720c */ /* 0x000fe20003f44320 */
[----:B------:R-:W-:-:S04]  /*15720*/  UIADD3 UR4, UP0, UR4, 0x10, URZ ;  /* 0x0000001004047890 */ /* 0x000fc8000ff1e03f */
[----:B------:R-:W-:Y:S01]  /*15730*/  UIADD3.X UR5, URZ, UR5, URZ, UP0, !UPT ;  /* 0x000000053f057290 */ /* 0x000fe200087fe43f */
[-C--:B--2---:R-:W-:Y:S02]  /*15740*/  IMAD R41, R41, R38.reuse, RZ ;  /* 0x0000002629297224 */ /* 0x084fe400078e02ff */
[----:B------:R-:W-:-:S04]  /*15750*/  IMAD.WIDE.U32 R22, R40, R38, R22 ;  /* 0x0000002628167225 */ /* 0x000fc800078e0016 */
[----:B------:R-:W-:-:S05]  /*15760*/  IMAD R41, R40, R39, R41 ;  /* 0x0000002728297224 */ /* 0x000fca00078e0229 */
[----:B------:R-:W-:Y:S01]  /*15770*/  IADD3 R23, R23, R41, RZ ;  /* 0x0000002917177210 */ /* 0x000fe20007ffe0ff */
[----:B---3--:R-:W-:-:S04]  /*15780*/  IMAD R37, R37, R34, RZ ;  /* 0x0000002225257224 */ /* 0x008fc800078e02ff */
[C---:B------:R-:W-:Y:S02]  /*15790*/  IMAD R37, R36.reuse, R35, R37 ;  /* 0x0000002324257224 */ /* 0x040fe400078e0225 */
[----:B----4-:R-:W-:-:S04]  /*157a0*/  IMAD.WIDE.U32 R16, R36, R34, R22 ;  /* 0x0000002224107225 */ /* 0x010fc800078e0016 */
[----:B------:R-:W-:Y:S02]  /*157b0*/  IMAD.IADD R17, R17, 0x1, R37 ;  /* 0x0000000111117824 */ /* 0x000fe400078e0225 */
[-C--:B-----5:R-:W-:Y:S02]  /*157c0*/  IMAD R23, R33, R30.reuse, RZ ;  /* 0x0000001e21177224 */ /* 0x0a0fe400078e02ff */
[----:B------:R-:W-:-:S04]  /*157d0*/  IMAD.WIDE.U32 R16, R32, R30, R16 ;  /* 0x0000001e20107225 */ /* 0x000fc800078e0010 */
[----:B------:R-:W-:-:S05]  /*157e0*/  IMAD R23, R32, R31, R23 ;  /* 0x0000001f20177224 */ /* 0x000fca00078e0217 */
[----:B------:R-:W-:Y:S01]  /*157f0*/  IADD3 R17, R17, R23, RZ ;  /* 0x0000001711117210 */ /* 0x000fe20007ffe0ff */
[----:B------:R-:W-:-:S04]  /*15800*/  IMAD R23, R29, R20, RZ ;  /* 0x000000141d177224 */ /* 0x000fc800078e02ff */
[C---:B------:R-:W-:Y:S02]  /*15810*/  IMAD R23, R28.reuse, R21, R23 ;  /* 0x000000151c177224 */ /* 0x040fe400078e0217 */
[----:B------:R-:W-:-:S04]  /*15820*/  IMAD.WIDE.U32 R16, R28, R20, R16 ;  /* 0x000000141c107225 */ /* 0x000fc800078e0010 */
[----:B------:R-:W-:Y:S02]  /*15830*/  IMAD.IADD R17, R17, 0x1, R23 ;  /* 0x0000000111117824 */ /* 0x000fe400078e0217 */
[-C--:B------:R-:W-:Y:S02]  /*15840*/  IMAD R21, R25, R26.reuse, RZ ;  /* 0x0000001a19157224 */ /* 0x080fe400078e02ff */
[----:B------:R-:W-:-:S04]  /*15850*/  IMAD.WIDE.U32 R16, R24, R26, R16 ;  /* 0x0000001a18107225 */ /* 0x000fc800078e0010 */
[----:B------:R-:W-:Y:S01]  /*15860*/  IMAD R21, R24, R27, R21 ;  /* 0x0000001b18157224 */ /* 0x000fe200078e0215 */
        /* <DEDUP_REMOVED lines=8> */
.L_x_731:
[----:B------:R-:W-:-:S04]  /*158f0*/  ISETP.GT.U32.AND P2, PT, R48, 0x4, PT ;  /* 0x000000043000780c */ /* 0x000fc80003f44070 */
[----:B------:R-:W-:-:S13]  /*15900*/  ISETP.GT.AND.EX P2, PT, R0, RZ, PT, P2 ;  /* 0x000000ff0000720c */ /* 0x000fda0003f44320 */
[----:B------:R-:W-:Y:S05]  /*15910*/  @!P2 BRA `(.L_x_733) ;  /* 0x000004b00000a947 */ /* 0x000fea0003800000 */
[----:B------:R-:W-:Y:S01]  /*15920*/  ULDC.64 UR8, c[0x0][0x180] ;  /* 0x0000600000087ab9 */ /* 0x000fe20000000a00 */
[----:B------:R-:W-:Y:S01]  /*15930*/  MOV R23, R19 ;  /* 0x0000001300177202 */ /* 0x000fe20000000f00 */
[----:B------:R-:W-:Y:S01]  /*15940*/  ULEA UR8, UP0, UR4, UR8, 0x3 ;  /* 0x0000000804087291 */ /* 0x000fe2000f80183f */
[----:B------:R-:W-:-:S03]  /*15950*/  IADD3 R30, P0, R22, UR14, RZ ;  /* 0x0000000e161e7c10 */ /* 0x000fc6000ff1e0ff */
[----:B------:R-:W-:Y:S01]  /*15960*/  ULEA.HI.X UR9, UR4, UR9, UR5, 0x3, UP0 ;  /* 0x0000000904097291 */ /* 0x000fe200080f1c05 */
[----:B------:R0:W2:Y:S01]  /*15970*/  LDG.E.64.CONSTANT R36, [R22.64] ;  /* 0x0000000a16247981 */ /* 0x0000a2000c1e9b00 */
[----:B------:R-:W-:-:S04]  /*15980*/  MOV R20, UR8 ;  /* 0x0000000800147c02 */ /* 0x000fc80008000f00 */
[----:B------:R-:W-:Y:S01]  /*15990*/  IMAD.U32 R21, RZ, RZ, UR9 ;  /* 0x00000009ff157e24 */ /* 0x000fe2000f8e00ff */
[----:B------:R-:W-:-:S04]  /*159a0*/  IADD3.X R31, R19, UR12, RZ, P0, !PT ;  /* 0x0000000c131f7c10 */ /* 0x000fc800087fe4ff */
[----:B------:R-:W2:Y:S04]  /*159b0*/  LDG.E.64 R32, [R20.64] ;  /* 0x0000000a14207981 */ /* 0x000ea8000c1e1b00 */
[----:B------:R1:W3:Y:S04]  /*159c0*/  LDG.E.64.CONSTANT R26, [R30.64] ;  /* 0x0000000a1e1a7981 */ /* 0x0002e8000c1e9b00 */
[----:B------:R-:W3:Y:S01]  /*159d0*/  LDG.E.64 R28, [R20.64+0x8] ;  /* 0x0000080a141c7981 */ /* 0x000ee2000c1e1b00 */
[----:B------:R-:W-:-:S03]  /*159e0*/  IADD3 R40, P0, R30, UR14, RZ ;  /* 0x0000000e1e287c10 */ /* 0x000fc6000ff1e0ff */
[----:B------:R-:W4:Y:S01]  /*159f0*/  LDG.E.64 R16, [R20.64+0x10] ;  /* 0x0000100a14107981 */ /* 0x000f22000c1e1b00 */
[----:B------:R-:W-:Y:S02]  /*15a00*/  IADD3.X R41, R31, UR12, RZ, P0, !PT ;  /* 0x0000000c1f297c10 */ /* 0x000fe400087fe4ff */
[----:B------:R-:W-:Y:S01]  /*15a10*/  IADD3 R38, P0, R40, UR14, RZ ;  /* 0x0000000e28267c10 */ /* 0x000fe2000ff1e0ff */
[----:B------:R-:W5:Y:S04]  /*15a20*/  LDG.E.64 R24, [R20.64+0x18] ;  /* 0x0000180a14187981 */ /* 0x000f68000c1e1b00 */
[----:B------:R1:W4:Y:S01]  /*15a30*/  LDG.E.64.CONSTANT R18, [R40.64] ;  /* 0x0000000a28127981 */ /* 0x000322000c1e9b00 */
[----:B------:R-:W-:Y:S02]  /*15a40*/  IADD3.X R39, R41, UR12, RZ, P0, !PT ;  /* 0x0000000c29277c10 */ /* 0x000fe400087fe4ff */
[----:B------:R-:W-:Y:S01]  /*15a50*/  IADD3 R34, P0, R38, UR14, RZ ;  /* 0x0000000e26227c10 */ /* 0x000fe2000ff1e0ff */
[----:B------:R-:W4:Y:S04]  /*15a60*/  LDG.E.64 R52, [R20.64+0x38] ;  /* 0x0000380a14347981 */ /* 0x000f28000c1e1b00 */
[----:B0-----:R0:W5:Y:S01]  /*15a70*/  LDG.E.64.CONSTANT R22, [R38.64] ;  /* 0x0000000a26167981 */ /* 0x001162000c1e9b00 */
[----:B------:R-:W-:-:S03]  /*15a80*/  IADD3.X R35, R39, UR12, RZ, P0, !PT ;  /* 0x0000000c27237c10 */ /* 0x000fc600087fe4ff */
[----:B-1----:R-:W4:Y:S01]  /*15a90*/  LDG.E.64 R40, [R20.64+0x20] ;  /* 0x0000200a14287981 */ /* 0x002f22000c1e1b00 */
[-C--:B--2---:R-:W-:Y:S02]  /*15aa0*/  IMAD R37, R37, R32.reuse, RZ ;  /* 0x0000002025257224 */ /* 0x084fe400078e02ff */
[----:B------:R-:W-:Y:S01]  /*15ab0*/  IMAD.WIDE.U32 R30, R36, R32, R46 ;  /* 0x00000020241e7225 */ /* 0x000fe200078e002e */
[----:B------:R-:W-:Y:S01]  /*15ac0*/  IADD3 R32, P0, R34, UR14, RZ ;  /* 0x0000000e22207c10 */ /* 0x000fe2000ff1e0ff */
[----:B------:R1:W2:Y:S02]  /*15ad0*/  LDG.E.64.CONSTANT R46, [R34.64] ;  /* 0x0000000a222e7981 */ /* 0x0002a4000c1e9b00 */
[----:B------:R-:W-:Y:S01]  /*15ae0*/  IMAD R37, R36, R33, R37 ;  /* 0x0000002124257224 */ /* 0x000fe200078e0225 */
[----:B------:R-:W-:Y:S01]  /*15af0*/  IADD3.X R33, R35, UR12, RZ, P0, !PT ;  /* 0x0000000c23217c10 */ /* 0x000fe200087fe4ff */
[----:B---3--:R-:W-:Y:S02]  /*15b00*/  IMAD R51, R27, R28, RZ ;  /* 0x0000001c1b337224 */ /* 0x008fe400078e02ff */
[----:B------:R-:W-:-:S02]  /*15b10*/  IMAD.IADD R31, R31, 0x1, R37 ;  /* 0x000000011f1f7824 */ /* 0x000fc400078e0225 */
[C---:B------:R-:W-:Y:S01]  /*15b20*/  IMAD R51, R26.reuse, R29, R51 ;  /* 0x0000001d1a337224 */ /* 0x040fe200078e0233 */
[----:B------:R-:W3:Y:S01]  /*15b30*/  LDG.E.64 R36, [R20.64+0x28] ;  /* 0x0000280a14247981 */ /* 0x000ee2000c1e1b00 */
[----:B------:R-:W-:Y:S01]  /*15b40*/  IMAD.WIDE.U32 R28, R26, R28, R30 ;  /* 0x0000001c1a1c7225 */ /* 0x000fe200078e001e */
[----:B------:R-:W-:Y:S02]  /*15b50*/  IADD3 R30, P0, R32, UR14, RZ ;  /* 0x0000000e201e7c10 */ /* 0x000fe4000ff1e0ff */
[----:B0-----:R0:W3:Y:S02]  /*15b60*/  LDG.E.64.CONSTANT R38, [R32.64] ;  /* 0x0000000a20267981 */ /* 0x0010e4000c1e9b00 */
[----:B------:R-:W-:Y:S02]  /*15b70*/  IADD3.X R31, R33, UR12, RZ, P0, !PT ;  /* 0x0000000c211f7c10 */ /* 0x000fe400087fe4ff */
[----:B------:R-:W-:-:S03]  /*15b80*/  IADD3 R26, P0, R30, UR14, RZ ;  /* 0x0000000e1e1a7c10 */ /* 0x000fc6000ff1e0ff */
[----:B-1----:R1:W3:Y:S01]  /*15b90*/  LDG.E.64.CONSTANT R34, [R30.64] ;  /* 0x0000000a1e227981 */ /* 0x0022e2000c1e9b00 */
[----:B------:R-:W-:-:S03]  /*15ba0*/  IADD3.X R27, R31, UR12, RZ, P0, !PT ;  /* 0x0000000c1f1b7c10 */ /* 0x000fc600087fe4ff */
[----:B0-----:R-:W3:Y:S04]  /*15bb0*/  LDG.E.64 R32, [R20.64+0x30] ;  /* 0x0000300a14207981 */ /* 0x001ee8000c1e1b00 */
[----:B-1----:R-:W3:Y:S01]  /*15bc0*/  LDG.E.64.CONSTANT R30, [R26.64] ;  /* 0x0000000a1a1e7981 */ /* 0x002ee2000c1e9b00 */
[----:B------:R-:W-:Y:S01]  /*15bd0*/  IADD3 R29, R29, R51, RZ ;  /* 0x000000331d1d7210 */ /* 0x000fe20007ffe0ff */
[----:B----4-:R-:W-:-:S04]  /*15be0*/  IMAD R19, R19, R16, RZ ;  /* 0x0000001013137224 */ /* 0x010fc800078e02ff */
        /* <DEDUP_REMOVED lines=8> */
[----:B------:R-:W-:Y:S01]  /*15c70*/  IADD3 R22, P2, R26, UR14, RZ ;  /* 0x0000000e1a167c10 */ /* 0x000fe2000ff5e0ff */
        /* <DEDUP_REMOVED lines=10> */
[----:B------:R-:W-:-:S05]  /*15d20*/  IMAD R19, R38, R37, R19 ;  /* 0x0000002526137224 */ /* 0x000fca00078e0213 */
[----:B------:R-:W-:Y:S01]  /*15d30*/  IADD3 R17, R17, R19, RZ ;  /* 0x0000001311117210 */ /* 0x000fe20007ffe0ff */
[----:B------:R-:W-:-:S04]  /*15d40*/  IMAD R19, R35, R32, RZ ;  /* 0x0000002023137224 */ /* 0x000fc800078e02ff */
[C---:B------:R-:W-:Y:S02]  /*15d50*/  IMAD R19, R34.reuse, R33, R19 ;  /* 0x0000002122137224 */ /* 0x040fe400078e0213 */
[----:B------:R-:W-:-:S04]  /*15d60*/  IMAD.WIDE.U32 R16, R34, R32, R16 ;  /* 0x0000002022107225 */ /* 0x000fc800078e0010 */
[-C--:B------:R-:W-:Y:S02]  /*15d70*/  IMAD R21, R31, R52.reuse, RZ ;  /* 0x000000341f157224 */ /* 0x080fe400078e02ff */
[----:B------:R-:W-:Y:S02]  /*15d80*/  IMAD.IADD R17, R17, 0x1, R19 ;  /* 0x0000000111117824 */ /* 0x000fe400078e0213 */
[C---:B------:R-:W-:Y:S02]  /*15d90*/  IMAD R21, R30.reuse, R53, R21 ;  /* 0x000000351e157224 */ /* 0x040fe400078e0215 */
[----:B------:R-:W-:Y:S01]  /*15da0*/  IMAD.WIDE.U32 R46, R30, R52, R16 ;  /* 0x000000341e2e7225 */ /* 0x000fe200078e0010 */
[----:B------:R-:W-:-:S04]  /*15db0*/  IADD3.X R19, R27, UR12, RZ, P2, !PT ;  /* 0x0000000c1b137c10 */ /* 0x000fc800097fe4ff */
[----:B------:R-:W-:Y:S02]  /*15dc0*/  IADD3 R47, R47, R21, RZ ;  /* 0x000000152f2f7210 */ /* 0x000fe40007ffe0ff */
.L_x_733:
[----:B------:R-:W-:-:S04]  /*15dd0*/  ISETP.NE.U32.AND P2, PT, R48, RZ, PT ;  /* 0x000000ff3000720c */ /* 0x000fc80003f45070 */
[----:B------:R-:W-:-:S13]  /*15de0*/  ISETP.NE.OR.EX P0, PT, R0, RZ, P0, P2 ;  /* 0x000000ff0000720c */ /* 0x000fda0000705720 */
[----:B------:R-:W-:Y:S05]  /*15df0*/  @!P0 BRA `(.L_x_729) ;  /* 0x000002d000008947 */ /* 0x000fea0003800000 */
.L_x_730:
        /* <DEDUP_REMOVED lines=38> */
[----:B-----5:R-:W-:-:S04]  /*16060*/  IMAD R19, R23, R26, RZ ;  /* 0x0000001a17137224 */ /* 0x020fc800078e02ff */
[-C--:B------:R-:W-:Y:S02]  /*16070*/  IMAD R19, R27, R22.reuse, R19 ;  /* 0x000000161b137224 */ /* 0x080fe400078e0213 */
[----:B------:R-:W-:Y:S01]  /*16080*/  IMAD.WIDE.U32 R46, R26, R22, R16 ;  /* 0x000000161a2e7225 */ /* 0x000fe200078e0010 */
[----:B------:R-:W-:-:S03]  /*16090*/  IADD3 R22, P2, R20, UR14, RZ ;  /* 0x0000000e14167c10 */ /* 0x000fc6000ff5e0ff */
[----:B------:R-:W-:Y:S01]  /*160a0*/  IMAD.IADD R47, R47, 0x1, R19 ;  /* 0x000000012f2f7824 */ /* 0x000fe200078e0213 */
[----:B------:R-:W-:Y:S01]  /*160b0*/  IADD3.X R19, R21, UR12, RZ, P2, !PT ;  /* 0x0000000c15137c10 */ /* 0x000fe200097fe4ff */
[----:B------:R-:W-:Y:S05]  /*160c0*/  @P0 BRA `(.L_x_730) ;  /* 0xfffffd3000000947 */ /* 0x000fea000383ffff */
.L_x_729:
        /* <DEDUP_REMOVED lines=34> */
[----:B------:R-:W-:-:S04]  /*162f0*/  MOV R13, UR5 ;  /* 0x00000005000d7c02 */ /* 0x000fc80008000f00 */
[----:B------:R-:W-:Y:S02]  /*16300*/  IADD3.X R13, R15, UR12, R13, P2, !PT ;  /* 0x0000000c0f0d7c10 */ /* 0x000fe400097fe40d */
[C---:B------:R-:W-:Y:S01]  /*16310*/  LEA R22, P2, R0.reuse, c[0x0][0x168], 0x3 ;  /* 0x00005a0000167a11 */ /* 0x040fe200078418ff */
[----:B------:R-:W2:Y:S03]  /*16320*/  LDG.E.64 R14, [R16.64+0x8] ;  /* 0x0000080a100e7981 */ /* 0x000ea6000c1e1b00 */
[----:B------:R-:W-:Y:S01]  /*16330*/  LEA.HI.X R23, R0, c[0x0][0x16c], R13, 0x3, P2 ;  /* 0x00005b0000177a11 */ /* 0x000fe200010f1c0d */
[----:B------:R-:W-:Y:S01]  /*16340*/  IMAD.U32 R0, RZ, RZ, UR17 ;  /* 0x00000011ff007e24 */ /* 0x000fe2000f8e00ff */
[----:B------:R-:W-:-:S03]  /*16350*/  @P0 LEA R20, P2, R21, R22, 0x3 ;  /* 0x0000001615140211 */ /* 0x000fc600078418ff */
        /* <DEDUP_REMOVED lines=13> */
.L_x_728:
[----:B------:R-:W-:Y:S05]  /*16430*/  BSYNC B0 ;  /* 0x0000000000007941 */ /* 0x000fea0003800000 */
.L_x_678:
[C---:B---3-5:R-:W-:Y:S01]  /*16440*/  @!P1 IADD3 R12, R49.reuse, UR6, RZ ;  /* 0x00000006310c9c10 */ /* 0x068fe2000fffe0ff */
[----:B------:R-:W-:Y:S01]  /*16450*/  @!P1 IMAD.MOV.U32 R13, RZ, RZ, 0x8 ;  /* 0x00000008ff0d9424 */ /* 0x000fe200078e00ff */
[----:B------:R-:W-:Y:S01]  /*16460*/  @!P1 IADD3 R49, R49, 0x80, RZ ;  /* 0x0000008031319810 */ /* 0x000fe20007ffe0ff */
[----:B------:R-:W-:Y:S01]  /*16470*/  BSSY B0, `(.L_x_734) ;  /* 0x0000031000007945 */ /* 0x000fe20003800000 */
[----:B------:R-:W-:Y:S01]  /*16480*/  BSSY B1, `(.L_x_735) ;  /* 0x0000029000017945 */ /* 0x000fe20003800000 */
[----:B------:R-:W-:Y:S01]  /*16490*/  @!P1 IMAD.WIDE.U32 R12, R12, R13, c[0x0][0x198] ;  /* 0x000066000c0c9625 */ /* 0x000fe200078e000d */
[----:B------:R-:W-:-:S04]  /*164a0*/  ISETP.GE.AND P0, PT, R49, UR7, PT ;  /* 0x0000000731007c0c */ /* 0x000fc8000bf06270 */
[----:B------:R0:W-:Y:S02]  /*164b0*/  @!P1 STG.E.64 [R12.64], R42 ;  /* 0x0000002a0c009986 */ /* 0x0001e4000c101b0a */
[----:B0-----:R-:W-:Y:S01]  /*164c0*/  MOV R12, R2 ;  /* 0x00000002000c7202 */ /* 0x001fe20000000f00 */
[----:B------:R-:W-:-:S06]  /*164d0*/  IMAD.MOV.U32 R13, RZ, RZ, R3 ;  /* 0x000000ffff0d7224 */ /* 0x000fcc00078e0003 */
[----:B------:R-:W-:Y:S05]  /*164e0*/  @P0 BRA `(.L_x_736) ;  /* 0x000000c000000947 */ /* 0x000fea0003800000 */
[----:B------:R-:W-:Y:S01]  /*164f0*/  HFMA2.MMA R3, -RZ, RZ, 0, 4.76837158203125e-07 ;  /* 0x00000008ff037435 */ /* 0x000fe200000001ff */
[C---:B------:R-:W-:Y:S02]  /*16500*/  IADD3 R2, R49.reuse, UR6, RZ ;  /* 0x0000000631027c10 */ /* 0x040fe4000fffe0ff */
[----:B------:R-:W-:-:S04]  /*16510*/  IADD3 R49, R49, 0x80, RZ ;  /* 0x0000008031317810 */ /* 0x000fc80007ffe0ff */
[----:B------:R-:W-:-:S03]  /*16520*/  ISETP.GE.AND P0, PT, R49, UR7, PT ;  /* 0x0000000731007c0c */ /* 0x000fc6000bf06270 */
[----:B------:R-:W-:-:S05]  /*16530*/  IMAD.WIDE.U32 R2, R2, R3, c[0x0][0x198] ;  /* 0x0000660002027625 */ /* 0x000fca00078e0003 */
[----:B------:R0:W-:Y:S05]  /*16540*/  STG.E.64 [R2.64], R12 ;  /* 0x0000000c02007986 */ /* 0x0001ea000c101b0a */
[----:B------:R-:W-:Y:S05]  /*16550*/  @P0 BRA `(.L_x_737) ;  /* 0x000000c000000947 */ /* 0x000fea0003800000 */
[C---:B0-----:R-:W-:Y:S01]  /*16560*/  IADD3 R2, R49.reuse, UR6, RZ ;  /* 0x0000000631027c10 */ /* 0x041fe2000fffe0ff */
[----:B------:R-:W-:Y:S01]  /*16570*/  IMAD.MOV.U32 R3, RZ, RZ, 0x8 ;  /* 0x00000008ff037424 */ /* 0x000fe200078e00ff */
[----:B------:R-:W-:-:S03]  /*16580*/  IADD3 R49, R49, 0x80, RZ ;  /* 0x0000008031317810 */ /* 0x000fc60007ffe0ff */
[----:B------:R-:W-:-:S05]  /*16590*/  IMAD.WIDE.U32 R2, R2, R3, c[0x0][0x198] ;  /* 0x0000660002027625 */ /* 0x000fca00078e0003 */
[----:B------:R0:W-:Y:S02]  /*165a0*/  STG.E.64 [R2.64], R4 ;  /* 0x0000000402007986 */ /* 0x0001e4000c101b0a */
.L_x_736:
[----:B------:R-:W-:-:S13]  /*165b0*/  ISETP.GE.AND P0, PT, R49, UR7, PT ;  /* 0x0000000731007c0c */ /* 0x000fda000bf06270 */
[----:B------:R-:W-:Y:S05]  /*165c0*/  @P0 BRA `(.L_x_738) ;  /* 0x000000c000000947 */ /* 0x000fea0003800000 */
[C---:B0-----:R-:W-:Y:S02]  /*165d0*/  IADD3 R2, R49.reuse, UR6, RZ ;  /* 0x0000000631027c10 */ /* 0x041fe4000fffe0ff */
[----:B------:R-:W-:Y:S02]  /*165e0*/  MOV R3, 0x8 ;  /* 0x0000000800037802 */ /* 0x000fe40000000f00 */
[----:B------:R-:W-:-:S03]  /*165f0*/  IADD3 R49, R49, 0x80, RZ ;  /* 0x0000008031317810 */ /* 0x000fc60007ffe0ff */
[----:B------:R-:W-:-:S05]  /*16600*/  IMAD.WIDE.U32 R2, R2, R3, c[0x0][0x198] ;  /* 0x0000660002027625 */ /* 0x000fca00078e0003 */
[----:B------:R0:W-:Y:S02]  /*16610*/  STG.E.64 [R2.64], R6 ;  /* 0x0000000602007986 */ /* 0x0001e4000c101b0a */
.L_x_737:
[----:B------:R-:W-:-:S13]  /*16620*/  ISETP.GE.AND P0, PT, R49, UR7, PT ;  /* 0x0000000731007c0c */ /* 0x000fda000bf06270 */
[----:B------:R-:W-:Y:S05]  /*16630*/  @P0 BRA `(.L_x_739) ;  /* 0x000000d000000947 */ /* 0x000fea0003800000 */
[C---:B0-----:R-:W-:Y:S01]  /*16640*/  IADD3 R2, R49.reuse, UR6, RZ ;  /* 0x0000000631027c10 */ /* 0x041fe2000fffe0ff */
[----:B------:R-:W-:Y:S01]  /*16650*/  IMAD.MOV.U32 R3, RZ, RZ, 0x8 ;  /* 0x00000008ff037424 */ /* 0x000fe200078e00ff */
[----:B------:R-:W-:-:S03]  /*16660*/  IADD3 R49, R49, 0x80, RZ ;  /* 0x0000008031317810 */ /* 0x000fc60007ffe0ff */
[----:B------:R-:W-:-:S05]  /*16670*/  IMAD.WIDE.U32 R2, R2, R3, c[0x0][0x198] ;  /* 0x0000660002027625 */ /* 0x000fca00078e0003 */
[----:B------:R0:W-:Y:S02]  /*16680*/  STG.E.64 [R2.64], R8 ;  /* 0x0000000802007986 */ /* 0x0001e4000c101b0a */
.L_x_738:
[----:B------:R-:W-:-:S13]  /*16690*/  ISETP.GE.AND P0, PT, R49, UR7, PT ;  /* 0x0000000731007c0c */ /* 0x000fda000bf06270 */
[----:B------:R-:W-:Y:S01]  /*166a0*/  @P0 BREAK B1 ;  /* 0x0000000000010942 */ /* 0x000fe20003800000 */
[----:B------:R-:W-:Y:S05]  /*166b0*/  @P0 BRA `(.L_x_740) ;  /* 0x000000c000000947 */ /* 0x000fea0003800000 */
[----:B0-----:R-:W-:Y:S01]  /*166c0*/  HFMA2.MMA R3, -RZ, RZ, 0, 4.76837158203125e-07 ;  /* 0x00000008ff037435 */ /* 0x001fe200000001ff */
[C---:B------:R-:W-:Y:S02]  /*166d0*/  IADD3 R2, R49.reuse, UR6, RZ ;  /* 0x0000000631027c10 */ /* 0x040fe4000fffe0ff */
[----:B------:R-:W-:-:S07]  /*166e0*/  IADD3 R49, R49, 0x80, RZ ;  /* 0x0000008031317810 */ /* 0x000fce0007ffe0ff */
[----:B------:R-:W-:-:S05]  /*166f0*/  IMAD.WIDE.U32 R2, R2, R3, c[0x0][0x198] ;  /* 0x0000660002027625 */ /* 0x000fca00078e0003 */
[----:B------:R0:W-:Y:S02]  /*16700*/  STG.E.64 [R2.64], R10 ;  /* 0x0000000a02007986 */ /* 0x0001e4000c101b0a */
.L_x_739:
[----:B------:R-:W-:Y:S05]  /*16710*/  BSYNC B1 ;  /* 0x0000000000017941 */ /* 0x000fea0003800000 */
.L_x_735:
[----:B------:R-:W-:-:S13]  /*16720*/  ISETP.GE.AND P0, PT, R49, UR7, PT ;  /* 0x0000000731007c0c */ /* 0x000fda000bf06270 */
[C---:B0-----:R-:W-:Y:S01]  /*16730*/  @!P0 IADD3 R2, R49.reuse, UR6, RZ ;  /* 0x0000000631028c10 */ /* 0x041fe2000fffe0ff */
[----:B------:R-:W-:Y:S01]  /*16740*/  @!P0 IMAD.MOV.U32 R3, RZ, RZ, 0x8 ;  /* 0x00000008ff038424 */ /* 0x000fe200078e00ff */
[----:B------:R-:W-:-:S03]  /*16750*/  @!P0 IADD3 R49, R49, 0x80, RZ ;  /* 0x0000008031318810 */ /* 0x000fc60007ffe0ff */
[----:B------:R-:W-:-:S05]  /*16760*/  @!P0 IMAD.WIDE.U32 R2, R2, R3, c[0x0][0x198] ;  /* 0x0000660002028625 */ /* 0x000fca00078e0003 */
[----:B------:R0:W-:Y:S02]  /*16770*/  @!P0 STG.E.64 [R2.64], R44 ;  /* 0x0000002c02008986 */ /* 0x0001e4000c101b0a */
.L_x_740:
[----:B------:R-:W-:Y:S05]  /*16780*/  BSYNC B0 ;  /* 0x0000000000007941 */ /* 0x000fea0003800000 */
.L_x_734:
[----:B------:R-:W-:Y:S01]  /*16790*/  WARPSYNC 0xffffffff ;  /* 0xffffffff00007948 */ /* 0x000fe20003800000 */
[----:B------:R-:W-:-:S13]  /*167a0*/  ISETP.GE.AND P0, PT, R49, UR7, PT ;  /* 0x0000000731007c0c */ /* 0x000fda000bf06270 */
[----:B------:R-:W-:Y:S05]  /*167b0*/  @P0 EXIT ;  /* 0x000000000000094d */ /* 0x000fea0003800000 */
[----:B0-----:R-:W-:Y:S02]  /*167c0*/  IADD3 R2, R49, UR6, RZ ;  /* 0x0000000631027c10 */ /* 0x001fe4000fffe0ff */
[----:B------:R-:W-:-:S05]  /*167d0*/  MOV R3, 0x8 ;  /* 0x0000000800037802 */ /* 0x000fca0000000f00 */
[----:B------:R-:W-:-:S05]  /*167e0*/  IMAD.WIDE.U32 R2, R2, R3, c[0x0][0x198] ;  /* 0x0000660002027625 */ /* 0x000fca00078e0003 */
[----:B------:R-:W-:Y:S01]  /*167f0*/  STG.E.64 [R2.64], R46 ;  /* 0x0000002e02007986 */ /* 0x000fe2000c101b0a */
[----:B------:R-:W-:Y:S05]  /*16800*/  EXIT ;  /* 0x000000000000794d */ /* 0x000fea0003800000 */
.L_x_741:
        /* <DEDUP_REMOVED lines=15> */
.L_x_3426:


//--------------------- .text._ZN2at6native29vectorized_elementwise_kernelILi4EZZNS0_61_GLOBAL__N__ae8afa13_23_FlattenIndicesKernel_cu_7dd49032_310621_flatten_indices_implINS2_18CUDAKernelLauncherElLl0EEENS_6TensorERKS5_N3c108ArrayRefIlEEENKUlvE0_clEvEUllE_St5arrayIPcLm2EEEEviT0_T1_ --------------------------
	.section	.text._ZN2at6native29vectorized_elementwise_kernelILi4EZZNS0_61_GLOBAL__N__ae8afa13_23_FlattenIndicesKernel_cu_7dd49032_310621_flatten_indices_implINS2_18CUDAKernelLauncherElLl0EEENS_6TensorERKS5_N3c108ArrayRefIlEEENKUlvE0_clEvEUllE_St5arrayIPcLm2EEEEviT0_T1_,"ax",@progbits
	.sectioninfo	@"SHI_REGISTERS=56"
	.align	128
        .global         _ZN2at6native29vectorized_elementwise_kernelILi4EZZNS0_61_GLOBAL__N__ae8afa13_23_FlattenIndicesKernel_cu_7dd49032_310621_flatten_indices_implINS2_18CUDAKernelLauncherElLl0EEENS_6TensorERKS5_N3c108ArrayRefIlEEENKUlvE0_clEvEUllE_St5arrayIPcLm2EEEEviT0_T1_
        .type           _ZN2at6native29vectorized_elementwise_kernelILi4EZZNS0_61_GLOBAL__N__ae8afa13_23_FlattenIndicesKernel_cu_7dd49032_310621_flatten_indices_implINS2_18CUDAKernelLauncherElLl0EEENS_6TensorERKS5_N3c108ArrayRefIlEEENKUlvE0_clEvEUllE_St5arrayIPcLm2EEEEviT0_T1_,@function
        .size           _ZN2at6native29vectorized_elementwise_kernelILi4EZZNS0_61_GLOBAL__N__ae8afa13_23_FlattenIndicesKernel_cu_7dd49032_310621_flatten_indices_implINS2_18CUDAKernelLauncherElLl0EEENS_6TensorERKS5_N3c108ArrayRefIlEEENKUlvE0_clEvEUllE_St5arrayIPcLm2EEEEviT0_T1_,(.L_x_3427 - _ZN2at6native29vectorized_elementwise_kernelILi4EZZNS0_61_GLOBAL__N__ae8afa13_23_FlattenIndicesKernel_cu_7dd49032_310621_flatten_indices_implINS2_18CUDAKernelLauncherElLl0EEENS_6TensorERKS5_N3c108ArrayRefIlEEENKUlvE0_clEvEUllE_St5arrayIPcLm2EEEEviT0_T1_)
        .other          _ZN2at6native29vectorized_elementwise_kernelILi4EZZNS0_61_GLOBAL__N__ae8afa13_23_FlattenIndicesKernel_cu_7dd49032_310621_flatten_indices_implINS2_18CUDAKernelLauncherElLl0EEENS_6TensorERKS5_N3c108ArrayRefIlEEENKUlvE0_clEvEUllE_St5arrayIPcLm2EEEEviT0_T1_,@"STO_CUDA_ENTRY STV_DEFAULT"
_ZN2at6native29vectorized_elementwise_kernelILi4EZZNS0_61_GLOBAL__N__ae8afa13_23_FlattenIndicesKernel_cu_7dd49032_310621_flatten_indices_implINS2_18CUDAKernelLauncherElLl0EEENS_6TensorERKS5_N3c108ArrayRefIlEEENKUlvE0_clEvEUllE_St5arrayIPcLm2EEEEviT0_T1_:
.text._ZN2at6native29vectorized_elementwise_kernelILi4EZZNS0_61_GLOBAL__N__ae8afa13_23_FlattenIndicesKernel_cu_7dd49032_310621_flatten_indices_implINS2_18CUDAKernelLauncherElLl0EEENS_6TensorERKS5_N3c108ArrayRefIlEEENKUlvE0_clEvEUllE_St5arrayIPcLm2EEEEviT0_T1_:
        /* <DEDUP_REMOVED lines=66> */
.L_x_747:
        /* <DEDUP_REMOVED lines=140> */
.L_x_746:
        /* <DEDUP_REMOVED lines=77> */
.L_x_748:
[----:B------:R-:W-:-:S04]  /*11b0*/  ISETP.NE.U32.AND P2, PT, R5, RZ, PT ;  /* 0x000000ff0500720c */ /* 0x000fc80003f45070 */
[----:B------:R-:W-:-:S13]  /*11c0*/  ISETP.NE.OR.EX P0, PT, R0, RZ, P0, P2 ;  /* 0x000000ff0000720c */ /* 0x000fda0000705720 */
[----:B------:R-:W-:Y:S05]  /*11d0*/  @!P0 BRA `(.L_x_744) ;  /* 0x000002c000008947 */ /* 0x000fea0003800000 */
.L_x_745:
        /* <DEDUP_REMOVED lines=44> */
.L_x_744:
        /* <DEDUP_REMOVED lines=54> */
.L_x_749:
        /* <DEDUP_REMOVED lines=24> */
.L_x_753:
        /* <DEDUP_REMOVED lines=137> */
.L_x_752:
        /* <DEDUP_REMOVED lines=74> */
.L_x_754:
[----:B------:R-:W-:-:S04]  /*26b0*/  ISETP.NE.U32.AND P3, PT, R49, RZ, PT ;  /* 0x000000ff3100720c */ /* 0x000fc80003f65070 */
[----:B------:R-:W-:-:S13]  /*26c0*/  ISETP.NE.OR.EX P0, PT, R8, RZ, P0, P3 ;  /* 0x000000ff0800720c */ /* 0x000fda0000705730 */
[----:B------:R-:W-:Y:S05]  /*26d0*/  @!P0 BRA `(.L_x_750) ;  /* 0x0000029000008947 */ /* 0x000fea0003800000 */
.L_x_751:
        /* <DEDUP_REMOVED lines=41> */
.L_x_750:
        /* <DEDUP_REMOVED lines=48> */
.L_x_755:
        /* <DEDUP_REMOVED lines=25> */
.L_x_759:
        /* <DEDUP_REMOVED lines=140> */
.L_x_758:
        /* <DEDUP_REMOVED lines=77> */
.L_x_760:
[----:B------:R-:W-:-:S04]  /*3b90*/  ISETP.NE.U32.AND P3, PT, R50, RZ, PT ;  /* 0x000000ff3200720c */ /* 0x000fc80003f65070 */
[----:B------:R-:W-:-:S13]  /*3ba0*/  ISETP.NE.OR.EX P0, PT, R49, RZ, P0, P3 ;  /* 0x000000ff3100720c */ /* 0x000fda0000705730 */
[----:B------:R-:W-:Y:S05]  /*3bb0*/  @!P0 BRA `(.L_x_756) ;  /* 0x000002c000008947 */ /* 0x000fea0003800000 */
.L_x_757:
        /* <DEDUP_REMOVED lines=44> */
.L_x_756:
        /* <DEDUP_REMOVED lines=55> */
.L_x_761:
        /* <DEDUP_REMOVED lines=25> */
.L_x_765:
        /* <DEDUP_REMOVED lines=139> */
.L_x_764:
        /* <DEDUP_REMOVED lines=79> */
.L_x_766:
[----:B------:R-:W-:-:S04]  /*5120*/  ISETP.NE.U32.AND P3, PT, R47, RZ, PT ;  /* 0x000000ff2f00720c */ /* 0x000fc80003f65070 */
[----:B------:R-:W-:-:S13]  /*5130*/  ISETP.NE.OR.EX P0, PT, R46, RZ, P0, P3 ;  /* 0x000000ff2e00720c */ /* 0x000fda0000705730 */
[----:B------:R-:W-:Y:S05]  /*5140*/  @!P0 BRA `(.L_x_762) ;  /* 0x000002b000008947 */ /* 0x000fea0003800000 */
.L_x_763:
        /* <DEDUP_REMOVED lines=43> */
.L_x_762:
        /* <DEDUP_REMOVED lines=51> */
.L_x_767:
        /* <DEDUP_REMOVED lines=24> */
.L_x_771:
        /* <DEDUP_REMOVED lines=139> */
.L_x_770:
        /* <DEDUP_REMOVED lines=79> */
.L_x_772:
[----:B------:R-:W-:-:S04]  /*6650*/  ISETP.NE.U32.AND P3, PT, R50, RZ, PT ;  /* 0x000000ff3200720c */ /* 0x000fc80003f65070 */
[----:B------:R-:W-:-:S13]  /*6660*/  ISETP.NE.OR.EX P0, PT, R49, RZ, P0, P3 ;  /* 0x000000ff3100720c */ /* 0x000fda0000705730 */
[----:B------:R-:W-:Y:S05]  /*6670*/  @!P0 BRA `(.L_x_768) ;  /* 0x000002b000008947 */ /* 0x000fea0003800000 */
.L_x_769:
        /* <DEDUP_REMOVED lines=43> */
.L_x_768:
        /* <DEDUP_REMOVED lines=55> */
.L_x_773:
        /* <DEDUP_REMOVED lines=24> */
.L_x_777:
        /* <DEDUP_REMOVED lines=137> */
.L_x_776:
        /* <DEDUP_REMOVED lines=74> */
.L_x_778:
[----:B------:R-:W-:-:S04]  /*7b50*/  ISETP.NE.U32.AND P3, PT, R51, RZ, PT ;  /* 0x000000ff3300720c */ /* 0x000fc80003f65070 */
[----:B------:R-:W-:-:S13]  /*7b60*/  ISETP.NE.OR.EX P0, PT, R50, RZ, P0, P3 ;  /* 0x000000ff3200720c */ /* 0x000fda0000705730 */
[----:B------:R-:W-:Y:S05]  /*7b70*/  @!P0 BRA `(.L_x_774) ;  /* 0x0000029000008947 */ /* 0x000fea0003800000 */
.L_x_775:
        /* <DEDUP_REMOVED lines=41> */
.L_x_774:
        /* <DEDUP_REMOVED lines=46> */
.L_x_779:
        /* <DEDUP_REMOVED lines=23> */
.L_x_783:
        /* <DEDUP_REMOVED lines=137> */
.L_x_782:
        /* <DEDUP_REMOVED lines=74> */
.L_x_784:
[----:B------:R-:W-:-:S04]  /*8f90*/  ISETP.NE.U32.AND P3, PT, R49, RZ, PT ;  /* 0x000000ff3100720c */ /* 0x000fc80003f65070 */
[----:B------:R-:W-:-:S13]  /*8fa0*/  ISETP.NE.OR.EX P0, PT, R12, RZ, P0, P3 ;  /* 0x000000ff0c00720c */ /* 0x000fda0000705730 */
[----:B------:R-:W-:Y:S05]  /*8fb0*/  @!P0 BRA `(.L_x_780) ;  /* 0x000002b000008947 */ /* 0x000fea0003800000 */
.L_x_781:
        /* <DEDUP_REMOVED lines=43> */
.L_x_780:
        /* <DEDUP_REMOVED lines=47> */
.L_x_785:
        /* <DEDUP_REMOVED lines=24> */
.L_x_789:
        /* <DEDUP_REMOVED lines=140> */
.L_x_788:
        /* <DEDUP_REMOVED lines=76> */
.L_x_790:
[----:B------:R-:W-:-:S04]  /*a460*/  ISETP.NE.U32.AND P1, PT, R50, RZ, PT ;  /* 0x000000ff3200720c */ /* 0x000fc80003f25070 */
[----:B------:R-:W-:-:S13]  /*a470*/  ISETP.NE.OR.EX P0, PT, R48, RZ, P0, P1 ;  /* 0x000000ff3000720c */ /* 0x000fda0000705710 */
[----:B------:R-:W-:Y:S05]  /*a480*/  @!P0 BRA `(.L_x_786) ;  /* 0x0000029000008947 */ /* 0x000fea0003800000 */
.L_x_787:
        /* <DEDUP_REMOVED lines=41> */
.L_x_786:
        /* <DEDUP_REMOVED lines=45> */
.L_x_743:
        /* <DEDUP_REMOVED lines=25> */
.L_x_742:
        /* <DEDUP_REMOVED lines=107> */
.L_x_797:
        /* <DEDUP_REMOVED lines=140> */
.L_x_796:
        /* <DEDUP_REMOVED lines=78> */
.L_x_798:
[----:B------:R-:W-:-:S04]  /*bfd0*/  ISETP.NE.U32.AND P2, PT, R50, RZ, PT ;  /* 0x000000ff3200720c */ /* 0x000fc80003f45070 */
[----:B------:R-:W-:-:S13]  /*bfe0*/  ISETP.NE.OR.EX P0, PT, R51, RZ, P0, P2 ;  /* 0x000000ff3300720c */ /* 0x000fda0000705720 */
[----:B------:R-:W-:Y:S05]  /*bff0*/  @!P0 BRA `(.L_x_794) ;  /* 0x000002d000008947 */ /* 0x000fea0003800000 */
.L_x_795:
        /* <DEDUP_REMOVED lines=45> */
.L_x_794:
        /* <DEDUP_REMOVED lines=59> */
.L_x_793:
[----:B------:R-:W-:Y:S05]  /*c680*/  BSYNC B0 ;  /* 0x0000000000007941 */ /* 0x000fea0003800000 */
.L_x_792:
        /* <DEDUP_REMOVED lines=36> */
.L_x_804:
        /* <DEDUP_REMOVED lines=142> */
.L_x_803:
        /* <DEDUP_REMOVED lines=79> */
.L_x_805:
[----:B------:R-:W-:-:S04]  /*d6a0*/  ISETP.NE.U32.AND P2, PT, R50, RZ, PT ;  /* 0x000000ff3200720c */ /* 0x000fc80003f45070 */
[----:B------:R-:W-:-:S13]  /*d6b0*/  ISETP.NE.OR.EX P0, PT, R40, RZ, P0, P2 ;  /* 0x000000ff2800720c */ /* 0x000fda0000705720 */
[----:B------:R-:W-:Y:S05]  /*d6c0*/  @!P0 BRA `(.L_x_801) ;  /* 0x000002d000008947 */ /* 0x000fea0003800000 */
.L_x_802:
        /* <DEDUP_REMOVED lines=45> */
.L_x_801:
        /* <DEDUP_REMOVED lines=56> */
.L_x_800:
[----:B------:R-:W-:Y:S05]  /*dd20*/  BSYNC B0 ;  /* 0x0000000000007941 */ /* 0x000fea0003800000 */
.L_x_799:
        /* <DEDUP_REMOVED lines=36> */
.L_x_811:
        /* <DEDUP_REMOVED lines=142> */
.L_x_810:
        /* <DEDUP_REMOVED lines=79> */
.L_x_812:
[----:B------:R-:W-:-:S04]  /*ed40*/  ISETP.NE.U32.AND P2, PT, R41, RZ, PT ;  /* 0x000000ff2900720c */ /* 0x000fc80003f45070 */
[----:B------:R-:W-:-:S13]  /*ed50*/  ISETP.NE.OR.EX P0, PT, R40, RZ, P0, P2 ;  /* 0x000000ff2800720c */ /* 0x000fda0000705720 */
[----:B------:R-:W-:Y:S05]  /*ed60*/  @!P0 BRA `(.L_x_808) ;  /* 0x000002e000008947 */ /* 0x000fea0003800000 */
.L_x_809:
        /* <DEDUP_REMOVED lines=46> */
.L_x_808:
        /* <DEDUP_REMOVED lines=57> */
.L_x_807:
[----:B------:R-:W-:Y:S05]  /*f3e0*/  BSYNC B0 ;  /* 0x0000000000007941 */ /* 0x000fea0003800000 */
.L_x_806:
        /* <DEDUP_REMOVED lines=36> */
.L_x_818:
        /* <DEDUP_REMOVED lines=140> */
.L_x_817:
        /* <DEDUP_REMOVED lines=79> */
.L_x_819:
[----:B------:R-:W-:-:S04]  /*103e0*/  ISETP.NE.U32.AND P2, PT, R41, RZ, PT ;  /* 0x000000ff2900720c */ /* 0x000fc80003f45070 */
[----:B------:R-:W-:-:S13]  /*103f0*/  ISETP.NE.OR.EX P0, PT, R40, RZ, P0, P2 ;  /* 0x000000ff2800720c */ /* 0x000fda0000705720 */
[----:B------:R-:W-:Y:S05]  /*10400*/  @!P0 BRA `(.L_x_815) ;  /* 0x000002e000008947 */ /* 0x000fea0003800000 */
.L_x_816:
        /* <DEDUP_REMOVED lines=46> */
.L_x_815:
        /* <DEDUP_REMOVED lines=57> */
.L_x_814:
[----:B------:R-:W-:Y:S05]  /*10a80*/  BSYNC B0 ;  /* 0x0000000000007941 */ /* 0x000fea0003800000 */
.L_x_813:
        /* <DEDUP_REMOVED lines=36> */
.L_x_825:
        /* <DEDUP_REMOVED lines=140> */
.L_x_824:
        /* <DEDUP_REMOVED lines=77> */
.L_x_826:
[----:B------:R-:W-:-:S04]  /*11a60*/  ISETP.NE.U32.AND P2, PT, R50, RZ, PT ;  /* 0x000000ff3200720c */ /* 0x000fc80003f45070 */
[----:B------:R-:W-:-:S13]  /*11a70*/  ISETP.NE.OR.EX P0, PT, R40, RZ, P0, P2 ;  /* 0x000000ff2800720c */ /* 0x000fda0000705720 */
[----:B------:R-:W-:Y:S05]  /*11a80*/  @!P0 BRA `(.L_x_822) ;  /* 0x000002c000008947 */ /* 0x000fea0003800000 */
.L_x_823:
        /* <DEDUP_REMOVED lines=44> */
.L_x_822:
        /* <DEDUP_REMOVED lines=58> */
.L_x_821:
[----:B------:R-:W-:Y:S05]  /*120f0*/  BSYNC B0 ;  /* 0x0000000000007941 */ /* 0x000fea0003800000 */
.L_x_820:
        /* <DEDUP_REMOVED lines=36> */
.L_x_832:
        /* <DEDUP_REMOVED lines=141> */
.L_x_831:
        /* <DEDUP_REMOVED lines=79> */
.L_x_833:
[----:B------:R-:W-:-:S04]  /*13100*/  ISETP.NE.U32.AND P2, PT, R41, RZ, PT ;  /* 0x000000ff2900720c */ /* 0x000fc80003f45070 */
[----:B------:R-:W-:-:S13]  /*13110*/  ISETP.NE.OR.EX P0, PT, R40, RZ, P0, P2 ;  /* 0x000000ff2800720c */ /* 0x000fda0000705720 */
[----:B------:R-:W-:Y:S05]  /*13120*/  @!P0 BRA `(.L_x_829) ;  /* 0x000002d000008947 */ /* 0x000fea0003800000 */
.L_x_830:
        /* <DEDUP_REMOVED lines=45> */
.L_x_829:
        /* <DEDUP_REMOVED lines=58> */
.L_x_828:
[----:B------:R-:W-:Y:S05]  /*137a0*/  BSYNC B0 ;  /* 0x0000000000007941 */ /* 0x000fea0003800000 */
.L_x_827:
        /* <DEDUP_REMOVED lines=36> */
.L_x_839:
        /* <DEDUP_REMOVED lines=140> */
.L_x_838:
        /* <DEDUP_REMOVED lines=77> */
.L_x_840:
[----:B------:R-:W-:-:S04]  /*14780*/  ISETP.NE.U32.AND P2, PT, R51, RZ, PT ;  /* 0x000000ff3300720c */ /* 0x000fc80003f45070 */
[----:B------:R-:W-:-:S13]  /*14790*/  ISETP.NE.OR.EX P0, PT, R50, RZ, P0, P2 ;  /* 0x000000ff3200720c */ /* 0x000fda0000705720 */
[----:B------:R-:W-:Y:S05]  /*147a0*/  @!P0 BRA `(.L_x_836) ;  /* 0x000002c000008947 */ /* 0x000fea0003800000 */
.L_x_837:
        /* <DEDUP_REMOVED lines=44> */
.L_x_836:
        /* <DEDUP_REMOVED lines=54> */
.L_x_835:
[----:B------:R-:W-:Y:S05]  /*14dd0*/  BSYNC B0 ;  /* 0x0000000000007941 */ /* 0x000fea0003800000 */
.L_x_834:
        /* <DEDUP_REMOVED lines=36> */
.L_x_845:
        /* <DEDUP_REMOVED lines=141> */
.L_x_844:
        /* <DEDUP_REMOVED lines=78> */
.L_x_846:
[----:B------:R-:W-:-:S04]  /*15dd0*/  ISETP.NE.U32.AND P2, PT, R48, RZ, PT ;  /* 0x000000ff3000720c */ /* 0x000fc80003f45070 */
[----:B------:R-:W-:-:S13]  /*15de0*/  ISETP.NE.OR.EX P0, PT, R0, RZ, P0, P2 ;  /* 0x000000ff0000720c */ /* 0x000fda0000705720 */
[----:B------:R-:W-:Y:S05]  /*15df0*/  @!P0 BRA `(.L_x_842) ;  /* 0x000002d000008947 */ /* 0x000fea0003800000 */
.L_x_843:
        /* <DEDUP_REMOVED lines=45> */
.L_x_842:
        /* <DEDUP_REMOVED lines=54> */
.L_x_841:
[----:B------:R-:W-:Y:S05]  /*16430*/  BSYNC B0 ;  /* 0x0000000000007941 */ /* 0x000fea0003800000 */
.L_x_791:
        /* <DEDUP_REMOVED lines=23> */
.L_x_849:
[----:B------:R-:W-:-:S13]  /*165b0*/  ISETP.GE.AND P0, PT, R49, UR7, PT ;  /* 0x0000000731007c0c */ /* 0x000fda000bf06270 */
[----:B------:R-:W-:Y:S05]  /*165c0*/  @P0 BRA `(.L_x_851) ;  /* 0x000000c000000947 */ /* 0x000fea0003800000 */
[C---:B0-----:R-:W-:Y:S02]  /*165d0*/  IADD3 R2, R49.reuse, UR6, RZ ;  /* 0x0000000631027c10 */ /* 0x041fe4000fffe0ff */
[----:B------:R-:W-:Y:S02]  /*165e0*/  MOV R3, 0x8 ;  /* 0x0000000800037802 */ /* 0x000fe40000000f00 */
[----:B------:R-:W-:-:S03]  /*165f0*/  IADD3 R49, R49, 0x80, RZ ;  /* 0x0000008031317810 */ /* 0x000fc60007ffe0ff */
[----:B------:R-:W-:-:S05]  /*16600*/  IMAD.WIDE.U32 R2, R2, R3, c[0x0][0x198] ;  /* 0x0000660002027625 */ /* 0x000fca00078e0003 */
[----:B------:R0:W-:Y:S02]  /*16610*/  STG.E.64 [R2.64], R6 ;  /* 0x0000000602007986 */ /* 0x0001e4000c101b0a */
.L_x_850:
[----:B------:R-:W-:-:S13]  /*16620*/  ISETP.GE.AND P0, PT, R49, UR7, PT ;  /* 0x0000000731007c0c */ /* 0x000fda000bf06270 */
[----:B------:R-:W-:Y:S05]  /*16630*/  @P0 BRA `(.L_x_852) ;  /* 0x000000d000000947 */ /* 0x000fea0003800000 */
[C---:B0-----:R-:W-:Y:S01]  /*16640*/  IADD3 R2, R49.reuse, UR6, RZ ;  /* 0x0000000631027c10 */ /* 0x041fe2000fffe0ff */
[----:B------:R-:W-:Y:S01]  /*16650*/  IMAD.MOV.U32 R3, RZ, RZ, 0x8 ;  /* 0x00000008ff037424 */ /* 0x000fe200078e00ff */
[----:B------:R-:W-:-:S03]  /*16660*/  IADD3 R49, R49, 0x80, RZ ;  /* 0x0000008031317810 */ /* 0x000fc60007ffe0ff */
[----:B------:R-:W-:-:S05]  /*16670*/  IMAD.WIDE.U32 R2, R2, R3, c[0x0][0x198] ;  /* 0x0000660002027625 */ /* 0x000fca00078e0003 */
[----:B------:R0:W-:Y:S02]  /*16680*/  STG.E.64 [R2.64], R8 ;  /* 0x0000000802007986 */ /* 0x0001e4000c101b0a */
.L_x_851:
        /* <DEDUP_REMOVED lines=8> */
.L_x_852:
[----:B------:R-:W-:Y:S05]  /*16710*/  BSYNC B1 ;  /* 0x0000000000017941 */ /* 0x000fea0003800000 */
.L_x_848:
[----:B------:R-:W-:-:S13]  /*16720*/  ISETP.GE.AND P0, PT, R49, UR7, PT ;  /* 0x0000000731007c0c */ /* 0x000fda000bf06270 */
[C---:B0-----:R-:W-:Y:S01]  /*16730*/  @!P0 IADD3 R2, R49.reuse, UR6, RZ ;  /* 0x0000000631028c10 */ /* 0x041fe2000fffe0ff */
[----:B------:R-:W-:Y:S01]  /*16740*/  @!P0 IMAD.MOV.U32 R3, RZ, RZ, 0x8 ;  /* 0x00000008ff038424 */ /* 0x000fe200078e00ff */
[----:B------:R-:W-:-:S03]  /*16750*/  @!P0 IADD3 R49, R49, 0x80, RZ ;  /* 0x0000008031318810 */ /* 0x000fc60007ffe0ff */
[----:B------:R-:W-:-:S05]  /*16760*/  @!P0 IMAD.WIDE.U32 R2, R2, R3, c[0x0][0x198] ;  /* 0x0000660002028625 */ /* 0x000fca00078e0003 */
[----:B------:R0:W-:Y:S02]  /*16770*/  @!P0 STG.E.64 [R2.64], R44 ;  /* 0x0000002c02008986 */ /* 0x0001e4000c101b0a */
.L_x_853:
[----:B------:R-:W-:Y:S05]  /*16780*/  BSYNC B0 ;  /* 0x0000000000007941 */ /* 0x000fea0003800000 */
.L_x_847:
        /* <DEDUP_REMOVED lines=8> */
.L_x_854:
        /* <DEDUP_REMOVED lines=15> */
.L_x_3427:


//--------------------- .text._ZN2at6native29vectorized_elementwise_kernelILi8EZZNS0_61_GLOBAL__N__ae8afa13_23_FlattenIndicesKernel_cu_7dd49032_310621_flatten_indices_implINS2_18CUDAKernelLauncherElLl0EEENS_6TensorERKS5_N3c108ArrayRefIlEEENKUlvE0_clEvEUllE_St5arrayIPcLm2EEEEviT0_T1_ --------------------------
	.section	.text._ZN2at6native29vectorized_elementwise_kernelILi8EZZNS0_61_GLOBAL__N__ae8afa13_23_FlattenIndicesKernel_cu_7dd49032_310621_flatten_indices_implINS2_18CUDAKernelLauncherElLl0EEENS_6TensorERKS5_N3c108ArrayRefIlEEENKUlvE0_clEvEUllE_St5arrayIPcLm2EEEEviT0_T1_,"ax",@progbits
	.sectioninfo	@"SHI_REGISTERS=4"
	.align	128
        .global         _ZN2at6native29vectorized_elementwise_kernelILi8EZZNS0_61_GLOBAL__N__ae8afa13_23_FlattenIndicesKernel_cu_7dd49032_310621_flatten_indices_implINS2_18CUDAKernelLauncherElLl0EEENS_6TensorERKS5_N3c108ArrayRefIlEEENKUlvE0_clEvEUllE_St5arrayIPcLm2EEEEviT0_T1_
        .type           _ZN2at6native29vectorized_elementwise_kernelILi8EZZNS0_61_GLOBAL__N__ae8afa13_23_FlattenIndicesKernel_cu_7dd49032_310621_flatten_indices_implINS2_18CUDAKernelLauncherElLl0EEENS_6TensorERKS5_N3c108ArrayRefIlEEENKUlvE0_clEvEUllE_St5arrayIPcLm2EEEEviT0_T1_,@function
        .size           _ZN2at6native29vectorized_elementwise_kernelILi8EZZNS0_61_GLOBAL__N__ae8afa13_23_FlattenIndicesKernel_cu_7dd49032_310621_flatten_indices_implINS2_18CUDAKernelLauncherElLl0EEENS_6TensorERKS5_N3c108ArrayRefIlEEENKUlvE0_clEvEUllE_St5arrayIPcLm2EEEEviT0_T1_,(.L_x_3428 - _ZN2at6native29vectorized_elementwise_kernelILi8EZZNS0_61_GLOBAL__N__ae8afa13_23_FlattenIndicesKernel_cu_7dd49032_310621_flatten_indices_implINS2_18CUDAKernelLauncherElLl0EEENS_6TensorERKS5_N3c108ArrayRefIlEEENKUlvE0_clEvEUllE_St5arrayIPcLm2EEEEviT0_T1_)
        .other          _ZN2at6native29vectorized_elementwise_kernelILi8EZZNS0_61_GLOBAL__N__ae8afa13_23_FlattenIndicesKernel_cu_7dd49032_310621_flatten_indices_implINS2_18CUDAKernelLauncherElLl0EEENS_6TensorERKS5_N3c108ArrayRefIlEEENKUlvE0_clEvEUllE_St5arrayIPcLm2EEEEviT0_T1_,@"STO_CUDA_ENTRY STV_DEFAULT"
_ZN2at6native29vectorized_elementwise_kernelILi8EZZNS0_61_GLOBAL__N__ae8afa13_23_FlattenIndicesKernel_cu_7dd49032_310621_flatten_indices_implINS2_18CUDAKernelLauncherElLl0EEENS_6TensorERKS5_N3c108ArrayRefIlEEENKUlvE0_clEvEUllE_St5arrayIPcLm2EEEEviT0_T1_:
.text._ZN2at6native29vectorized_elementwise_kernelILi8EZZNS0_61_GLOBAL__N__ae8afa13_23_FlattenIndicesKernel_cu_7dd49032_310621_flatten_indices_implINS2_18CUDAKernelLauncherElLl0EEENS_6TensorERKS5_N3c108ArrayRefIlEEENKUlvE0_clEvEUllE_St5arrayIPcLm2EEEEviT0_T1_:
[----:B------:R-:W-:Y:S02]  /*0000*/  MOV R1, c[0x0][0x28] ;  /* 0x00000a0000017a02 */ /* 0x000fe40000000f00 */
[----:B------:R-:W-:Y:S05]  /*0010*/  EXIT ;  /* 0x000000000000794d */ /* 0x000fea0003800000 */
.L_x_855:
        /* <DEDUP_REMOVED lines=14> */
.L_x_3428:


//--------------------- .text._ZN2at6native18elementwise_kernelILi128ELi4EZNS0_15gpu_kernel_implIZZNS0_61_GLOBAL__N__ae8afa13_23_FlattenIndicesKernel_cu_7dd49032_310621_flatten_indices_implINS3_18CUDAKernelLauncherElLl8EEENS_6TensorERKS6_N3c108ArrayRefIlEEENKUlvE0_clEvEUllE_EEvRNS_18TensorIteratorBaseERKT_EUliE_EEviT1_ --------------------------
	.section	.text._ZN2at6native18elementwise_kernelILi128ELi4EZNS0_15gpu_kernel_implIZZNS0_61_GLOBAL__N__ae8afa13_23_FlattenIndicesKernel_cu_7dd49032_310621_flatten_indices_implINS3_18CUDAKernelLauncherElLl8EEENS_6TensorERKS6_N3c108ArrayRefIlEEENKUlvE0_clEvEUllE_EEvRNS_18TensorIteratorBaseERKT_EUliE_EEviT1_,"ax",@progbits
	.sectioninfo	@"SHI_REGISTERS=40"
	.align	128
        .global         _ZN2at6native18elementwise_kernelILi128ELi4EZNS0_15gpu_kernel_implIZZNS0_61_GLOBAL__N__ae8afa13_23_FlattenIndicesKernel_cu_7dd49032_310621_flatten_indices_implINS3_18CUDAKernelLauncherElLl8EEENS_6TensorERKS6_N3c108ArrayRefIlEEENKUlvE0_clEvEUllE_EEvRNS_18TensorIteratorBaseERKT_EUliE_EEviT1_
        .type           _ZN2at6native18elementwise_kernelILi128ELi4EZNS0_15gpu_kernel_implIZZNS0_61_GLOBAL__N__ae8afa13_23_FlattenIndicesKernel_cu_7dd49032_310621_flatten_indices_implINS3_18CUDAKernelLauncherElLl8EEENS_6TensorERKS6_N3c108ArrayRefIlEEENKUlvE0_clEvEUllE_EEvRNS_18TensorIteratorBaseERKT_EUliE_EEviT1_,@function
        .size           _ZN2at6native18elementwise_kernelILi128ELi4EZNS0_15gpu_kernel_implIZZNS0_61_GLOBAL__N__ae8afa13_23_FlattenIndicesKernel_cu_7dd49032_310621_flatten_indices_implINS3_18CUDAKernelLauncherElLl8EEENS_6TensorERKS6_N3c108ArrayRefIlEEENKUlvE0_clEvEUllE_EEvRNS_18TensorIteratorBaseERKT_EUliE_EEviT1_,(.L_x_3429 - _ZN2at6native18elementwise_kernelILi128ELi4EZNS0_15gpu_kernel_implIZZNS0_61_GLOBAL__N__ae8afa13_23_FlattenIndicesKernel_cu_7dd49032_310621_flatten_indices_implINS3_18CUDAKernelLauncherElLl8EEENS_6TensorERKS6_N3c108ArrayRefIlEEENKUlvE0_clEvEUllE_EEvRNS_18TensorIteratorBaseERKT_EUliE_EEviT1_)
        .other          _ZN2at6native18elementwise_kernelILi128ELi4EZNS0_15gpu_kernel_implIZZNS0_61_GLOBAL__N__ae8afa13_23_FlattenIndicesKernel_cu_7dd49032_310621_flatten_indices_implINS3_18CUDAKernelLauncherElLl8EEENS_6TensorERKS6_N3c108ArrayRefIlEEENKUlvE0_clEvEUllE_EEvRNS_18TensorIteratorBaseERKT_EUliE_EEviT1_,@"STO_CUDA_ENTRY STV_DEFAULT"
_ZN2at6native18elementwise_kernelILi128ELi4EZNS0_15gpu_kernel_implIZZNS0_61_GLOBAL__N__ae8afa13_23_FlattenIndicesKernel_cu_7dd49032_310621_flatten_indices_implINS3_18CUDAKernelLauncherElLl8EEENS_6TensorERKS6_N3c108ArrayRefIlEEENKUlvE0_clEvEUllE_EEvRNS_18TensorIteratorBaseERKT_EUliE_EEviT1_:
.text._ZN2at6native18elementwise_kernelILi128ELi4EZNS0_15gpu_kernel_implIZZNS0_61_GLOBAL__N__ae8afa13_23_FlattenIndicesKernel_cu_7dd49032_310621_flatten_indices_implINS3_18CUDAKernelLauncherElLl8EEENS_6TensorERKS6_N3c108ArrayRefIlEEENKUlvE0_clEvEUllE_EEvRNS_18TensorIteratorBaseERKT_EUliE_EEviT1_:
        /* <DEDUP_REMOVED lines=235> */
.L_x_858:
        /* <DEDUP_REMOVED lines=19> */
.L_x_862:
[----:B------:R0:W5:Y:S01]  /*0fe0*/  LDG.E.U8 R6, [R2.64] ;  /* 0x0000002402067981 */ /* 0x000162000c1e1100 */
[----:B------:R-:W-:Y:S01]  /*0ff0*/  IMAD.MOV.U32 R7, RZ, RZ, RZ ;  /* 0x000000ffff077224 */ /* 0x000fe200078e00ff */
[----:B------:R-:W-:Y:S05]  /*1000*/  BRA `(.L_x_864) ;  /* 0x00000d5000007947 */ /* 0x000fea0003800000 */
.L_x_861:
        /* <DEDUP_REMOVED lines=8> */
.L_x_866:
[----:B------:R-:W2:Y:S02]  /*1090*/  LDG.E R6, [R2.64] ;  /* 0x0000002402067981 */ /* 0x000ea4000c1e1900 */
[----:B--2---:R-:W-:Y:S01]  /*10a0*/  SHF.R.S32.HI R7, RZ, 0x1f, R6 ;  /* 0x0000001fff077819 */ /* 0x004fe20000011406 */
[----:B------:R-:W-:Y:S05]  /*10b0*/  BRA `(.L_x_864) ;  /* 0x00000ca000007947 */ /* 0x000fea0003800000 */
.L_x_865:
[----:B------:R-:W2:Y:S02]  /*10c0*/  LDG.E.S16 R6, [R2.64] ;  /* 0x0000002402067981 */ /* 0x000ea4000c1e1700 */
[----:B--2---:R-:W-:Y:S01]  /*10d0*/  SHF.R.S32.HI R7, RZ, 0x1f, R6 ;  /* 0x0000001fff077819 */ /* 0x004fe20000011406 */
[----:B------:R-:W-:Y:S05]  /*10e0*/  BRA `(.L_x_864) ;  /* 0x00000c7000007947 */ /* 0x000fea0003800000 */
.L_x_860:
        /* <DEDUP_REMOVED lines=9> */
.L_x_868:
[----:B------:R-:W2:Y:S02]  /*1180*/  LDG.E.U16 R2, [R2.64] ;  /* 0x0000002402027981 */ /* 0x000ea4000c1e1500 */
[----:B--2---:R-:W-:-:S06]  /*1190*/  HADD2.F32 R6, -RZ, R2.H0_H0 ;  /* 0x20000002ff067230 */ /* 0x004fcc0000004100 */
[----:B------:R-:W0:Y:S01]  /*11a0*/  F2I.S64.TRUNC R6, R6 ;  /* 0x0000000600067311 */ /* 0x000e22000020d900 */
[----:B------:R-:W-:Y:S05]  /*11b0*/  BRA `(.L_x_864) ;  /* 0x00000ba000007947 */ /* 0x000fea0003800000 */
.L_x_867:
        /* <DEDUP_REMOVED lines=9> */
.L_x_870:
[----:B------:R-:W2:Y:S02]  /*1250*/  LDG.E.U16 R2, [R2.64] ;  /* 0x0000002402027981 */ /* 0x000ea4000c1e1500 */
[----:B--2---:R-:W-:-:S06]  /*1260*/  HADD2.F32 R6, -RZ, R2.H0_H0 ;  /* 0x20000002ff067230 */ /* 0x004fcc0000004100 */
[----:B------:R-:W0:Y:S01]  /*1270*/  F2I.S64.TRUNC R6, R6 ;  /* 0x0000000600067311 */ /* 0x000e22000020d900 */
[----:B------:R-:W-:Y:S05]  /*1280*/  BRA `(.L_x_864) ;  /* 0x00000ad000007947 */ /* 0x000fea0003800000 */
.L_x_869:
[----:B------:R-:W2:Y:S02]  /*1290*/  LDG.E.64 R2, [R2.64] ;  /* 0x0000002402027981 */ /* 0x000ea4000c1e1b00 */
[----:B--2---:R0:W1:Y:S01]  /*12a0*/  F2I.S64.F64.TRUNC R6, R2 ;  /* 0x0000000200067311 */ /* 0x004062000030d900 */
[----:B------:R-:W-:Y:S05]  /*12b0*/  BRA `(.L_x_864) ;  /* 0x00000aa000007947 */ /* 0x000fea0003800000 */
.L_x_859:
        /* <DEDUP_REMOVED lines=13> */
.L_x_873:
[----:B------:R-:W2:Y:S02]  /*1390*/  LDG.E.64 R2, [R2.64] ;  /* 0x0000002402027981 */ /* 0x000ea4000c1e1b00 */
[----:B--2---:R0:W1:Y:S01]  /*13a0*/  F2I.S64.F64.TRUNC R6, R2 ;  /* 0x0000000200067311 */ /* 0x004062000030d900 */
[----:B------:R-:W-:Y:S05]  /*13b0*/  BRA `(.L_x_864) ;  /* 0x000009a000007947 */ /* 0x000fea0003800000 */
.L_x_872:
        /* <DEDUP_REMOVED lines=27> */
.L_x_875:
        /* <DEDUP_REMOVED lines=14> */
.L_x_874:
[----:B------:R-:W2:Y:S02]  /*1650*/  LDG.E.U16 R6, [R2.64] ;  /* 0x0000002402067981 */ /* 0x000ea4000c1e1500 */
[----:B--2---:R-:W-:-:S06]  /*1660*/  PRMT R6, RZ, 0x5410, R6 ;  /* 0x00005410ff067816 */ /* 0x004fcc0000000006 */
[----:B------:R-:W0:Y:S01]  /*1670*/  F2I.S64.TRUNC R6, R6 ;  /* 0x0000000600067311 */ /* 0x000e22000020d900 */
[----:B------:R-:W-:Y:S05]  /*1680*/  BRA `(.L_x_864) ;  /* 0x000006d000007947 */ /* 0x000fea0003800000 */
.L_x_871:
        /* <DEDUP_REMOVED lines=11> */
.L_x_878:
        /* <DEDUP_REMOVED lines=21> */
.L_x_882:
[----:B------:R-:W-:Y:S05]  /*1890*/  BSYNC B1 ;  /* 0x0000000000017941 */ /* 0x000fea0003800000 */
.L_x_881:
[----:B------:R-:W-:Y:S01]  /*18a0*/  IMAD.SHL.U32 R2, R2, 0x100000, RZ ;  /* 0x0010000002027824 */ /* 0x000fe200078e00ff */
[----:B------:R-:W-:-:S04]  /*18b0*/  LEA R3, R0, 0x3b800000, 0x17 ;  /* 0x3b80000000037811 */ /* 0x000fc800078eb8ff */
[----:B------:R-:W-:Y:S02]  /*18c0*/  LOP3.LUT R6, R3, R2, R6, 0xfe, !PT ;  /* 0x0000000203067212 */ /* 0x000fe400078efe06 */
.L_x_880:
[----:B------:R-:W-:Y:S05]  /*18d0*/  BSYNC B0 ;  /* 0x0000000000007941 */ /* 0x000fea0003800000 */
.L_x_879:
[----:B------:R-:W0:Y:S01]  /*18e0*/  F2I.S64.TRUNC R6, R6 ;  /* 0x0000000600067311 */ /* 0x000e22000020d900 */
[----:B------:R-:W-:Y:S05]  /*18f0*/  BRA `(.L_x_864) ;  /* 0x0000046000007947 */ /* 0x000fea0003800000 */
.L_x_877:
        /* <DEDUP_REMOVED lines=21> */
.L_x_886:
[----:B------:R-:W-:Y:S05]  /*1a50*/  BSYNC B1 ;  /* 0x0000000000017941 */ /* 0x000fea0003800000 */
.L_x_885:
[----:B------:R-:W-:Y:S01]  /*1a60*/  IMAD.SHL.U32 R2, R2, 0x200000, RZ ;  /* 0x0020000002027824 */ /* 0x000fe200078e00ff */
[----:B------:R-:W-:-:S04]  /*1a70*/  LEA R3, R0, 0x37800000, 0x17 ;  /* 0x3780000000037811 */ /* 0x000fc800078eb8ff */
[----:B------:R-:W-:Y:S02]  /*1a80*/  LOP3.LUT R6, R3, R2, R6, 0xfe, !PT ;  /* 0x0000000203067212 */ /* 0x000fe400078efe06 */
.L_x_884:
[----:B------:R-:W-:Y:S05]  /*1a90*/  BSYNC B0 ;  /* 0x0000000000007941 */ /* 0x000fea0003800000 */
.L_x_883:
[----:B------:R-:W0:Y:S01]  /*1aa0*/  F2I.S64.TRUNC R6, R6 ;  /* 0x0000000600067311 */ /* 0x000e22000020d900 */
[----:B------:R-:W-:Y:S05]  /*1ab0*/  BRA `(.L_x_864) ;  /* 0x000002a000007947 */ /* 0x000fea0003800000 */
.L_x_876:
        /* <DEDUP_REMOVED lines=14> */
.L_x_890:
[----:B------:R-:W-:Y:S05]  /*1ba0*/  BSYNC B0 ;  /* 0x0000000000007941 */ /* 0x000fea0003800000 */
.L_x_889:
[----:B------:R-:W0:Y:S01]  /*1bb0*/  F2I.S64.TRUNC R6, R6 ;  /* 0x0000000600067311 */ /* 0x000e22000020d900 */
[----:B------:R-:W-:Y:S05]  /*1bc0*/  BRA `(.L_x_864) ;  /* 0x0000019000007947 */ /* 0x000fea0003800000 */
.L_x_863:
        /* <DEDUP_REMOVED lines=21> */
.L_x_888:
[----:B------:R0:W5:Y:S01]  /*1d20*/  LDG.E.64 R6, [R2.64] ;  /* 0x0000002402067981 */ /* 0x000162000c1e1b00 */
[----:B------:R-:W-:Y:S05]  /*1d30*/  BRA `(.L_x_864) ;  /* 0x0000002000007947 */ /* 0x000fea0003800000 */
.L_x_887:
[----:B------:R0:W5:Y:S01]  /*1d40*/  LDG.E R6, [R2.64] ;  /* 0x0000002402067981 */ /* 0x000162000c1e1900 */
[----:B------:R-:W-:-:S03]  /*1d50*/  IMAD.MOV.U32 R7, RZ, RZ, RZ ;  /* 0x000000ffff077224 */ /* 0x000fc600078e00ff */
.L_x_864:
[----:B------:R-:W-:Y:S01]  /*1d60*/  IMAD.MOV.U32 R16, RZ, RZ, 0x1 ;  /* 0x00000001ff107424 */ /* 0x000fe200078e00ff */
[----:B------:R-:W-:Y:S01]  /*1d70*/  CS2R R32, SRZ ;  /* 0x0000000000207805 */ /* 0x000fe2000001ff00 */
[----:B------:R-:W-:Y:S02]  /*1d80*/  IMAD.MOV.U32 R0, RZ, RZ, c[0x0][0x384] ;  /* 0x0000e100ff007624 */ /* 0x000fe400078e00ff */
[----:B01---5:R-:W-:Y:S01]  /*1d90*/  IMAD R3, R7, c[0x0][0x378], RZ ;  /* 0x0000de0007037a24 */ /* 0x023fe200078e02ff */
        /* <DEDUP_REMOVED lines=30> */
[----:B------:R-:W-:Y:S02]  /*1f80*/  IMAD.MOV.U32 R0, RZ, RZ, 0x8 ;  /* 0x00000008ff007424 */ /* 0x000fe400078e00ff */
[----:B------:R-:W-:Y:S02]  /*1f90*/  IMAD.X R37, RZ, RZ, ~R37, P1 ;  /* 0x000000ffff257224 */ /* 0x000fe400008e0e25 */
[----:B------:R-:W-:Y:S02]  /*1fa0*/  IMAD.IADD R34, R9, 0x1, R11 ;  /* 0x0000000109227824 */ /* 0x000fe400078e020b */
.L_x_893:
[----:B------:R-:W-:Y:S02]  /*1fb0*/  IMAD.MOV.U32 R10, RZ, RZ, R15 ;  /* 0x000000ffff0a7224 */ /* 0x000fe400078e000f */
[----:B------:R-:W-:Y:S01]  /*1fc0*/  IMAD.MOV.U32 R11, RZ, RZ, R20 ;  /* 0x000000ffff0b7224 */ /* 0x000fe200078e0014 */
[----:B------:R-:W-:-:S05]  /*1fd0*/  IADD3 R14, P1, R15, R8, RZ ;  /* 0x000000080f0e7210 */ /* 0x000fca0007f3e0ff */
[----:B------:R-:W2:Y:S01]  /*1fe0*/  LDG.E.64 R10, [R10.64] ;  /* 0x000000240a0a7981 */ /* 0x000ea2000c1e1b00 */
[----:B------:R-:W-:Y:S01]  /*1ff0*/  IMAD.X R15, R20, 0x1, R34, P1 ;  /* 0x00000001140f7824 */ /* 0x000fe200008e0622 */
[----:B------:R-:W-:-:S04]  /*2000*/  IADD3 R22, P1, R14, R8, RZ ;  /* 0x000000080e167210 */ /* 0x000fc80007f3e0ff */
[----:B------:R0:W3:Y:S01]  /*2010*/  LDG.E.64 R12, [R14.64] ;  /* 0x000000240e0c7981 */ /* 0x0000e2000c1e1b00 */
[----:B------:R-:W-:Y:S01]  /*2020*/  IMAD.X R23, R15, 0x1, R34, P1 ;  /* 0x000000010f177824 */ /* 0x000fe200008e0622 */
[----:B------:R-:W-:-:S04]  /*2030*/  IADD3 R20, P1, R22, R8, RZ ;  /* 0x0000000816147210 */ /* 0x000fc80007f3e0ff */
[----:B0-----:R0:W4:Y:S01]  /*2040*/  LDG.E.64 R14, [R22.64] ;  /* 0x00000024160e7981 */ /* 0x001122000c1e1b00 */
[----:B------:R-:W-:-:S05]  /*2050*/  IMAD.X R21, R23, 0x1, R34, P1 ;  /* 0x0000000117157824 */ /* 0x000fca00008e0622 */
[----:B0-----:R0:W5:Y:S01]  /*2060*/  LDG.E.64 R22, [R20.64] ;  /* 0x0000002414167981 */ /* 0x001162000c1e1b00 */
[----:B------:R1:W2:Y:S01]  /*2070*/  LDC.64 R24, c[0x0][R0+0x380] ;  /* 0x0000e00000187b82 */ /* 0x0002a20000000a00 */
[----:B------:R-:W-:-:S05]  /*2080*/  IADD3 R35, P1, R35, 0x4, RZ ;  /* 0x0000000423237810 */ /* 0x000fca0007f3e0ff */
[----:B------:R-:W-:Y:S02]  /*2090*/  IMAD.X R2, RZ, RZ, R2, P1 ;  /* 0x000000ffff027224 */ /* 0x000fe400008e0602 */
[----:B------:R1:W3:Y:S08]  /*20a0*/  LDC.64 R26, c[0x0][R0+0x388] ;  /* 0x0000e200001a7b82 */ /* 0x0002f00000000a00 */
[----:B------:R1:W4:Y:S08]  /*20b0*/  LDC.64 R28, c[0x0][R0+0x390] ;  /* 0x0000e400001c7b82 */ /* 0x0003300000000a00 */
[----:B------:R1:W5:Y:S02]  /*20c0*/  LDC.64 R30, c[0x0][R0+0x398] ;  /* 0x0000e600001e7b82 */ /* 0x0003640000000a00 */
[----:B-1----:R-:W-:Y:S01]  /*20d0*/  IADD3 R0, R0, 0x20, RZ ;  /* 0x0000002000007810 */ /* 0x002fe20007ffe0ff */
[----:B--2---:R-:W-:-:S02]  /*20e0*/  IMAD R11, R11, R24, RZ ;  /* 0x000000180b0b7224 */ /* 0x004fc400078e02ff */
[----:B------:R-:W-:-:S04]  /*20f0*/  IMAD.WIDE.U32 R32, R10, R24, R32 ;  /* 0x000000180a207225 */ /* 0x000fc800078e0020 */
[----:B------:R-:W-:Y:S01]  /*2100*/  IMAD R11, R10, R25, R11 ;  /* 0x000000190a0b7224 */ /* 0x000fe200078e020b */
[----:B------:R-:W-:-:S03]  /*2110*/  IADD3 R10, P2, R35, R16, RZ ;  /* 0x00000010230a7210 */ /* 0x000fc60007f5e0ff */
[----:B------:R-:W-:Y:S01]  /*2120*/  IMAD.IADD R33, R33, 0x1, R11 ;  /* 0x0000000121217824 */ /* 0x000fe200078e020b */
[----:B------:R-:W-:Y:S01]  /*2130*/  ISETP.NE.U32.AND P1, PT, R10, RZ, PT ;  /* 0x000000ff0a00720c */ /* 0x000fe20003f25070 */
[-C--:B---3--:R-:W-:Y:S02]  /*2140*/  IMAD R11, R13, R26.reuse, RZ ;  /* 0x0000001a0d0b7224 */ /* 0x088fe400078e02ff */
[----:B------:R-:W-:Y:S02]  /*2150*/  IMAD.X R10, R2, 0x1, R37, P2 ;  /* 0x00000001020a7824 */ /* 0x000fe400010e0625 */
[C---:B------:R-:W-:Y:S02]  /*2160*/  IMAD R11, R12.reuse, R27, R11 ;  /* 0x0000001b0c0b7224 */ /* 0x040fe400078e020b */
[----:B------:R-:W-:Y:S01]  /*2170*/  IMAD.WIDE.U32 R12, R12, R26, R32 ;  /* 0x0000001a0c0c7225 */ /* 0x000fe200078e0020 */
[----:B------:R-:W-:-:S03]  /*2180*/  ISETP.NE.AND.EX P1, PT, R10, RZ, PT, P1 ;  /* 0x000000ff0a00720c */ /* 0x000fc60003f25310 */
[----:B------:R-:W-:Y:S02]  /*2190*/  IMAD.IADD R13, R13, 0x1, R11 ;  /* 0x000000010d0d7824 */ /* 0x000fe400078e020b */
[----:B----4-:R-:W-:Y:S01]  /*21a0*/  IMAD R11, R15, R28, RZ ;  /* 0x0000001c0f0b7224 */ /* 0x010fe200078e02ff */
[----:B------:R-:W-:Y:S01]  /*21b0*/  IADD3 R15, P2, R20, R8, RZ ;  /* 0x00000008140f7210 */ /* 0x000fe20007f5e0ff */
[----:B------:R-:W-:-:S04]  /*21c0*/  IMAD.WIDE.U32 R12, R14, R28, R12 ;  /* 0x0000001c0e0c7225 */ /* 0x000fc800078e000c */
[----:B------:R-:W-:Y:S02]  /*21d0*/  IMAD R11, R14, R29, R11 ;  /* 0x0000001d0e0b7224 */ /* 0x000fe400078e020b */
[----:B0-----:R-:W-:Y:S02]  /*21e0*/  IMAD.X R20, R21, 0x1, R34, P2 ;  /* 0x0000000115147824 */ /* 0x001fe400010e0622 */
[----:B------:R-:W-:Y:S02]  /*21f0*/  IMAD.IADD R13, R13, 0x1, R11 ;  /* 0x000000010d0d7824 */ /* 0x000fe400078e020b */
[-C--:B-----5:R-:W-:Y:S02]  /*2200*/  IMAD R11, R23, R30.reuse, RZ ;  /* 0x0000001e170b7224 */ /* 0x0a0fe400078e02ff */
[----:B------:R-:W-:-:S04]  /*2210*/  IMAD.WIDE.U32 R32, R22, R30, R12 ;  /* 0x0000001e16207225 */ /* 0x000fc800078e000c */
[----:B------:R-:W-:-:S04]  /*2220*/  IMAD R11, R22, R31, R11 ;  /* 0x0000001f160b7224 */ /* 0x000fc800078e020b */
[----:B------:R-:W-:Y:S01]  /*2230*/  IMAD.IADD R33, R33, 0x1, R11 ;  /* 0x0000000121217824 */ /* 0x000fe200078e020b */
[----:B------:R-:W-:Y:S05]  /*2240*/  @P1 BRA `(.L_x_893) ;  /* 0xfffffd6000001947 */ /* 0x000fea000383ffff */
[----:B------:R-:W-:Y:S05]  /*2250*/  BSYNC B0 ;  /* 0x0000000000007941 */ /* 0x000fea0003800000 */
.L_x_892:
[----:B------:R-:W-:Y:S05]  /*2260*/  @!P0 BRA `(.L_x_891) ;  /* 0x0000028000008947 */ /* 0x000fea0003800000 */
[----:B------:R-:W-:Y:S02]  /*2270*/  IMAD R2, R2, c[0x0][0x3c8], RZ ;  /* 0x0000f20002027a24 */ /* 0x000fe400078e02ff */
[----:B------:R-:W-:Y:S02]  /*2280*/  IMAD.MOV.U32 R4, RZ, RZ, R6 ;  /* 0x000000ffff047224 */ /* 0x000fe400078e0006 */
[C---:B------:R-:W-:Y:S02]  /*2290*/  IMAD R7, R35.reuse, c[0x0][0x3cc], R2 ;  /* 0x0000f30023077a24 */ /* 0x040fe400078e0202 */
[----:B------:R-:W-:-:S04]  /*22a0*/  IMAD.WIDE.U32 R4, R35, c[0x0][0x3c8], R4 ;  /* 0x0000f20023047a25 */ /* 0x000fc800078e0004 */
[----:B------:R-:W-:Y:S01]  /*22b0*/  IMAD.IADD R5, R5, 0x1, R7 ;  /* 0x0000000105057824 */ /* 0x000fe200078e0207 */
[----:B------:R-:W-:-:S04]  /*22c0*/  LEA R8, P0, R4, c[0x0][0x370], 0x3 ;  /* 0x0000dc0004087a11 */ /* 0x000fc800078018ff */
[----:B------:R-:W-:-:S05]  /*22d0*/  LEA.HI.X R9, R4, c[0x0][0x374], R5, 0x3, P0 ;  /* 0x0000dd0004097a11 */ /* 0x000fca00000f1c05 */
[----:B------:R-:W2:Y:S01]  /*22e0*/  LDG.E.64 R4, [R8.64] ;  /* 0x0000002408047981 */ /* 0x000ea2000c1e1b00 */
[----:B------:R-:W-:Y:S01]  /*22f0*/  IMAD.SHL.U32 R35, R35, 0x8, RZ ;  /* 0x0000000823237824 */ /* 0x000fe200078e00ff */
[----:B------:R-:W-:-:S03]  /*2300*/  ISETP.NE.U32.AND P0, PT, R3, 0x1, PT ;  /* 0x000000010300780c */ /* 0x000fc60003f05070 */
[----:B------:R-:W2:Y:S01]  /*2310*/  LDC.64 R6, c[0x0][R35+0x388] ;  /* 0x0000e20023067b82 */ /* 0x000ea20000000a00 */
        /* <DEDUP_REMOVED lines=16> */
[----:B------:R-:W-:-:S06]  /*2420*/  @P0 IADD3.X R7, R11, UR4, RZ, P1, !PT ;  /* 0x000000040b070c10 */ /* 0x000fcc0008ffe4ff */
[----:B------:R-:W3:Y:S01]  /*2430*/  @P0 LDG.E.64 R6, [R6.64] ;  /* 0x0000002406060981 */ /* 0x000ee2000c1e1b00 */
[----:B------:R-:W2:Y:S08]  /*2440*/  LDC.64 R4, c[0x0][R35+0x390] ;  /* 0x0000e40023047b82 */ /* 0x000eb00000000a00 */
[----:B------:R-:W3:Y:S01]  /*2450*/  @P0 LDC.64 R8, c[0x0][R35+0x398] ;  /* 0x0000e60023080b82 */ /* 0x000ee20000000a00 */
[----:B--2---:R-:W-:-:S02]  /*2460*/  IMAD R3, R3, R4, RZ ;  /* 0x0000000403037224 */ /* 0x004fc400078e02ff */
[----:B------:R-:W-:-:S04]  /*2470*/  IMAD.WIDE.U32 R32, R2, R4, R32 ;  /* 0x0000000402207225 */ /* 0x000fc800078e0020 */
[----:B------:R-:W-:Y:S02]  /*2480*/  IMAD R3, R2, R5, R3 ;  /* 0x0000000502037224 */ /* 0x000fe400078e0203 */
[-C--:B---3--:R-:W-:Y:S02]  /*2490*/  @P0 IMAD R5, R7, R8.reuse, RZ ;  /* 0x0000000807050224 */ /* 0x088fe400078e02ff */
[----:B------:R-:W-:Y:S02]  /*24a0*/  IMAD.IADD R33, R33, 0x1, R3 ;  /* 0x0000000121217824 */ /* 0x000fe400078e0203 */
[C---:B------:R-:W-:Y:S02]  /*24b0*/  @P0 IMAD R5, R6.reuse, R9, R5 ;  /* 0x0000000906050224 */ /* 0x040fe400078e0205 */
[----:B------:R-:W-:-:S04]  /*24c0*/  @P0 IMAD.WIDE.U32 R6, R6, R8, R32 ;  /* 0x0000000806060225 */ /* 0x000fc800078e0020 */
[----:B------:R-:W-:Y:S02]  /*24d0*/  @P0 IMAD.IADD R33, R7, 0x1, R5 ;  /* 0x0000000107210824 */ /* 0x000fe400078e0205 */
[----:B------:R-:W-:Y:S02]  /*24e0*/  @P0 IMAD.MOV.U32 R32, RZ, RZ, R6 ;  /* 0x000000ffff200224 */ /* 0x000fe400078e0006 */
.L_x_891:
[----:B------:R-:W0:Y:S02]  /*24f0*/  LDC.U8 R2, c[0x0][0x3d8] ;  /* 0x0000f600ff027b82 */ /* 0x000e240000000000 */
        /* <DEDUP_REMOVED lines=13> */
.L_x_897:
[----:B------:R0:W-:Y:S01]  /*25d0*/  STG.E.U8 [R18.64], R32 ;  /* 0x0000002012007986 */ /* 0x0001e2000c101124 */
[----:B------:R-:W-:Y:S05]  /*25e0*/  BRA `(.L_x_899) ;  /* 0x00000d6000007947 */ /* 0x000fea0003800000 */
.L_x_896:
        /* <DEDUP_REMOVED lines=8> */
.L_x_901:
[----:B------:R0:W-:Y:S01]  /*2670*/  STG.E [R18.64], R32 ;  /* 0x0000002012007986 */ /* 0x0001e2000c101924 */
[----:B------:R-:W-:Y:S05]  /*2680*/  BRA `(.L_x_899) ;  /* 0x00000cc000007947 */ /* 0x000fea0003800000 */
.L_x_900:
[----:B------:R0:W-:Y:S01]  /*2690*/  STG.E.U16 [R18.64], R32 ;  /* 0x0000002012007986 */ /* 0x0001e2000c101524 */
[----:B------:R-:W-:Y:S05]  /*26a0*/  BRA `(.L_x_899) ;  /* 0x00000ca000007947 */ /* 0x000fea0003800000 */
.L_x_895:
        /* <DEDUP_REMOVED lines=9> */
.L_x_903:
[----:B------:R-:W0:Y:S02]  /*2740*/  I2F.S64 R0, R32 ;  /* 0x0000002000007312 */ /* 0x000e240000301400 */
[----:B0-----:R-:W-:-:S05]  /*2750*/  F2FP.PACK_AB R0, RZ, R0 ;  /* 0x00000000ff00723e */ /* 0x001fca00000000ff */
[----:B------:R0:W-:Y:S01]  /*2760*/  STG.E.U16 [R18.64], R0 ;  /* 0x0000000012007986 */ /* 0x0001e2000c101524 */
[----:B------:R-:W-:Y:S05]  /*2770*/  BRA `(.L_x_899) ;  /* 0x00000bd000007947 */ /* 0x000fea0003800000 */
.L_x_902:
        /* <DEDUP_REMOVED lines=10> */
.L_x_905:
[----:B------:R-:W0:Y:S02]  /*2820*/  I2F.S64 R32, R32 ;  /* 0x0000002000207312 */ /* 0x000e240000301400 */
[----:B0-----:R-:W-:-:S04]  /*2830*/  F2FP.PACK_AB R3, RZ, R32 ;  /* 0x00000020ff03723e */ /* 0x001fc800000000ff */
[----:B------:R-:W-:-:S05]  /*2840*/  PRMT R3, R3, 0x5410, RZ ;  /* 0x0000541003037816 */ /* 0x000fca00000000ff */
[----:B------:R0:W-:Y:S01]  /*2850*/  STG.E [R18.64], R3 ;  /* 0x0000000312007986 */ /* 0x0001e2000c101924 */
[----:B------:R-:W-:Y:S05]  /*2860*/  BRA `(.L_x_899) ;  /* 0x00000ae000007947 */ /* 0x000fea0003800000 */
.L_x_904:
[----:B------:R-:W0:Y:S02]  /*2870*/  I2F.F64.S64 R2, R32 ;  /* 0x0000002000027312 */ /* 0x000e240000301c00 */
[----:B0-----:R0:W-:Y:S01]  /*2880*/  STG.E.64 [R18.64], R2 ;  /* 0x0000000212007986 */ /* 0x0011e2000c101b24 */
[----:B------:R-:W-:Y:S05]  /*2890*/  BRA `(.L_x_899) ;  /* 0x00000ab000007947 */ /* 0x000fea0003800000 */
.L_x_894:
        /* <DEDUP_REMOVED lines=13> */
.L_x_908:
[----:B------:R-:W0:Y:S01]  /*2970*/  I2F.F64.S64 R32, R32 ;  /* 0x0000002000207312 */ /* 0x000e220000301c00 */
[----:B------:R-:W-:-:S05]  /*2980*/  CS2R R34, SRZ ;  /* 0x0000000000227805 */ /* 0x000fca000001ff00 */
[----:B0-----:R0:W-:Y:S01]  /*2990*/  STG.E.128 [R18.64], R32 ;  /* 0x0000002012007986 */ /* 0x0011e2000c101d24 */
[----:B------:R-:W-:Y:S05]  /*29a0*/  BRA `(.L_x_899) ;  /* 0x000009a000007947 */ /* 0x000fea0003800000 */
.L_x_907:
        /* <DEDUP_REMOVED lines=21> */
.L_x_912:
[----:B------:R-:W-:Y:S05]  /*2b00*/  BSYNC B0 ;  /* 0x0000000000007941 */ /* 0x000fea0003800000 */
.L_x_911:
[----:B------:R-:W-:-:S05]  /*2b10*/  LOP3.LUT R3, R0, R3, RZ, 0xfc, !PT ;  /* 0x0000000300037212 */ /* 0x000fca00078efcff */
[----:B------:R0:W-:Y:S01]  /*2b20*/  STG.E.U8 [R18.64], R3 ;  /* 0x0000000312007986 */ /* 0x0001e2000c101124 */
[----:B------:R-:W-:Y:S05]  /*2b30*/  BRA `(.L_x_899) ;  /* 0x0000081000007947 */ /* 0x000fea0003800000 */
.L_x_910:
        /* <DEDUP_REMOVED lines=13> */
.L_x_914:
[----:B------:R-:W-:Y:S01]  /*2c10*/  IMAD.MOV.U32 R0, RZ, RZ, 0x7f ;  /* 0x0000007fff007424 */ /* 0x000fe200078e00ff */
[----:B------:R-:W-:-:S04]  /*2c20*/  ISETP.GT.U32.AND P0, PT, R2, 0x7f800000, PT ;  /* 0x7f8000000200780c */ /* 0x000fc80003f04070 */
[----:B------:R-:W-:-:S04]  /*2c30*/  SEL R0, R0, 0x7c, P0 ;  /* 0x0000007c00007807 */ /* 0x000fc80000000000 */
.L_x_915:
[----:B------:R-:W-:Y:S05]  /*2c40*/  BSYNC B0 ;  /* 0x0000000000007941 */ /* 0x000fea0003800000 */
.L_x_913:
[----:B------:R-:W-:-:S04]  /*2c50*/  LOP3.LUT R2, R33, 0x80000000, RZ, 0xc0, !PT ;  /* 0x8000000021027812 */ /* 0x000fc800078ec0ff */
[----:B------:R-:W-:-:S04]  /*2c60*/  SHF.R.U32.HI R3, RZ, 0x18, R2 ;  /* 0x00000018ff037819 */ /* 0x000fc80000011602 */
[----:B------:R-:W-:-:S05]  /*2c70*/  LOP3.LUT R3, R0, R3, RZ, 0xfc, !PT ;  /* 0x0000000300037212 */ /* 0x000fca00078efcff */
[----:B------:R0:W-:Y:S01]  /*2c80*/  STG.E.U8 [R18.64], R3 ;  /* 0x0000000312007986 */ /* 0x0001e2000c101124 */
[----:B------:R-:W-:Y:S05]  /*2c90*/  BRA `(.L_x_899) ;  /* 0x000006b000007947 */ /* 0x000fea0003800000 */
.L_x_909:
[----:B------:R-:W0:Y:S02]  /*2ca0*/  I2F.S64 R0, R32 ;  /* 0x0000002000007312 */ /* 0x000e240000301400 */
[----:B0-----:R-:W-:-:S05]  /*2cb0*/  F2FP.BF16.PACK_AB R0, RZ, R0 ;  /* 0x00000000ff00723e */ /* 0x001fca00000010ff */
[----:B------:R0:W-:Y:S01]  /*2cc0*/  STG.E.U16 [R18.64], R0 ;  /* 0x0000000012007986 */ /* 0x0001e2000c101524 */
[----:B------:R-:W-:Y:S05]  /*2cd0*/  BRA `(.L_x_899) ;  /* 0x0000067000007947 */ /* 0x000fea0003800000 */
.L_x_906:
        /* <DEDUP_REMOVED lines=10> */
.L_x_918:
        /* <DEDUP_REMOVED lines=17> */
.L_x_921:
[----:B------:R-:W-:-:S04]  /*2e90*/  LOP3.LUT R2, R33, 0x80000000, RZ, 0xc0, !PT ;  /* 0x8000000021027812 */ /* 0x000fc800078ec0ff */
[----:B------:R-:W-:-:S04]  /*2ea0*/  SHF.R.U32.HI R3, RZ, 0x18, R2 ;  /* 0x00000018ff037819 */ /* 0x000fc80000011602 */
[----:B------:R-:W-:-:S04]  /*2eb0*/  LOP3.LUT R0, R0, R3, RZ, 0xfc, !PT ;  /* 0x0000000300007212 */ /* 0x000fc800078efcff */
[----:B------:R-:W-:Y:S02]  /*2ec0*/  PRMT R9, R0, 0x7610, R9 ;  /* 0x0000761000097816 */ /* 0x000fe40000000009 */
.L_x_920:
[----:B------:R-:W-:Y:S05]  /*2ed0*/  BSYNC B0 ;  /* 0x0000000000007941 */ /* 0x000fea0003800000 */
.L_x_919:
[----:B------:R0:W-:Y:S01]  /*2ee0*/  STG.E.U8 [R18.64], R9 ;  /* 0x0000000912007986 */ /* 0x0001e2000c101124 */
[----:B------:R-:W-:Y:S05]  /*2ef0*/  BRA `(.L_x_899) ;  /* 0x0000045000007947 */ /* 0x000fea0003800000 */
.L_x_917:
        /* <DEDUP_REMOVED lines=17> */
.L_x_924:
[----:B------:R-:W-:-:S04]  /*3010*/  LOP3.LUT R2, R33, 0x80000000, RZ, 0xc0, !PT ;  /* 0x8000000021027812 */ /* 0x000fc800078ec0ff */
[----:B------:R-:W-:-:S04]  /*3020*/  SHF.R.U32.HI R3, RZ, 0x18, R2 ;  /* 0x00000018ff037819 */ /* 0x000fc80000011602 */
[----:B------:R-:W-:-:S04]  /*3030*/  LOP3.LUT R0, R0, R3, RZ, 0xfc, !PT ;  /* 0x0000000300007212 */ /* 0x000fc800078efcff */
[----:B------:R-:W-:Y:S02]  /*3040*/  PRMT R9, R0, 0x7610, R9 ;  /* 0x0000761000097816 */ /* 0x000fe40000000009 */
.L_x_923:
[----:B------:R-:W-:Y:S05]  /*3050*/  BSYNC B0 ;  /* 0x0000000000007941 */ /* 0x000fea0003800000 */
.L_x_922:
[----:B------:R0:W-:Y:S01]  /*3060*/  STG.E.U8 [R18.64], R9 ;  /* 0x0000000912007986 */ /* 0x0001e2000c101124 */
[----:B------:R-:W-:Y:S05]  /*3070*/  BRA `(.L_x_899) ;  /* 0x000002d000007947 */ /* 0x000fea0003800000 */
.L_x_916:
        /* <DEDUP_REMOVED lines=22> */
.L_x_898:
        /* <DEDUP_REMOVED lines=20> */
.L_x_926:
[----:B------:R0:W-:Y:S01]  /*3320*/  STG.E.64 [R18.64], R32 ;  /* 0x0000002012007986 */ /* 0x0001e2000c101b24 */
[----:B------:R-:W-:Y:S05]  /*3330*/  BRA `(.L_x_899) ;  /* 0x0000001000007947 */ /* 0x000fea0003800000 */
.L_x_925:
[----:B------:R0:W-:Y:S02]  /*3340*/  STG.E [R18.64], R32 ;  /* 0x0000002012007986 */ /* 0x0001e4000c101924 */
.L_x_899:
[----:B------:R-:W-:Y:S02]  /*3350*/  IADD3 R17, R17, 0x80, RZ ;  /* 0x0000008011117810 */ /* 0x000fe40007ffe0ff */
.L_x_857:
[----:B------:R-:W-:Y:S05]  /*3360*/  BSYNC B6 ;  /* 0x0000000000067941 */ /* 0x000fea0003800000 */
.L_x_856:
        /* <DEDUP_REMOVED lines=231> */
.L_x_929:
        /* <DEDUP_REMOVED lines=19> */
.L_x_933:
[----:B------:R0:W5:Y:S01]  /*4310*/  LDG.E.U8 R6, [R2.64] ;  /* 0x0000002402067981 */ /* 0x000162000c1e1100 */
[----:B------:R-:W-:Y:S01]  /*4320*/  IMAD.MOV.U32 R7, RZ, RZ, RZ ;  /* 0x000000ffff077224 */ /* 0x000fe200078e00ff */
[----:B------:R-:W-:Y:S05]  /*4330*/  BRA `(.L_x_935) ;  /* 0x00000d5000007947 */ /* 0x000fea0003800000 */
.L_x_932:
        /* <DEDUP_REMOVED lines=8> */
.L_x_937:
[----:B------:R-:W2:Y:S02]  /*43c0*/  LDG.E R6, [R2.64] ;  /* 0x0000002402067981 */ /* 0x000ea4000c1e1900 */
[----:B--2---:R-:W-:Y:S01]  /*43d0*/  SHF.R.S32.HI R7, RZ, 0x1f, R6 ;  /* 0x0000001fff077819 */ /* 0x004fe20000011406 */
[----:B------:R-:W-:Y:S05]  /*43e0*/  BRA `(.L_x_935) ;  /* 0x00000ca000007947 */ /* 0x000fea0003800000 */
.L_x_936:
[----:B------:R-:W2:Y:S02]  /*43f0*/  LDG.E.S16 R6, [R2.64] ;  /* 0x0000002402067981 */ /* 0x000ea4000c1e1700 */
[----:B--2---:R-:W-:Y:S01]  /*4400*/  SHF.R.S32.HI R7, RZ, 0x1f, R6 ;  /* 0x0000001fff077819 */ /* 0x004fe20000011406 */
[----:B------:R-:W-:Y:S05]  /*4410*/  BRA `(.L_x_935) ;  /* 0x00000c7000007947 */ /* 0x000fea0003800000 */
.L_x_931:
        /* <DEDUP_REMOVED lines=9> */
.L_x_939:
[----:B------:R-:W2:Y:S02]  /*44b0*/  LDG.E.U16 R2, [R2.64] ;  /* 0x0000002402027981 */ /* 0x000ea4000c1e1500 */
[----:B--2---:R-:W-:-:S06]  /*44c0*/  HADD2.F32 R6, -RZ, R2.H0_H0 ;  /* 0x20000002ff067230 */ /* 0x004fcc0000004100 */
[----:B------:R-:W0:Y:S01]  /*44d0*/  F2I.S64.TRUNC R6, R6 ;  /* 0x0000000600067311 */ /* 0x000e22000020d900 */
[----:B------:R-:W-:Y:S05]  /*44e0*/  BRA `(.L_x_935) ;  /* 0x00000ba000007947 */ /* 0x000fea0003800000 */
.L_x_938:
        /* <DEDUP_REMOVED lines=9> */
.L_x_941:
[----:B------:R-:W2:Y:S02]  /*4580*/  LDG.E.U16 R2, [R2.64] ;  /* 0x0000002402027981 */ /* 0x000ea4000c1e1500 */
[----:B--2---:R-:W-:-:S06]  /*4590*/  HADD2.F32 R6, -RZ, R2.H0_H0 ;  /* 0x20000002ff067230 */ /* 0x004fcc0000004100 */
[----:B------:R-:W0:Y:S01]  /*45a0*/  F2I.S64.TRUNC R6, R6 ;  /* 0x0000000600067311 */ /* 0x000e22000020d900 */
[----:B------:R-:W-:Y:S05]  /*45b0*/  BRA `(.L_x_935) ;  /* 0x00000ad000007947 */ /* 0x000fea0003800000 */
.L_x_940:
[----:B------:R-:W2:Y:S02]  /*45c0*/  LDG.E.64 R2, [R2.64] ;  /* 0x0000002402027981 */ /* 0x000ea4000c1e1b00 */
[----:B--2---:R0:W1:Y:S01]  /*45d0*/  F2I.S64.F64.TRUNC R6, R2 ;  /* 0x0000000200067311 */ /* 0x004062000030d900 */
[----:B------:R-:W-:Y:S05]  /*45e0*/  BRA `(.L_x_935) ;  /* 0x00000aa000007947 */ /* 0x000fea0003800000 */
.L_x_930:
        /* <DEDUP_REMOVED lines=13> */
.L_x_944:
[----:B------:R-:W2:Y:S02]  /*46c0*/  LDG.E.64 R2, [R2.64] ;  /* 0x0000002402027981 */ /* 0x000ea4000c1e1b00 */
[----:B--2---:R0:W1:Y:S01]  /*46d0*/  F2I.S64.F64.TRUNC R6, R2 ;  /* 0x0000000200067311 */ /* 0x004062000030d900 */
[----:B------:R-:W-:Y:S05]  /*46e0*/  BRA `(.L_x_935) ;  /* 0x000009a000007947 */ /* 0x000fea0003800000 */
.L_x_943:
        /* <DEDUP_REMOVED lines=27> */
.L_x_946:
        /* <DEDUP_REMOVED lines=14> */
.L_x_945:
[----:B------:R-:W2:Y:S02]  /*4980*/  LDG.E.U16 R6, [R2.64] ;  /* 0x0000002402067981 */ /* 0x000ea4000c1e1500 */
[----:B--2---:R-:W-:-:S06]  /*4990*/  PRMT R6, RZ, 0x5410, R6 ;  /* 0x00005410ff067816 */ /* 0x004fcc0000000006 */
[----:B------:R-:W0:Y:S01]  /*49a0*/  F2I.S64.TRUNC R6, R6 ;  /* 0x0000000600067311 */ /* 0x000e22000020d900 */
[----:B------:R-:W-:Y:S05]  /*49b0*/  BRA `(.L_x_935) ;  /* 0x000006d000007947 */ /* 0x000fea0003800000 */
.L_x_942:
        /* <DEDUP_REMOVED lines=11> */
.L_x_949:
        /* <DEDUP_REMOVED lines=21> */
.L_x_953:
[----:B------:R-:W-:Y:S05]  /*4bc0*/  BSYNC B1 ;  /* 0x0000000000017941 */ /* 0x000fea0003800000 */
.L_x_952:
[----:B------:R-:W-:Y:S01]  /*4bd0*/  IMAD.SHL.U32 R2, R2, 0x100000, RZ ;  /* 0x0010000002027824 */ /* 0x000fe200078e00ff */
[----:B------:R-:W-:-:S04]  /*4be0*/  LEA R3, R0, 0x3b800000, 0x17 ;  /* 0x3b80000000037811 */ /* 0x000fc800078eb8ff */
[----:B------:R-:W-:Y:S02]  /*4bf0*/  LOP3.LUT R6, R3, R2, R6, 0xfe, !PT ;  /* 0x0000000203067212 */ /* 0x000fe400078efe06 */
.L_x_951:
[----:B------:R-:W-:Y:S05]  /*4c00*/  BSYNC B0 ;  /* 0x0000000000007941 */ /* 0x000fea0003800000 */
.L_x_950:
[----:B------:R-:W0:Y:S01]  /*4c10*/  F2I.S64.TRUNC R6, R6 ;  /* 0x0000000600067311 */ /* 0x000e22000020d900 */
[----:B------:R-:W-:Y:S05]  /*4c20*/  BRA `(.L_x_935) ;  /* 0x0000046000007947 */ /* 0x000fea0003800000 */
.L_x_948:
        /* <DEDUP_REMOVED lines=21> */
.L_x_957:
[----:B------:R-:W-:Y:S05]  /*4d80*/  BSYNC B1 ;  /* 0x0000000000017941 */ /* 0x000fea0003800000 */
.L_x_956:
[----:B------:R-:W-:Y:S01]  /*4d90*/  IMAD.SHL.U32 R2, R2, 0x200000, RZ ;  /* 0x0020000002027824 */ /* 0x000fe200078e00ff */
[----:B------:R-:W-:-:S04]  /*4da0*/  LEA R3, R0, 0x37800000, 0x17 ;  /* 0x3780000000037811 */ /* 0x000fc800078eb8ff */
[----:B------:R-:W-:Y:S02]  /*4db0*/  LOP3.LUT R6, R3, R2, R6, 0xfe, !PT ;  /* 0x0000000203067212 */ /* 0x000fe400078efe06 */
.L_x_955:
[----:B------:R-:W-:Y:S05]  /*4dc0*/  BSYNC B0 ;  /* 0x0000000000007941 */ /* 0x000fea0003800000 */
.L_x_954:
[----:B------:R-:W0:Y:S01]  /*4dd0*/  F2I.S64.TRUNC R6, R6 ;  /* 0x0000000600067311 */ /* 0x000e22000020d900 */
[----:B------:R-:W-:Y:S05]  /*4de0*/  BRA `(.L_x_935) ;  /* 0x000002a000007947 */ /* 0x000fea0003800000 */
.L_x_947:
        /* <DEDUP_REMOVED lines=14> */
.L_x_961:
[----:B------:R-:W-:Y:S05]  /*4ed0*/  BSYNC B0 ;  /* 0x0000000000007941 */ /* 0x000fea0003800000 */
.L_x_960:
[----:B------:R-:W0:Y:S01]  /*4ee0*/  F2I.S64.TRUNC R6, R6 ;  /* 0x0000000600067311 */ /* 0x000e22000020d900 */
[----:B------:R-:W-:Y:S05]  /*4ef0*/  BRA `(.L_x_935) ;  /* 0x0000019000007947 */ /* 0x000fea0003800000 */
.L_x_934:
        /* <DEDUP_REMOVED lines=21> */
.L_x_959:
[----:B------:R0:W5:Y:S01]  /*5050*/  LDG.E.64 R6, [R2.64] ;  /* 0x0000002402067981 */ /* 0x000162000c1e1b00 */
[----:B------:R-:W-:Y:S05]  /*5060*/  BRA `(.L_x_935) ;  /* 0x0000002000007947 */ /* 0x000fea0003800000 */
.L_x_958:
[----:B------:R0:W5:Y:S01]  /*5070*/  LDG.E R6, [R2.64] ;  /* 0x0000002402067981 */ /* 0x000162000c1e1900 */
[----:B------:R-:W-:-:S03]  /*5080*/  IMAD.MOV.U32 R7, RZ, RZ, RZ ;  /* 0x000000ffff077224 */ /* 0x000fc600078e00ff */
.L_x_935:
        /* <DEDUP_REMOVED lines=37> */
.L_x_964:
        /* <DEDUP_REMOVED lines=43> */
.L_x_963:
        /* <DEDUP_REMOVED lines=41> */
.L_x_962:
        /* <DEDUP_REMOVED lines=14> */
.L_x_968:
[----:B------:R0:W-:Y:S01]  /*5900*/  STG.E.U8 [R18.64], R32 ;  /* 0x0000002012007986 */ /* 0x0001e2000c101124 */
[----:B------:R-:W-:Y:S05]  /*5910*/  BRA `(.L_x_970) ;  /* 0x00000d6000007947 */ /* 0x000fea0003800000 */
.L_x_967:
        /* <DEDUP_REMOVED lines=8> */
.L_x_972:
[----:B------:R0:W-:Y:S01]  /*59a0*/  STG.E [R18.64], R32 ;  /* 0x0000002012007986 */ /* 0x0001e2000c101924 */
[----:B------:R-:W-:Y:S05]  /*59b0*/  BRA `(.L_x_970) ;  /* 0x00000cc000007947 */ /* 0x000fea0003800000 */
.L_x_971:
[----:B------:R0:W-:Y:S01]  /*59c0*/  STG.E.U16 [R18.64], R32 ;  /* 0x0000002012007986 */ /* 0x0001e2000c101524 */
[----:B------:R-:W-:Y:S05]  /*59d0*/  BRA `(.L_x_970) ;  /* 0x00000ca000007947 */ /* 0x000fea0003800000 */
.L_x_966:
        /* <DEDUP_REMOVED lines=9> */
.L_x_974:
[----:B------:R-:W0:Y:S02]  /*5a70*/  I2F.S64 R0, R32 ;  /* 0x0000002000007312 */ /* 0x000e240000301400 */
[----:B0-----:R-:W-:-:S05]  /*5a80*/  F2FP.PACK_AB R0, RZ, R0 ;  /* 0x00000000ff00723e */ /* 0x001fca00000000ff */
[----:B------:R0:W-:Y:S01]  /*5a90*/  STG.E.U16 [R18.64], R0 ;  /* 0x0000000012007986 */ /* 0x0001e2000c101524 */
[----:B------:R-:W-:Y:S05]  /*5aa0*/  BRA `(.L_x_970) ;  /* 0x00000bd000007947 */ /* 0x000fea0003800000 */
.L_x_973:
        /* <DEDUP_REMOVED lines=10> */
.L_x_976:
[----:B------:R-:W0:Y:S02]  /*5b50*/  I2F.S64 R32, R32 ;  /* 0x0000002000207312 */ /* 0x000e240000301400 */
[----:B0-----:R-:W-:-:S04]  /*5b60*/  F2FP.PACK_AB R3, RZ, R32 ;  /* 0x00000020ff03723e */ /* 0x001fc800000000ff */
[----:B------:R-:W-:-:S05]  /*5b70*/  PRMT R3, R3, 0x5410, RZ ;  /* 0x0000541003037816 */ /* 0x000fca00000000ff */
[----:B------:R0:W-:Y:S01]  /*5b80*/  STG.E [R18.64], R3 ;  /* 0x0000000312007986 */ /* 0x0001e2000c101924 */
[----:B------:R-:W-:Y:S05]  /*5b90*/  BRA `(.L_x_970) ;  /* 0x00000ae000007947 */ /* 0x000fea0003800000 */
.L_x_975:
[----:B------:R-:W0:Y:S02]  /*5ba0*/  I2F.F64.S64 R2, R32 ;  /* 0x0000002000027312 */ /* 0x000e240000301c00 */
[----:B0-----:R0:W-:Y:S01]  /*5bb0*/  STG.E.64 [R18.64], R2 ;  /* 0x0000000212007986 */ /* 0x0011e2000c101b24 */
[----:B------:R-:W-:Y:S05]  /*5bc0*/  BRA `(.L_x_970) ;  /* 0x00000ab000007947 */ /* 0x000fea0003800000 */
.L_x_965:
        /* <DEDUP_REMOVED lines=13> */
.L_x_979:
[----:B------:R-:W0:Y:S01]  /*5ca0*/  I2F.F64.S64 R32, R32 ;  /* 0x0000002000207312 */ /* 0x000e220000301c00 */
[----:B------:R-:W-:-:S05]  /*5cb0*/  CS2R R34, SRZ ;  /* 0x0000000000227805 */ /* 0x000fca000001ff00 */
[----:B0-----:R0:W-:Y:S01]  /*5cc0*/  STG.E.128 [R18.64], R32 ;  /* 0x0000002012007986 */ /* 0x0011e2000c101d24 */
[----:B------:R-:W-:Y:S05]  /*5cd0*/  BRA `(.L_x_970) ;  /* 0x000009a000007947 */ /* 0x000fea0003800000 */
.L_x_978:
        /* <DEDUP_REMOVED lines=21> */
.L_x_983:
[----:B------:R-:W-:Y:S05]  /*5e30*/  BSYNC B0 ;  /* 0x0000000000007941 */ /* 0x000fea0003800000 */
.L_x_982:
[----:B------:R-:W-:-:S05]  /*5e40*/  LOP3.LUT R3, R0, R3, RZ, 0xfc, !PT ;  /* 0x0000000300037212 */ /* 0x000fca00078efcff */
[----:B------:R0:W-:Y:S01]  /*5e50*/  STG.E.U8 [R18.64], R3 ;  /* 0x0000000312007986 */ /* 0x0001e2000c101124 */
[----:B------:R-:W-:Y:S05]  /*5e60*/  BRA `(.L_x_970) ;  /* 0x0000081000007947 */ /* 0x000fea0003800000 */
.L_x_981:
        /* <DEDUP_REMOVED lines=13> */
.L_x_985:
[----:B------:R-:W-:Y:S01]  /*5f40*/  IMAD.MOV.U32 R0, RZ, RZ, 0x7f ;  /* 0x0000007fff007424 */ /* 0x000fe200078e00ff */
[----:B------:R-:W-:-:S04]  /*5f50*/  ISETP.GT.U32.AND P0, PT, R2, 0x7f800000, PT ;  /* 0x7f8000000200780c */ /* 0x000fc80003f04070 */
[----:B------:R-:W-:-:S04]  /*5f60*/  SEL R0, R0, 0x7c, P0 ;  /* 0x0000007c00007807 */ /* 0x000fc80000000000 */
.L_x_986:
[----:B------:R-:W-:Y:S05]  /*5f70*/  BSYNC B0 ;  /* 0x0000000000007941 */ /* 0x000fea0003800000 */
.L_x_984:
[----:B------:R-:W-:-:S04]  /*5f80*/  LOP3.LUT R2, R33, 0x80000000, RZ, 0xc0, !PT ;  /* 0x8000000021027812 */ /* 0x000fc800078ec0ff */
[----:B------:R-:W-:-:S04]  /*5f90*/  SHF.R.U32.HI R3, RZ, 0x18, R2 ;  /* 0x00000018ff037819 */ /* 0x000fc80000011602 */
[----:B------:R-:W-:-:S05]  /*5fa0*/  LOP3.LUT R3, R0, R3, RZ, 0xfc, !PT ;  /* 0x0000000300037212 */ /* 0x000fca00078efcff */
[----:B------:R0:W-:Y:S01]  /*5fb0*/  STG.E.U8 [R18.64], R3 ;  /* 0x0000000312007986 */ /* 0x0001e2000c101124 */
[----:B------:R-:W-:Y:S05]  /*5fc0*/  BRA `(.L_x_970) ;  /* 0x000006b000007947 */ /* 0x000fea0003800000 */
.L_x_980:
[----:B------:R-:W0:Y:S02]  /*5fd0*/  I2F.S64 R0, R32 ;  /* 0x0000002000007312 */ /* 0x000e240000301400 */
[----:B0-----:R-:W-:-:S05]  /*5fe0*/  F2FP.BF16.PACK_AB R0, RZ, R0 ;  /* 0x00000000ff00723e */ /* 0x001fca00000010ff */
[----:B------:R0:W-:Y:S01]  /*5ff0*/  STG.E.U16 [R18.64], R0 ;  /* 0x0000000012007986 */ /* 0x0001e2000c101524 */
[----:B------:R-:W-:Y:S05]  /*6000*/  BRA `(.L_x_970) ;  /* 0x0000067000007947 */ /* 0x000fea0003800000 */
.L_x_977:
        /* <DEDUP_REMOVED lines=10> */
.L_x_989:
        /* <DEDUP_REMOVED lines=17> */
.L_x_992:
[----:B------:R-:W-:-:S04]  /*61c0*/  LOP3.LUT R2, R33, 0x80000000, RZ, 0xc0, !PT ;  /* 0x8000000021027812 */ /* 0x000fc800078ec0ff */
[----:B------:R-:W-:-:S04]  /*61d0*/  SHF.R.U32.HI R3, RZ, 0x18, R2 ;  /* 0x00000018ff037819 */ /* 0x000fc80000011602 */
[----:B------:R-:W-:-:S04]  /*61e0*/  LOP3.LUT R0, R0, R3, RZ, 0xfc, !PT ;  /* 0x0000000300007212 */ /* 0x000fc800078efcff */
[----:B------:R-:W-:Y:S02]  /*61f0*/  PRMT R9, R0, 0x7610, R9 ;  /* 0x0000761000097816 */ /* 0x000fe40000000009 */
.L_x_991:
[----:B------:R-:W-:Y:S05]  /*6200*/  BSYNC B0 ;  /* 0x0000000000007941 */ /* 0x000fea0003800000 */
.L_x_990:
[----:B------:R0:W-:Y:S01]  /*6210*/  STG.E.U8 [R18.64], R9 ;  /* 0x0000000912007986 */ /* 0x0001e2000c101124 */
[----:B------:R-:W-:Y:S05]  /*6220*/  BRA `(.L_x_970) ;  /* 0x0000045000007947 */ /* 0x000fea0003800000 */
.L_x_988:
        /* <DEDUP_REMOVED lines=17> */
.L_x_995:
[----:B------:R-:W-:-:S04]  /*6340*/  LOP3.LUT R2, R33, 0x80000000, RZ, 0xc0, !PT ;  /* 0x8000000021027812 */ /* 0x000fc800078ec0ff */
[----:B------:R-:W-:-:S04]  /*6350*/  SHF.R.U32.HI R3, RZ, 0x18, R2 ;  /* 0x00000018ff037819 */ /* 0x000fc80000011602 */
[----:B------:R-:W-:-:S04]  /*6360*/  LOP3.LUT R0, R0, R3, RZ, 0xfc, !PT ;  /* 0x0000000300007212 */ /* 0x000fc800078efcff */
[----:B------:R-:W-:Y:S02]  /*6370*/  PRMT R9, R0, 0x7610, R9 ;  /* 0x0000761000097816 */ /* 0x000fe40000000009 */
.L_x_994:
[----:B------:R-:W-:Y:S05]  /*6380*/  BSYNC B0 ;  /* 0x0000000000007941 */ /* 0x000fea0003800000 */
.L_x_993:
[----:B------:R0:W-:Y:S01]  /*6390*/  STG.E.U8 [R18.64], R9 ;  /* 0x0000000912007986 */ /* 0x0001e2000c101124 */
[----:B------:R-:W-:Y:S05]  /*63a0*/  BRA `(.L_x_970) ;  /* 0x000002d000007947 */ /* 0x000fea0003800000 */
.L_x_987:
        /* <DEDUP_REMOVED lines=22> */
.L_x_969:
        /* <DEDUP_REMOVED lines=20> */
.L_x_997:
[----:B------:R0:W-:Y:S01]  /*6650*/  STG.E.64 [R18.64], R32 ;  /* 0x0000002012007986 */ /* 0x0001e2000c101b24 */
[----:B------:R-:W-:Y:S05]  /*6660*/  BRA `(.L_x_970) ;  /* 0x0000001000007947 */ /* 0x000fea0003800000 */
.L_x_996:
[----:B------:R0:W-:Y:S02]  /*6670*/  STG.E [R18.64], R32 ;  /* 0x0000002012007986 */ /* 0x0001e4000c101924 */
.L_x_970:
        /* <DEDUP_REMOVED lines=231> */
.L_x_998:
        /* <DEDUP_REMOVED lines=19> */
.L_x_1002:
[----:B------:R0:W5:Y:S01]  /*7620*/  LDG.E.U8 R6, [R2.64] ;  /* 0x0000002402067981 */ /* 0x000162000c1e1100 */
[----:B------:R-:W-:Y:S01]  /*7630*/  IMAD.MOV.U32 R7, RZ, RZ, RZ ;  /* 0x000000ffff077224 */ /* 0x000fe200078e00ff */
[----:B------:R-:W-:Y:S05]  /*7640*/  BRA `(.L_x_1004) ;  /* 0x00000d5000007947 */ /* 0x000fea0003800000 */
.L_x_1001:
        /* <DEDUP_REMOVED lines=8> */
.L_x_1006:
[----:B------:R-:W2:Y:S02]  /*76d0*/  LDG.E R6, [R2.64] ;  /* 0x0000002402067981 */ /* 0x000ea4000c1e1900 */
[----:B--2---:R-:W-:Y:S01]  /*76e0*/  SHF.R.S32.HI R7, RZ, 0x1f, R6 ;  /* 0x0000001fff077819 */ /* 0x004fe20000011406 */
[----:B------:R-:W-:Y:S05]  /*76f0*/  BRA `(.L_x_1004) ;  /* 0x00000ca000007947 */ /* 0x000fea0003800000 */
.L_x_1005:
[----:B------:R-:W2:Y:S02]  /*7700*/  LDG.E.S16 R6, [R2.64] ;  /* 0x0000002402067981 */ /* 0x000ea4000c1e1700 */
[----:B--2---:R-:W-:Y:S01]  /*7710*/  SHF.R.S32.HI R7, RZ, 0x1f, R6 ;  /* 0x0000001fff077819 */ /* 0x004fe20000011406 */
[----:B------:R-:W-:Y:S05]  /*7720*/  BRA `(.L_x_1004) ;  /* 0x00000c7000007947 */ /* 0x000fea0003800000 */
.L_x_1000:
        /* <DEDUP_REMOVED lines=9> */
.L_x_1008:
[----:B------:R-:W2:Y:S02]  /*77c0*/  LDG.E.U16 R2, [R2.64] ;  /* 0x0000002402027981 */ /* 0x000ea4000c1e1500 */
[----:B--2---:R-:W-:-:S06]  /*77d0*/  HADD2.F32 R6, -RZ, R2.H0_H0 ;  /* 0x20000002ff067230 */ /* 0x004fcc0000004100 */
[----:B------:R-:W0:Y:S01]  /*77e0*/  F2I.S64.TRUNC R6, R6 ;  /* 0x0000000600067311 */ /* 0x000e22000020d900 */
[----:B------:R-:W-:Y:S05]  /*77f0*/  BRA `(.L_x_1004) ;  /* 0x00000ba000007947 */ /* 0x000fea0003800000 */
.L_x_1007:
        /* <DEDUP_REMOVED lines=9> */
.L_x_1010:
[----:B------:R-:W2:Y:S02]  /*7890*/  LDG.E.U16 R2, [R2.64] ;  /* 0x0000002402027981 */ /* 0x000ea4000c1e1500 */
[----:B--2---:R-:W-:-:S06]  /*78a0*/  HADD2.F32 R6, -RZ, R2.H0_H0 ;  /* 0x20000002ff067230 */ /* 0x004fcc0000004100 */
[----:B------:R-:W0:Y:S01]  /*78b0*/  F2I.S64.TRUNC R6, R6 ;  /* 0x0000000600067311 */ /* 0x000e22000020d900 */
[----:B------:R-:W-:Y:S05]  /*78c0*/  BRA `(.L_x_1004) ;  /* 0x00000ad000007947 */ /* 0x000fea0003800000 */
.L_x_1009:
[----:B------:R-:W2:Y:S02]  /*78d0*/  LDG.E.64 R2, [R2.64] ;  /* 0x0000002402027981 */ /* 0x000ea4000c1e1b00 */
[----:B--2---:R0:W1:Y:S01]  /*78e0*/  F2I.S64.F64.TRUNC R6, R2 ;  /* 0x0000000200067311 */ /* 0x004062000030d900 */
[----:B------:R-:W-:Y:S05]  /*78f0*/  BRA `(.L_x_1004) ;  /* 0x00000aa000007947 */ /* 0x000fea0003800000 */
.L_x_999:
        /* <DEDUP_REMOVED lines=13> */
.L_x_1013:
[----:B------:R-:W2:Y:S02]  /*79d0*/  LDG.E.64 R2, [R2.64] ;  /* 0x0000002402027981 */ /* 0x000ea4000c1e1b00 */
[----:B--2---:R0:W1:Y:S01]  /*79e0*/  F2I.S64.F64.TRUNC R6, R2 ;  /* 0x0000000200067311 */ /* 0x004062000030d900 */
[----:B------:R-:W-:Y:S05]  /*79f0*/  BRA `(.L_x_1004) ;  /* 0x000009a000007947 */ /* 0x000fea0003800000 */
.L_x_1012:
        /* <DEDUP_REMOVED lines=27> */
.L_x_1015:
        /* <DEDUP_REMOVED lines=14> */
.L_x_1014:
[----:B------:R-:W2:Y:S02]  /*7c90*/  LDG.E.U16 R6, [R2.64] ;  /* 0x0000002402067981 */ /* 0x000ea4000c1e1500 */
[----:B--2---:R-:W-:-:S06]  /*7ca0*/  PRMT R6, RZ, 0x5410, R6 ;  /* 0x00005410ff067816 */ /* 0x004fcc0000000006 */
[----:B------:R-:W0:Y:S01]  /*7cb0*/  F2I.S64.TRUNC R6, R6 ;  /* 0x0000000600067311 */ /* 0x000e22000020d900 */
[----:B------:R-:W-:Y:S05]  /*7cc0*/  BRA `(.L_x_1004) ;  /* 0x000006d000007947 */ /* 0x000fea0003800000 */
.L_x_1011:
        /* <DEDUP_REMOVED lines=11> */
.L_x_1018:
        /* <DEDUP_REMOVED lines=21> */
.L_x_1022:
[----:B------:R-:W-:Y:S05]  /*7ed0*/  BSYNC B1 ;  /* 0x0000000000017941 */ /* 0x000fea0003800000 */
.L_x_1021:
[----:B------:R-:W-:Y:S01]  /*7ee0*/  IMAD.SHL.U32 R2, R2, 0x100000, RZ ;  /* 0x0010000002027824 */ /* 0x000fe200078e00ff */
[----:B------:R-:W-:-:S04]  /*7ef0*/  LEA R3, R0, 0x3b800000, 0x17 ;  /* 0x3b80000000037811 */ /* 0x000fc800078eb8ff */
[----:B------:R-:W-:Y:S02]  /*7f00*/  LOP3.LUT R6, R3, R2, R6, 0xfe, !PT ;  /* 0x0000000203067212 */ /* 0x000fe400078efe06 */
.L_x_1020:
[----:B------:R-:W-:Y:S05]  /*7f10*/  BSYNC B0 ;  /* 0x0000000000007941 */ /* 0x000fea0003800000 */
.L_x_1019:
[----:B------:R-:W0:Y:S01]  /*7f20*/  F2I.S64.TRUNC R6, R6 ;  /* 0x0000000600067311 */ /* 0x000e22000020d900 */
[----:B------:R-:W-:Y:S05]  /*7f30*/  BRA `(.L_x_1004) ;  /* 0x0000046000007947 */ /* 0x000fea0003800000 */
.L_x_1017:
        /* <DEDUP_REMOVED lines=21> */
.L_x_1026:
[----:B------:R-:W-:Y:S05]  /*8090*/  BSYNC B1 ;  /* 0x0000000000017941 */ /* 0x000fea0003800000 */
.L_x_1025:
[----:B------:R-:W-:Y:S01]  /*80a0*/  IMAD.SHL.U32 R2, R2, 0x200000, RZ ;  /* 0x0020000002027824 */ /* 0x000fe200078e00ff */
[----:B------:R-:W-:-:S04]  /*80b0*/  LEA R3, R0, 0x37800000, 0x17 ;  /* 0x3780000000037811 */ /* 0x000fc800078eb8ff */
[----:B------:R-:W-:Y:S02]  /*80c0*/  LOP3.LUT R6, R3, R2, R6, 0xfe, !PT ;  /* 0x0000000203067212 */ /* 0x000fe400078efe06 */
.L_x_1024:
[----:B------:R-:W-:Y:S05]  /*80d0*/  BSYNC B0 ;  /* 0x0000000000007941 */ /* 0x000fea0003800000 */
.L_x_1023:
[----:B------:R-:W0:Y:S01]  /*80e0*/  F2I.S64.TRUNC R6, R6 ;  /* 0x0000000600067311 */ /* 0x000e22000020d900 */
[----:B------:R-:W-:Y:S05]  /*80f0*/  BRA `(.L_x_1004) ;  /* 0x000002a000007947 */ /* 0x000fea0003800000 */
.L_x_1016:
        /* <DEDUP_REMOVED lines=14> */
.L_x_1030:
[----:B------:R-:W-:Y:S05]  /*81e0*/  BSYNC B0 ;  /* 0x0000000000007941 */ /* 0x000fea0003800000 */
.L_x_1029:
[----:B------:R-:W0:Y:S01]  /*81f0*/  F2I.S64.TRUNC R6, R6 ;  /* 0x0000000600067311 */ /* 0x000e22000020d900 */
[----:B------:R-:W-:Y:S05]  /*8200*/  BRA `(.L_x_1004) ;  /* 0x0000019000007947 */ /* 0x000fea0003800000 */
.L_x_1003:
        /* <DEDUP_REMOVED lines=21> */
.L_x_1028:
[----:B------:R0:W5:Y:S01]  /*8360*/  LDG.E.64 R6, [R2.64] ;  /* 0x0000002402067981 */ /* 0x000162000c1e1b00 */
[----:B------:R-:W-:Y:S05]  /*8370*/  BRA `(.L_x_1004) ;  /* 0x0000002000007947 */ /* 0x000fea0003800000 */
.L_x_1027:
[----:B------:R0:W5:Y:S01]  /*8380*/  LDG.E R6, [R2.64] ;  /* 0x0000002402067981 */ /* 0x000162000c1e1900 */
[----:B------:R-:W-:-:S03]  /*8390*/  IMAD.MOV.U32 R7, RZ, RZ, RZ ;  /* 0x000000ffff077224 */ /* 0x000fc600078e00ff */
.L_x_1004:
        /* <DEDUP_REMOVED lines=37> */
.L_x_1033:
        /* <DEDUP_REMOVED lines=43> */
.L_x_1032:
        /* <DEDUP_REMOVED lines=41> */
.L_x_1031:
        /* <DEDUP_REMOVED lines=14> */
.L_x_1037:
[----:B------:R0:W-:Y:S01]  /*8c10*/  STG.E.U8 [R18.64], R32 ;  /* 0x0000002012007986 */ /* 0x0001e2000c101124 */
[----:B------:R-:W-:Y:S05]  /*8c20*/  BRA `(.L_x_1039) ;  /* 0x00000d6000007947 */ /* 0x000fea0003800000 */
.L_x_1036:
        /* <DEDUP_REMOVED lines=8> */
.L_x_1041:
[----:B------:R0:W-:Y:S01]  /*8cb0*/  STG.E [R18.64], R32 ;  /* 0x0000002012007986 */ /* 0x0001e2000c101924 */
[----:B------:R-:W-:Y:S05]  /*8cc0*/  BRA `(.L_x_1039) ;  /* 0x00000cc000007947 */ /* 0x000fea0003800000 */
.L_x_1040:
[----:B------:R0:W-:Y:S01]  /*8cd0*/  STG.E.U16 [R18.64], R32 ;  /* 0x0000002012007986 */ /* 0x0001e2000c101524 */
[----:B------:R-:W-:Y:S05]  /*8ce0*/  BRA `(.L_x_1039) ;  /* 0x00000ca000007947 */ /* 0x000fea0003800000 */
.L_x_1035:
        /* <DEDUP_REMOVED lines=9> */
.L_x_1043:
[----:B------:R-:W0:Y:S02]  /*8d80*/  I2F.S64 R0, R32 ;  /* 0x0000002000007312 */ /* 0x000e240000301400 */
[----:B0-----:R-:W-:-:S05]  /*8d90*/  F2FP.PACK_AB R0, RZ, R0 ;  /* 0x00000000ff00723e */ /* 0x001fca00000000ff */
[----:B------:R0:W-:Y:S01]  /*8da0*/  STG.E.U16 [R18.64], R0 ;  /* 0x0000000012007986 */ /* 0x0001e2000c101524 */
[----:B------:R-:W-:Y:S05]  /*8db0*/  BRA `(.L_x_1039) ;  /* 0x00000bd000007947 */ /* 0x000fea0003800000 */
.L_x_1042:
        /* <DEDUP_REMOVED lines=10> */
.L_x_1045:
[----:B------:R-:W0:Y:S02]  /*8e60*/  I2F.S64 R32, R32 ;  /* 0x0000002000207312 */ /* 0x000e240000301400 */
[----:B0-----:R-:W-:-:S04]  /*8e70*/  F2FP.PACK_AB R3, RZ, R32 ;  /* 0x00000020ff03723e */ /* 0x001fc800000000ff */
[----:B------:R-:W-:-:S05]  /*8e80*/  PRMT R3, R3, 0x5410, RZ ;  /* 0x0000541003037816 */ /* 0x000fca00000000ff */
[----:B------:R0:W-:Y:S01]  /*8e90*/  STG.E [R18.64], R3 ;  /* 0x0000000312007986 */ /* 0x0001e2000c101924 */
[----:B------:R-:W-:Y:S05]  /*8ea0*/  BRA `(.L_x_1039) ;  /* 0x00000ae000007947 */ /* 0x000fea0003800000 */
.L_x_1044:
[----:B------:R-:W0:Y:S02]  /*8eb0*/  I2F.F64.S64 R2, R32 ;  /* 0x0000002000027312 */ /* 0x000e240000301c00 */
[----:B0-----:R0:W-:Y:S01]  /*8ec0*/  STG.E.64 [R18.64], R2 ;  /* 0x0000000212007986 */ /* 0x0011e2000c101b24 */
[----:B------:R-:W-:Y:S05]  /*8ed0*/  BRA `(.L_x_1039) ;  /* 0x00000ab000007947 */ /* 0x000fea0003800000 */
.L_x_1034:
        /* <DEDUP_REMOVED lines=13> */
.L_x_1048:
[----:B------:R-:W0:Y:S01]  /*8fb0*/  I2F.F64.S64 R32, R32 ;  /* 0x0000002000207312 */ /* 0x000e220000301c00 */
[----:B------:R-:W-:-:S05]  /*8fc0*/  CS2R R34, SRZ ;  /* 0x0000000000227805 */ /* 0x000fca000001ff00 */
[----:B0-----:R0:W-:Y:S01]  /*8fd0*/  STG.E.128 [R18.64], R32 ;  /* 0x0000002012007986 */ /* 0x0011e2000c101d24 */
[----:B------:R-:W-:Y:S05]  /*8fe0*/  BRA `(.L_x_1039) ;  /* 0x000009a000007947 */ /* 0x000fea0003800000 */
.L_x_1047:
        /* <DEDUP_REMOVED lines=21> */
.L_x_1052:
[----:B------:R-:W-:Y:S05]  /*9140*/  BSYNC B0 ;  /* 0x0000000000007941 */ /* 0x000fea0003800000 */
.L_x_1051:
[----:B------:R-:W-:-:S05]  /*9150*/  LOP3.LUT R3, R0, R3, RZ, 0xfc, !PT ;  /* 0x0000000300037212 */ /* 0x000fca00078efcff */
[----:B------:R0:W-:Y:S01]  /*9160*/  STG.E.U8 [R18.64], R3 ;  /* 0x0000000312007986 */ /* 0x0001e2000c101124 */
[----:B------:R-:W-:Y:S05]  /*9170*/  BRA `(.L_x_1039) ;  /* 0x0000081000007947 */ /* 0x000fea0003800000 */
.L_x_1050:
        /* <DEDUP_REMOVED lines=13> */
.L_x_1054:
[----:B------:R-:W-:Y:S01]  /*9250*/  IMAD.MOV.U32 R0, RZ, RZ, 0x7f ;  /* 0x0000007fff007424 */ /* 0x000fe200078e00ff */
[----:B------:R-:W-:-:S04]  /*9260*/  ISETP.GT.U32.AND P0, PT, R2, 0x7f800000, PT ;  /* 0x7f8000000200780c */ /* 0x000fc80003f04070 */
[----:B------:R-:W-:-:S04]  /*9270*/  SEL R0, R0, 0x7c, P0 ;  /* 0x0000007c00007807 */ /* 0x000fc80000000000 */
.L_x_1055:
[----:B------:R-:W-:Y:S05]  /*9280*/  BSYNC B0 ;  /* 0x0000000000007941 */ /* 0x000fea0003800000 */
.L_x_1053:
[----:B------:R-:W-:-:S04]  /*9290*/  LOP3.LUT R2, R33, 0x80000000, RZ, 0xc0, !PT ;  /* 0x8000000021027812 */ /* 0x000fc800078ec0ff */
[----:B------:R-:W-:-:S04]  /*92a0*/  SHF.R.U32.HI R3, RZ, 0x18, R2 ;  /* 0x00000018ff037819 */ /* 0x000fc80000011602 */
[----:B------:R-:W-:-:S05]  /*92b0*/  LOP3.LUT R3, R0, R3, RZ, 0xfc, !PT ;  /* 0x0000000300037212 */ /* 0x000fca00078efcff */
[----:B------:R0:W-:Y:S01]  /*92c0*/  STG.E.U8 [R18.64], R3 ;  /* 0x0000000312007986 */ /* 0x0001e2000c101124 */
[----:B------:R-:W-:Y:S05]  /*92d0*/  BRA `(.L_x_1039) ;  /* 0x000006b000007947 */ /* 0x000fea0003800000 */
.L_x_1049:
[----:B------:R-:W0:Y:S02]  /*92e0*/  I2F.S64 R0, R32 ;  /* 0x0000002000007312 */ /* 0x000e240000301400 */
[----:B0-----:R-:W-:-:S05]  /*92f0*/  F2FP.BF16.PACK_AB R0, RZ, R0 ;  /* 0x00000000ff00723e */ /* 0x001fca00000010ff */
[----:B------:R0:W-:Y:S01]  /*9300*/  STG.E.U16 [R18.64], R0 ;  /* 0x0000000012007986 */ /* 0x0001e2000c101524 */
[----:B------:R-:W-:Y:S05]  /*9310*/  BRA `(.L_x_1039) ;  /* 0x0000067000007947 */ /* 0x000fea0003800000 */
.L_x_1046:
        /* <DEDUP_REMOVED lines=10> */
.L_x_1058:
        /* <DEDUP_REMOVED lines=17> */
.L_x_1061:
[----:B------:R-:W-:-:S04]  /*94d0*/  LOP3.LUT R2, R33, 0x80000000, RZ, 0xc0, !PT ;  /* 0x8000000021027812 */ /* 0x000fc800078ec0ff */
[----:B------:R-:W-:-:S04]  /*94e0*/  SHF.R.U32.HI R3, RZ, 0x18, R2 ;  /* 0x00000018ff037819 */ /* 0x000fc80000011602 */
[----:B------:R-:W-:-:S04]  /*94f0*/  LOP3.LUT R0, R0, R3, RZ, 0xfc, !PT ;  /* 0x0000000300007212 */ /* 0x000fc800078efcff */
[----:B------:R-:W-:Y:S02]  /*9500*/  PRMT R9, R0, 0x7610, R9 ;  /* 0x0000761000097816 */ /* 0x000fe40000000009 */
.L_x_1060:
[----:B------:R-:W-:Y:S05]  /*9510*/  BSYNC B0 ;  /* 0x0000000000007941 */ /* 0x000fea0003800000 */
.L_x_1059:
[----:B------:R0:W-:Y:S01]  /*9520*/  STG.E.U8 [R18.64], R9 ;  /* 0x0000000912007986 */ /* 0x0001e2000c101124 */
[----:B------:R-:W-:Y:S05]  /*9530*/  BRA `(.L_x_1039) ;  /* 0x0000045000007947 */ /* 0x000fea0003800000 */
.L_x_1057:
        /* <DEDUP_REMOVED lines=17> */
.L_x_1064:
[----:B------:R-:W-:-:S04]  /*9650*/  LOP3.LUT R2, R33, 0x80000000, RZ, 0xc0, !PT ;  /* 0x8000000021027812 */ /* 0x000fc800078ec0ff */
[----:B------:R-:W-:-:S04]  /*9660*/  SHF.R.U32.HI R3, RZ, 0x18, R2 ;  /* 0x00000018ff037819 */ /* 0x000fc80000011602 */
[----:B------:R-:W-:-:S04]  /*9670*/  LOP3.LUT R0, R0, R3, RZ, 0xfc, !PT ;  /* 0x0000000300007212 */ /* 0x000fc800078efcff */
[----:B------:R-:W-:Y:S02]  /*9680*/  PRMT R9, R0, 0x7610, R9 ;  /* 0x0000761000097816 */ /* 0x000fe40000000009 */
.L_x_1063:
[----:B------:R-:W-:Y:S05]  /*9690*/  BSYNC B0 ;  /* 0x0000000000007941 */ /* 0x000fea0003800000 */
.L_x_1062:
[----:B------:R0:W-:Y:S01]  /*96a0*/  STG.E.U8 [R18.64], R9 ;  /* 0x0000000912007986 */ /* 0x0001e2000c101124 */
[----:B------:R-:W-:Y:S05]  /*96b0*/  BRA `(.L_x_1039) ;  /* 0x000002d000007947 */ /* 0x000fea0003800000 */
.L_x_1056:
        /* <DEDUP_REMOVED lines=22> */
.L_x_1038:
        /* <DEDUP_REMOVED lines=20> */
.L_x_1066:
[----:B------:R0:W-:Y:S01]  /*9960*/  STG.E.64 [R18.64], R32 ;  /* 0x0000002012007986 */ /* 0x0001e2000c101b24 */
[----:B------:R-:W-:Y:S05]  /*9970*/  BRA `(.L_x_1039) ;  /* 0x0000001000007947 */ /* 0x000fea0003800000 */
.L_x_1065:
[----:B------:R0:W-:Y:S02]  /*9980*/  STG.E [R18.64], R32 ;  /* 0x0000002012007986 */ /* 0x0001e4000c101924 */
.L_x_1039:
[----:B------:R-:W-:Y:S02]  /*9990*/  IADD3 R17, R17, 0x80, RZ ;  /* 0x0000008011117810 */ /* 0x000fe40007ffe0ff */
.L_x_928:
[----:B------:R-:W-:Y:S05]  /*99a0*/  BSYNC B6 ;  /* 0x0000000000067941 */ /* 0x000fea0003800000 */
.L_x_927:
[----:B------:R-:W-:-:S13]  /*99b0*/  ISETP.GE.AND P0, PT, R17, c[0x0][0x160], PT ;  /* 0x0000580011007a0c */ /* 0x000fda0003f06270 */
[----:B------:R-:W-:Y:S05]  /*99c0*/  @P0 EXIT ;  /* 0x000000000000094d */ /* 0x000fea0003800000 */
        /* <DEDUP_REMOVED lines=228> */
.L_x_1067:
        /* <DEDUP_REMOVED lines=19> */
.L_x_1071:
[----:B------:R0:W5:Y:S01]  /*a940*/  LDG.E.U8 R6, [R2.64] ;  /* 0x0000002402067981 */ /* 0x000162000c1e1100 */
[----:B------:R-:W-:Y:S01]  /*a950*/  IMAD.MOV.U32 R7, RZ, RZ, RZ ;  /* 0x000000ffff077224 */ /* 0x000fe200078e00ff */
[----:B------:R-:W-:Y:S05]  /*a960*/  BRA `(.L_x_1073) ;  /* 0x00000d5000007947 */ /* 0x000fea0003800000 */
.L_x_1070:
        /* <DEDUP_REMOVED lines=8> */
.L_x_1075:
[----:B------:R-:W2:Y:S02]  /*a9f0*/  LDG.E R6, [R2.64] ;  /* 0x0000002402067981 */ /* 0x000ea4000c1e1900 */
[----:B--2---:R-:W-:Y:S01]  /*aa00*/  SHF.R.S32.HI R7, RZ, 0x1f, R6 ;  /* 0x0000001fff077819 */ /* 0x004fe20000011406 */
[----:B------:R-:W-:Y:S05]  /*aa10*/  BRA `(.L_x_1073) ;  /* 0x00000ca000007947 */ /* 0x000fea0003800000 */
.L_x_1074:
[----:B------:R-:W2:Y:S02]  /*aa20*/  LDG.E.S16 R6, [R2.64] ;  /* 0x0000002402067981 */ /* 0x000ea4000c1e1700 */
[----:B--2---:R-:W-:Y:S01]  /*aa30*/  SHF.R.S32.HI R7, RZ, 0x1f, R6 ;  /* 0x0000001fff077819 */ /* 0x004fe20000011406 */
[----:B------:R-:W-:Y:S05]  /*aa40*/  BRA `(.L_x_1073) ;  /* 0x00000c7000007947 */ /* 0x000fea0003800000 */
.L_x_1069:
        /* <DEDUP_REMOVED lines=9> */
.L_x_1077:
[----:B------:R-:W2:Y:S02]  /*aae0*/  LDG.E.U16 R2, [R2.64] ;  /* 0x0000002402027981 */ /* 0x000ea4000c1e1500 */
[----:B--2---:R-:W-:-:S06]  /*aaf0*/  HADD2.F32 R6, -RZ, R2.H0_H0 ;  /* 0x20000002ff067230 */ /* 0x004fcc0000004100 */
[----:B------:R-:W0:Y:S01]  /*ab00*/  F2I.S64.TRUNC R6, R6 ;  /* 0x0000000600067311 */ /* 0x000e22000020d900 */
[----:B------:R-:W-:Y:S05]  /*ab10*/  BRA `(.L_x_1073) ;  /* 0x00000ba000007947 */ /* 0x000fea0003800000 */
.L_x_1076:
        /* <DEDUP_REMOVED lines=9> */
.L_x_1079:
[----:B------:R-:W2:Y:S02]  /*abb0*/  LDG.E.U16 R2, [R2.64] ;  /* 0x0000002402027981 */ /* 0x000ea4000c1e1500 */
[----:B--2---:R-:W-:-:S06]  /*abc0*/  HADD2.F32 R6, -RZ, R2.H0_H0 ;  /* 0x20000002ff067230 */ /* 0x004fcc0000004100 */
[----:B------:R-:W0:Y:S01]  /*abd0*/  F2I.S64.TRUNC R6, R6 ;  /* 0x0000000600067311 */ /* 0x000e22000020d900 */
[----:B------:R-:W-:Y:S05]  /*abe0*/  BRA `(.L_x_1073) ;  /* 0x00000ad000007947 */ /* 0x000fea0003800000 */
.L_x_1078:
[----:B------:R-:W2:Y:S02]  /*abf0*/  LDG.E.64 R2, [R2.64] ;  /* 0x0000002402027981 */ /* 0x000ea4000c1e1b00 */
[----:B--2---:R0:W1:Y:S01]  /*ac00*/  F2I.S64.F64.TRUNC R6, R2 ;  /* 0x0000000200067311 */ /* 0x004062000030d900 */
[----:B------:R-:W-:Y:S05]  /*ac10*/  BRA `(.L_x_1073) ;  /* 0x00000aa000007947 */ /* 0x000fea0003800000 */
.L_x_1068:
        /* <DEDUP_REMOVED lines=13> */
.L_x_1082:
[----:B------:R-:W2:Y:S02]  /*acf0*/  LDG.E.64 R2, [R2.64] ;  /* 0x0000002402027981 */ /* 0x000ea4000c1e1b00 */
[----:B--2---:R0:W1:Y:S01]  /*ad00*/  F2I.S64.F64.TRUNC R6, R2 ;  /* 0x0000000200067311 */ /* 0x004062000030d900 */
[----:B------:R-:W-:Y:S05]  /*ad10*/  BRA `(.L_x_1073) ;  /* 0x000009a000007947 */ /* 0x000fea0003800000 */
.L_x_1081:
        /* <DEDUP_REMOVED lines=27> */
.L_x_1084:
        /* <DEDUP_REMOVED lines=14> */
.L_x_1083:
[----:B------:R-:W2:Y:S02]  /*afb0*/  LDG.E.U16 R6, [R2.64] ;  /* 0x0000002402067981 */ /* 0x000ea4000c1e1500 */
[----:B--2---:R-:W-:-:S06]  /*afc0*/  PRMT R6, RZ, 0x5410, R6 ;  /* 0x00005410ff067816 */ /* 0x004fcc0000000006 */
[----:B------:R-:W0:Y:S01]  /*afd0*/  F2I.S64.TRUNC R6, R6 ;  /* 0x0000000600067311 */ /* 0x000e22000020d900 */
[----:B------:R-:W-:Y:S05]  /*afe0*/  BRA `(.L_x_1073) ;  /* 0x000006d000007947 */ /* 0x000fea0003800000 */
.L_x_1080:
        /* <DEDUP_REMOVED lines=11> */
.L_x_1087:
        /* <DEDUP_REMOVED lines=21> */
.L_x_1091:
[----:B------:R-:W-:Y:S05]  /*b1f0*/  BSYNC B1 ;  /* 0x0000000000017941 */ /* 0x000fea0003800000 */
.L_x_1090:
[----:B------:R-:W-:Y:S01]  /*b200*/  IMAD.SHL.U32 R2, R2, 0x100000, RZ ;  /* 0x0010000002027824 */ /* 0x000fe200078e00ff */
[----:B------:R-:W-:-:S04]  /*b210*/  LEA R3, R0, 0x3b800000, 0x17 ;  /* 0x3b80000000037811 */ /* 0x000fc800078eb8ff */
[----:B------:R-:W-:Y:S02]  /*b220*/  LOP3.LUT R6, R3, R2, R6, 0xfe, !PT ;  /* 0x0000000203067212 */ /* 0x000fe400078efe06 */
.L_x_1089:
[----:B------:R-:W-:Y:S05]  /*b230*/  BSYNC B0 ;  /* 0x0000000000007941 */ /* 0x000fea0003800000 */
.L_x_1088:
[----:B------:R-:W0:Y:S01]  /*b240*/  F2I.S64.TRUNC R6, R6 ;  /* 0x0000000600067311 */ /* 0x000e22000020d900 */
[----:B------:R-:W-:Y:S05]  /*b250*/  BRA `(.L_x_1073) ;  /* 0x0000046000007947 */ /* 0x000fea0003800000 */
.L_x_1086:
        /* <DEDUP_REMOVED lines=21> */
.L_x_1095:
[----:B------:R-:W-:Y:S05]  /*b3b0*/  BSYNC B1 ;  /* 0x0000000000017941 */ /* 0x000fea0003800000 */
.L_x_1094:
[----:B------:R-:W-:Y:S01]  /*b3c0*/  IMAD.SHL.U32 R2, R2, 0x200000, RZ ;  /* 0x0020000002027824 */ /* 0x000fe200078e00ff */
[----:B------:R-:W-:-:S04]  /*b3d0*/  LEA R3, R0, 0x37800000, 0x17 ;  /* 0x3780000000037811 */ /* 0x000fc800078eb8ff */
[----:B------:R-:W-:Y:S02]  /*b3e0*/  LOP3.LUT R6, R3, R2, R6, 0xfe, !PT ;  /* 0x0000000203067212 */ /* 0x000fe400078efe06 */
.L_x_1093:
[----:B------:R-:W-:Y:S05]  /*b3f0*/  BSYNC B0 ;  /* 0x0000000000007941 */ /* 0x000fea0003800000 */
.L_x_1092:
[----:B------:R-:W0:Y:S01]  /*b400*/  F2I.S64.TRUNC R6, R6 ;  /* 0x0000000600067311 */ /* 0x000e22000020d900 */
[----:B------:R-:W-:Y:S05]  /*b410*/  BRA `(.L_x_1073) ;  /* 0x000002a000007947 */ /* 0x000fea0003800000 */
.L_x_1085:
        /* <DEDUP_REMOVED lines=14> */
.L_x_1099:
[----:B------:R-:W-:Y:S05]  /*b500*/  BSYNC B0 ;  /* 0x0000000000007941 */ /* 0x000fea0003800000 */
.L_x_1098:
[----:B------:R-:W0:Y:S01]  /*b510*/  F2I.S64.TRUNC R6, R6 ;  /* 0x0000000600067311 */ /* 0x000e22000020d900 */
[----:B------:R-:W-:Y:S05]  /*b520*/  BRA `(.L_x_1073) ;  /* 0x0000019000007947 */ /* 0x000fea0003800000 */
.L_x_1072:
        /* <DEDUP_REMOVED lines=21> */
.L_x_1097:
[----:B------:R0:W5:Y:S01]  /*b680*/  LDG.E.64 R6, [R2.64] ;  /* 0x0000002402067981 */ /* 0x000162000c1e1b00 */
[----:B------:R-:W-:Y:S05]  /*b690*/  BRA `(.L_x_1073) ;  /* 0x0000002000007947 */ /* 0x000fea0003800000 */
.L_x_1096:
[----:B------:R0:W5:Y:S01]  /*b6a0*/  LDG.E R6, [R2.64] ;  /* 0x0000002402067981 */ /* 0x000162000c1e1900 */
[----:B------:R-:W-:-:S03]  /*b6b0*/  IMAD.MOV.U32 R7, RZ, RZ, RZ ;  /* 0x000000ffff077224 */ /* 0x000fc600078e00ff */
.L_x_1073:
        /* <DEDUP_REMOVED lines=37> */
.L_x_1102:
[----:B------:R-:W-:Y:S02]  /*b910*/  IMAD.MOV.U32 R12, RZ, RZ, R19 ;  /* 0x000000ffff0c7224 */ /* 0x000fe400078e0013 */
[----:B------:R-:W-:Y:S01]  /*b920*/  IMAD.MOV.U32 R13, RZ, RZ, R20 ;  /* 0x000000ffff0d7224 */ /* 0x000fe200078e0014 */
[----:B------:R-:W-:-:S05]  /*b930*/  IADD3 R18, P1, R19, R10, RZ ;  /* 0x0000000a13127210 */ /* 0x000fca0007f3e0ff */
[----:B------:R-:W2:Y:S01]  /*b940*/  LDG.E.64 R12, [R12.64] ;  /* 0x000000240c0c7981 */ /* 0x000ea2000c1e1b00 */
[----:B------:R-:W-:Y:S01]  /*b950*/  IMAD.X R19, R20, 0x1, R37, P1 ;  /* 0x0000000114137824 */ /* 0x000fe200008e0625 */
[----:B------:R-:W-:-:S04]  /*b960*/  IADD3 R22, P1, R18, R10, RZ ;  /* 0x0000000a12167210 */ /* 0x000fc80007f3e0ff */
[----:B------:R0:W3:Y:S01]  /*b970*/  LDG.E.64 R14, [R18.64] ;  /* 0x00000024120e7981 */ /* 0x0000e2000c1e1b00 */
[----:B------:R-:W-:-:S05]  /*b980*/  IMAD.X R23, R19, 0x1, R37, P1 ;  /* 0x0000000113177824 */ /* 0x000fca00008e0625 */
[----:B0-----:R0:W4:Y:S01]  /*b990*/  LDG.E.64 R18, [R22.64] ;  /* 0x0000002416127981 */ /* 0x001122000c1e1b00 */
[----:B------:R-:W-:-:S05]  /*b9a0*/  IADD3 R20, P1, R22, R10, RZ ;  /* 0x0000000a16147210 */ /* 0x000fca0007f3e0ff */
[----:B------:R-:W-:-:S05]  /*b9b0*/  IMAD.X R21, R23, 0x1, R37, P1 ;  /* 0x0000000117157824 */ /* 0x000fca00008e0625 */
[----:B0-----:R-:W5:Y:S01]  /*b9c0*/  LDG.E.64 R22, [R20.64] ;  /* 0x0000002414167981 */ /* 0x001f62000c1e1b00 */
[----:B------:R0:W2:Y:S01]  /*b9d0*/  LDC.64 R24, c[0x0][R0+0x380] ;  /* 0x0000e00000187b82 */ /* 0x0000a20000000a00 */
[----:B------:R-:W-:-:S05]  /*b9e0*/  IADD3 R5, P1, R5, 0x4, RZ ;  /* 0x0000000405057810 */ /* 0x000fca0007f3e0ff */
[----:B------:R-:W-:Y:S02]  /*b9f0*/  IMAD.X R2, RZ, RZ, R2, P1 ;  /* 0x000000ffff027224 */ /* 0x000fe400008e0602 */
[----:B------:R0:W3:Y:S08]  /*ba00*/  LDC.64 R26, c[0x0][R0+0x388] ;  /* 0x0000e200001a7b82 */ /* 0x0000f00000000a00 */
[----:B------:R0:W4:Y:S08]  /*ba10*/  LDC.64 R28, c[0x0][R0+0x390] ;  /* 0x0000e400001c7b82 */ /* 0x0001300000000a00 */
[----:B------:R0:W5:Y:S02]  /*ba20*/  LDC.64 R30, c[0x0][R0+0x398] ;  /* 0x0000e600001e7b82 */ /* 0x0001640000000a00 */
[----:B0-----:R-:W-:Y:S01]  /*ba30*/  IADD3 R0, R0, 0x20, RZ ;  /* 0x0000002000007810 */ /* 0x001fe20007ffe0ff */
[----:B--2---:R-:W-:-:S02]  /*ba40*/  IMAD R13, R13, R24, RZ ;  /* 0x000000180d0d7224 */ /* 0x004fc400078e02ff */
[----:B------:R-:W-:-:S04]  /*ba50*/  IMAD.WIDE.U32 R32, R12, R24, R32 ;  /* 0x000000180c207225 */ /* 0x000fc800078e0020 */
[----:B------:R-:W-:-:S04]  /*ba60*/  IMAD R13, R12, R25, R13 ;  /* 0x000000190c0d7224 */ /* 0x000fc800078e020d */
[----:B------:R-:W-:Y:S02]  /*ba70*/  IMAD.IADD R33, R33, 0x1, R13 ;  /* 0x0000000121217824 */ /* 0x000fe400078e020d */
[----:B---3--:R-:W-:-:S04]  /*ba80*/  IMAD R13, R15, R26, RZ ;  /* 0x0000001a0f0d7224 */ /* 0x008fc800078e02ff */
[C---:B------:R-:W-:Y:S02]  /*ba90*/  IMAD R13, R14.reuse, R27, R13 ;  /* 0x0000001b0e0d7224 */ /* 0x040fe400078e020d */
[----:B------:R-:W-:-:S04]  /*baa0*/  IMAD.WIDE.U32 R14, R14, R26, R32 ;  /* 0x0000001a0e0e7225 */ /* 0x000fc800078e0020 */
[----:B------:R-:W-:Y:S02]  /*bab0*/  IMAD.IADD R15, R15, 0x1, R13 ;  /* 0x000000010f0f7824 */ /* 0x000fe400078e020d */
[----:B----4-:R-:W-:-:S04]  /*bac0*/  IMAD R13, R19, R28, RZ ;  /* 0x0000001c130d7224 */ /* 0x010fc800078e02ff */
[C---:B------:R-:W-:Y:S02]  /*bad0*/  IMAD R19, R18.reuse, R29, R13 ;  /* 0x0000001d12137224 */ /* 0x040fe400078e020d */
[----:B------:R-:W-:Y:S01]  /*bae0*/  IMAD.WIDE.U32 R12, R18, R28, R14 ;  /* 0x0000001c120c7225 */ /* 0x000fe200078e000e */
[----:B------:R-:W-:-:S03]  /*baf0*/  IADD3 R14, P2, R5, R4, RZ ;  /* 0x00000004050e7210 */ /* 0x000fc60007f5e0ff */
[----:B------:R-:W-:Y:S01]  /*bb00*/  IMAD.IADD R13, R13, 0x1, R19 ;  /* 0x000000010d0d7824 */ /* 0x000fe200078e0213 */
[----:B------:R-:W-:Y:S01]  /*bb10*/  ISETP.NE.U32.AND P1, PT, R14, RZ, PT ;  /* 0x000000ff0e00720c */ /* 0x000fe20003f25070 */
[----:B------:R-:W-:Y:S01]  /*bb20*/  IMAD.X R14, R2, 0x1, R35, P2 ;  /* 0x00000001020e7824 */ /* 0x000fe200010e0623 */
[----:B------:R-:W-:Y:S01]  /*bb30*/  IADD3 R19, P2, R20, R10, RZ ;  /* 0x0000000a14137210 */ /* 0x000fe20007f5e0ff */
[-C--:B-----5:R-:W-:Y:S02]  /*bb40*/  IMAD R15, R23, R30.reuse, RZ ;  /* 0x0000001e170f7224 */ /* 0x0a0fe400078e02ff */
[----:B------:R-:W-:Y:S01]  /*bb50*/  IMAD.WIDE.U32 R32, R22, R30, R12 ;  /* 0x0000001e16207225 */ /* 0x000fe200078e000c */
[----:B------:R-:W-:-:S03]  /*bb60*/  ISETP.NE.AND.EX P1, PT, R14, RZ, PT, P1 ;  /* 0x000000ff0e00720c */ /* 0x000fc60003f25310 */
[----:B------:R-:W-:Y:S02]  /*bb70*/  IMAD R15, R22, R31, R15 ;  /* 0x0000001f160f7224 */ /* 0x000fe400078e020f */
[----:B------:R-:W-:Y:S02]  /*bb80*/  IMAD.X R20, R21, 0x1, R37, P2 ;  /* 0x0000000115147824 */ /* 0x000fe400010e0625 */
[----:B------:R-:W-:-:S06]  /*bb90*/  IMAD.IADD R33, R33, 0x1, R15 ;  /* 0x0000000121217824 */ /* 0x000fcc00078e020f */
[----:B------:R-:W-:Y:S05]  /*bba0*/  @P1 BRA `(.L_x_1102) ;  /* 0xfffffd6000001947 */ /* 0x000fea000383ffff */
[----:B------:R-:W-:Y:S05]  /*bbb0*/  BSYNC B0 ;  /* 0x0000000000007941 */ /* 0x000fea0003800000 */
.L_x_1101:
        /* <DEDUP_REMOVED lines=41> */
.L_x_1100:
        /* <DEDUP_REMOVED lines=14> */
.L_x_1106:
[----:B------:R-:W-:Y:S01]  /*bf30*/  STG.E.U8 [R16.64], R32 ;  /* 0x0000002010007986 */ /* 0x000fe2000c101124 */
[----:B------:R-:W-:Y:S05]  /*bf40*/  EXIT ;  /* 0x000000000000794d */ /* 0x000fea0003800000 */
.L_x_1105:
        /* <DEDUP_REMOVED lines=8> */
.L_x_1109:
[----:B------:R-:W-:Y:S01]  /*bfd0*/  STG.E [R16.64], R32 ;  /* 0x0000002010007986 */ /* 0x000fe2000c101924 */
[----:B------:R-:W-:Y:S05]  /*bfe0*/  EXIT ;  /* 0x000000000000794d */ /* 0x000fea0003800000 */
.L_x_1108:
[----:B------:R-:W-:Y:S01]  /*bff0*/  STG.E.U16 [R16.64], R32 ;  /* 0x0000002010007986 */ /* 0x000fe2000c101524 */
[----:B------:R-:W-:Y:S05]  /*c000*/  EXIT ;  /* 0x000000000000794d */ /* 0x000fea0003800000 */
.L_x_1104:
        /* <DEDUP_REMOVED lines=9> */
.L_x_1111:
[----:B------:R-:W0:Y:S02]  /*c0a0*/  I2F.S64 R0, R32 ;  /* 0x0000002000007312 */ /* 0x000e240000301400 */
[----:B0-----:R-:W-:-:S05]  /*c0b0*/  F2FP.PACK_AB R0, RZ, R0 ;  /* 0x00000000ff00723e */ /* 0x001fca00000000ff */
[----:B------:R-:W-:Y:S01]  /*c0c0*/  STG.E.U16 [R16.64], R0 ;  /* 0x0000000010007986 */ /* 0x000fe2000c101524 */
[----:B------:R-:W-:Y:S05]  /*c0d0*/  EXIT ;  /* 0x000000000000794d */ /* 0x000fea0003800000 */
.L_x_1110:
        /* <DEDUP_REMOVED lines=10> */
.L_x_1113:
[----:B------:R-:W0:Y:S02]  /*c180*/  I2F.S64 R32, R32 ;  /* 0x0000002000207312 */ /* 0x000e240000301400 */
[----:B0-----:R-:W-:-:S04]  /*c190*/  F2FP.PACK_AB R3, RZ, R32 ;  /* 0x00000020ff03723e */ /* 0x001fc800000000ff */
[----:B------:R-:W-:-:S05]  /*c1a0*/  PRMT R3, R3, 0x5410, RZ ;  /* 0x0000541003037816 */ /* 0x000fca00000000ff */
[----:B------:R-:W-:Y:S01]  /*c1b0*/  STG.E [R16.64], R3 ;  /* 0x0000000310007986 */ /* 0x000fe2000c101924 */
[----:B------:R-:W-:Y:S05]  /*c1c0*/  EXIT ;  /* 0x000000000000794d */ /* 0x000fea0003800000 */
.L_x_1112:
[----:B------:R-:W0:Y:S02]  /*c1d0*/  I2F.F64.S64 R2, R32 ;  /* 0x0000002000027312 */ /* 0x000e240000301c00 */
[----:B0-----:R-:W-:Y:S01]  /*c1e0*/  STG.E.64 [R16.64], R2 ;  /* 0x0000000210007986 */ /* 0x001fe2000c101b24 */
[----:B------:R-:W-:Y:S05]  /*c1f0*/  EXIT ;  /* 0x000000000000794d */ /* 0x000fea0003800000 */
.L_x_1103:
        /* <DEDUP_REMOVED lines=13> */
.L_x_1116:
[----:B------:R-:W0:Y:S01]  /*c2d0*/  I2F.F64.S64 R32, R32 ;  /* 0x0000002000207312 */ /* 0x000e220000301c00 */
[----:B------:R-:W-:-:S05]  /*c2e0*/  CS2R R34, SRZ ;  /* 0x0000000000227805 */ /* 0x000fca000001ff00 */
[----:B0-----:R-:W-:Y:S01]  /*c2f0*/  STG.E.128 [R16.64], R32 ;  /* 0x0000002010007986 */ /* 0x001fe2000c101d24 */
[----:B------:R-:W-:Y:S05]  /*c300*/  EXIT ;  /* 0x000000000000794d */ /* 0x000fea0003800000 */
.L_x_1115:
        /* <DEDUP_REMOVED lines=21> */
.L_x_1120:
[----:B------:R-:W-:Y:S05]  /*c460*/  BSYNC B0 ;  /* 0x0000000000007941 */ /* 0x000fea0003800000 */
.L_x_1119:
[----:B------:R-:W-:-:S05]  /*c470*/  LOP3.LUT R3, R0, R3, RZ, 0xfc, !PT ;  /* 0x0000000300037212 */ /* 0x000fca00078efcff */
[----:B------:R-:W-:Y:S01]  /*c480*/  STG.E.U8 [R16.64], R3 ;  /* 0x0000000310007986 */ /* 0x000fe2000c101124 */
[----:B------:R-:W-:Y:S05]  /*c490*/  EXIT ;  /* 0x000000000000794d */ /* 0x000fea0003800000 */
.L_x_1118:
        /* <DEDUP_REMOVED lines=13> */
.L_x_1122:
[----:B------:R-:W-:Y:S01]  /*c570*/  IMAD.MOV.U32 R0, RZ, RZ, 0x7f ;  /* 0x0000007fff007424 */ /* 0x000fe200078e00ff */
[----:B------:R-:W-:-:S04]  /*c580*/  ISETP.GT.U32.AND P0, PT, R2, 0x7f800000, PT ;  /* 0x7f8000000200780c */ /* 0x000fc80003f04070 */
[----:B------:R-:W-:-:S04]  /*c590*/  SEL R0, R0, 0x7c, P0 ;  /* 0x0000007c00007807 */ /* 0x000fc80000000000 */
.L_x_1123:
[----:B------:R-:W-:Y:S05]  /*c5a0*/  BSYNC B0 ;  /* 0x0000000000007941 */ /* 0x000fea0003800000 */
.L_x_1121:
[----:B------:R-:W-:-:S04]  /*c5b0*/  LOP3.LUT R2, R33, 0x80000000, RZ, 0xc0, !PT ;  /* 0x8000000021027812 */ /* 0x000fc800078ec0ff */
[----:B------:R-:W-:-:S04]  /*c5c0*/  SHF.R.U32.HI R3, RZ, 0x18, R2 ;  /* 0x00000018ff037819 */ /* 0x000fc80000011602 */
[----:B------:R-:W-:-:S05]  /*c5d0*/  LOP3.LUT R3, R0, R3, RZ, 0xfc, !PT ;  /* 0x0000000300037212 */ /* 0x000fca00078efcff */
[----:B------:R-:W-:Y:S01]  /*c5e0*/  STG.E.U8 [R16.64], R3 ;  /* 0x0000000310007986 */ /* 0x000fe2000c101124 */
[----:B------:R-:W-:Y:S05]  /*c5f0*/  EXIT ;  /* 0x000000000000794d */ /* 0x000fea0003800000 */
.L_x_1117:
[----:B------:R-:W0:Y:S02]  /*c600*/  I2F.S64 R0, R32 ;  /* 0x0000002000007312 */ /* 0x000e240000301400 */
[----:B0-----:R-:W-:-:S05]  /*c610*/  F2FP.BF16.PACK_AB R0, RZ, R0 ;  /* 0x00000000ff00723e */ /* 0x001fca00000010ff */
[----:B------:R-:W-:Y:S01]  /*c620*/  STG.E.U16 [R16.64], R0 ;  /* 0x0000000010007986 */ /* 0x000fe2000c101524 */
[----:B------:R-:W-:Y:S05]  /*c630*/  EXIT ;  /* 0x000000000000794d */ /* 0x000fea0003800000 */
.L_x_1114:
        /* <DEDUP_REMOVED lines=10> */
.L_x_1126:
        /* <DEDUP_REMOVED lines=17> */
.L_x_1129:
[----:B------:R-:W-:-:S04]  /*c7f0*/  LOP3.LUT R2, R33, 0x80000000, RZ, 0xc0, !PT ;  /* 0x8000000021027812 */ /* 0x000fc800078ec0ff */
[----:B------:R-:W-:-:S04]  /*c800*/  SHF.R.U32.HI R3, RZ, 0x18, R2 ;  /* 0x00000018ff037819 */ /* 0x000fc80000011602 */
[----:B------:R-:W-:-:S04]  /*c810*/  LOP3.LUT R0, R0, R3, RZ, 0xfc, !PT ;  /* 0x0000000300007212 */ /* 0x000fc800078efcff */
[----:B------:R-:W-:Y:S02]  /*c820*/  PRMT R8, R0, 0x7610, R8 ;  /* 0x0000761000087816 */ /* 0x000fe40000000008 */
.L_x_1128:
[----:B------:R-:W-:Y:S05]  /*c830*/  BSYNC B0 ;  /* 0x0000000000007941 */ /* 0x000fea0003800000 */
.L_x_1127:
[----:B------:R-:W-:Y:S01]  /*c840*/  STG.E.U8 [R16.64], R8 ;  /* 0x0000000810007986 */ /* 0x000fe2000c101124 */
[----:B------:R-:W-:Y:S05]  /*c850*/  EXIT ;  /* 0x000000000000794d */ /* 0x000fea0003800000 */
.L_x_1125:
        /* <DEDUP_REMOVED lines=17> */
.L_x_1132:
[----:B------:R-:W-:-:S04]  /*c970*/  LOP3.LUT R2, R33, 0x80000000, RZ, 0xc0, !PT ;  /* 0x8000000021027812 */ /* 0x000fc800078ec0ff */
[----:B------:R-:W-:-:S04]  /*c980*/  SHF.R.U32.HI R3, RZ, 0x18, R2 ;  /* 0x00000018ff037819 */ /* 0x000fc80000011602 */
[----:B------:R-:W-:-:S04]  /*c990*/  LOP3.LUT R0, R0, R3, RZ, 0xfc, !PT ;  /* 0x0000000300007212 */ /* 0x000fc800078efcff */
[----:B------:R-:W-:Y:S02]  /*c9a0*/  PRMT R8, R0, 0x7610, R8 ;  /* 0x0000761000087816 */ /* 0x000fe40000000008 */
.L_x_1131:
[----:B------:R-:W-:Y:S05]  /*c9b0*/  BSYNC B0 ;  /* 0x0000000000007941 */ /* 0x000fea0003800000 */
.L_x_1130:
[----:B------:R-:W-:Y:S01]  /*c9c0*/  STG.E.U8 [R16.64], R8 ;  /* 0x0000000810007986 */ /* 0x000fe2000c101124 */
[----:B------:R-:W-:Y:S05]  /*c9d0*/  EXIT ;  /* 0x000000000000794d */ /* 0x000fea0003800000 */
.L_x_1124:
        /* <DEDUP_REMOVED lines=22> */
.L_x_1107:
        /* <DEDUP_REMOVED lines=20> */
.L_x_1134:
[----:B------:R-:W-:Y:S01]  /*cc80*/  STG.E.64 [R16.64], R32 ;  /* 0x0000002010007986 */ /* 0x000fe2000c101b24 */
[----:B------:R-:W-:Y:S05]  /*cc90*/  EXIT ;  /* 0x000000000000794d */ /* 0x000fea0003800000 */
.L_x_1133:
[----:B------:R-:W-:Y:S01]  /*cca0*/  STG.E [R16.64], R32 ;  /* 0x0000002010007986 */ /* 0x000fe2000c101924 */
[----:B------:R-:W-:Y:S05]  /*ccb0*/  EXIT ;  /* 0x000000000000794d */ /* 0x000fea0003800000 */
.L_x_1135:
        /* <DEDUP_REMOVED lines=12> */
.L_x_3429:


//--------------------- .text._ZN2at6native27unrolled_elementwise_kernelIZZNS0_61_GLOBAL__N__ae8afa13_23_FlattenIndicesKernel_cu_7dd49032_310621_flatten_indices_implINS2_18CUDAKernelLauncherElLl8EEENS_6TensorERKS5_N3c108ArrayRefIlEEENKUlvE0_clEvEUllE_St5arrayIPcLm2EELi4E23TrivialOffsetCalculatorILi1EjESH_NS0_6memory12LoadWithCastILi1EEENSI_13StoreWithCastILi1EEEEEviT_T0_T2_T3_T4_T5_ --------------------------
	.section	.text._ZN2at6native27unrolled_elementwise_kernelIZZNS0_61_GLOBAL__N__ae8afa13_23_FlattenIndicesKernel_cu_7dd49032_310621_flatten_indices_implINS2_18CUDAKernelLauncherElLl8EEENS_6TensorERKS5_N3c108ArrayRefIlEEENKUlvE0_clEvEUllE_St5arrayIPcLm2EELi4E23TrivialOffsetCalculatorILi1EjESH_NS0_6memory12LoadWithCastILi1EEENSI_13StoreWithCastILi1EEEEEviT_T0_T2_T3_T4_T5_,"ax",@progbits
	.sectioninfo	@"SHI_REGISTERS=40"
	.align	128
        .global         _ZN2at6native27unrolled_elementwise_kernelIZZNS0_61_GLOBAL__N__ae8afa13_23_FlattenIndicesKernel_cu_7dd49032_310621_flatten_indices_implINS2_18CUDAKernelLauncherElLl8EEENS_6TensorERKS5_N3c108ArrayRefIlEEENKUlvE0_clEvEUllE_St5arrayIPcLm2EELi4E23TrivialOffsetCalculatorILi1EjESH_NS0_6memory12LoadWithCastILi1EEENSI_13StoreWithCastILi1EEEEEviT_T0_T2_T3_T4_T5_
        .type           _ZN2at6native27unrolled_elementwise_kernelIZZNS0_61_GLOBAL__N__ae8afa13_23_FlattenIndicesKernel_cu_7dd49032_310621_flatten_indices_implINS2_18CUDAKernelLauncherElLl8EEENS_6TensorERKS5_N3c108ArrayRefIlEEENKUlvE0_clEvEUllE_St5arrayIPcLm2EELi4E23TrivialOffsetCalculatorILi1EjESH_NS0_6memory12LoadWithCastILi1EEENSI_13StoreWithCastILi1EEEEEviT_T0_T2_T3_T4_T5_,@function
        .size           _ZN2at6native27unrolled_elementwise_kernelIZZNS0_61_GLOBAL__N__ae8afa13_23_FlattenIndicesKernel_cu_7dd49032_310621_flatten_indices_implINS2_18CUDAKernelLauncherElLl8EEENS_6TensorERKS5_N3c108ArrayRefIlEEENKUlvE0_clEvEUllE_St5arrayIPcLm2EELi4E23TrivialOffsetCalculatorILi1EjESH_NS0_6memory12LoadWithCastILi1EEENSI_13StoreWithCastILi1EEEEEviT_T0_T2_T3_T4_T5_,(.L_x_3430 - _ZN2at6native27unrolled_elementwise_kernelIZZNS0_61_GLOBAL__N__ae8afa13_23_FlattenIndicesKernel_cu_7dd49032_310621_flatten_indices_implINS2_18CUDAKernelLauncherElLl8EEENS_6TensorERKS5_N3c108ArrayRefIlEEENKUlvE0_clEvEUllE_St5arrayIPcLm2EELi4E23TrivialOffsetCalculatorILi1EjESH_NS0_6memory12LoadWithCastILi1EEENSI_13StoreWithCastILi1EEEEEviT_T0_T2_T3_T4_T5_)
        .other          _ZN2at6native27unrolled_elementwise_kernelIZZNS0_61_GLOBAL__N__ae8afa13_23_FlattenIndicesKernel_cu_7dd49032_310621_flatten_indices_implINS2_18CUDAKernelLauncherElLl8EEENS_6TensorERKS5_N3c108ArrayRefIlEEENKUlvE0_clEvEUllE_St5arrayIPcLm2EELi4E23TrivialOffsetCalculatorILi1EjESH_NS0_6memory12LoadWithCastILi1EEENSI_13StoreWithCastILi1EEEEEviT_T0_T2_T3_T4_T5_,@"STO_CUDA_ENTRY STV_DEFAULT"
_ZN2at6native27unrolled_elementwise_kernelIZZNS0_61_GLOBAL__N__ae8afa13_23_FlattenIndicesKernel_cu_7dd49032_310621_flatten_indices_implINS2_18CUDAKernelLauncherElLl8EEENS_6TensorERKS5_N3c108ArrayRefIlEEENKUlvE0_clEvEUllE_St5arrayIPcLm2EELi4E23TrivialOffsetCalculatorILi1EjESH_NS0_6memory12LoadWithCastILi1EEENSI_13StoreWithCastILi1EEEEEviT_T0_T2_T3_T4_T5_:
.text._ZN2at6native27unrolled_elementwise_kernelIZZNS0_61_GLOBAL__N__ae8afa13_23_FlattenIndicesKernel_cu_7dd49032_310621_flatten_indices_implINS2_18CUDAKernelLauncherElLl8EEENS_6TensorERKS5_N3c108ArrayRefIlEEENKUlvE0_clEvEUllE_St5arrayIPcLm2EELi4E23TrivialOffsetCalculatorILi1EjESH_NS0_6memory12LoadWithCastILi1EEENSI_13StoreWithCastILi1EEEEEviT_T0_T2_T3_T4_T5_:
[----:B------:R-:W-:-:S05]  /*0000*/  IMAD.MOV.U32 R1, RZ, RZ, c[0x0][0x28] ;  /* 0x00000a00ff017624 */ /* 0x000fca00078e00ff */
[----:B------:R-:W-:Y:S01]  /*0010*/  IADD3 R1, R1, -0x68, RZ ;  /* 0xffffff9801017810 */ /* 0x000fe20007ffe0ff */
[----:B------:R-:W-:Y:S01]  /*0020*/  IMAD.MOV.U32 R2, RZ, RZ, c[0x0][0x168] ;  /* 0x00005a00ff027624 */ /* 0x000fe200078e00ff */
[----:B------:R-:W0:Y:S01]  /*0030*/  S2UR UR39, SR_CTAID.X ;  /* 0x00000000002779c3 */ /* 0x000e220000002500 */
[----:B------:R-:W-:Y:S01]  /*0040*/  IMAD.MOV.U32 R3, RZ, RZ, c[0x0][0x16c] ;  /* 0x00005b00ff037624 */ /* 0x000fe200078e00ff */
[----:B------:R-:W-:Y:S01]  /*0050*/  UMOV UR38, 0xfffffe00 ;  /* 0xfffffe0000267882 */ /* 0x000fe20000000000 */
[----:B------:R-:W-:Y:S01]  /*0060*/  IMAD.MOV.U32 R4, RZ, RZ, c[0x0][0x170] ;  /* 0x00005c00ff047624 */ /* 0x000fe200078e00ff */
[----:B------:R-:W-:Y:S01]  /*0070*/  ULDC UR4, c[0x0][0x160] ;  /* 0x0000580000047ab9 */ /* 0x000fe20000000800 */
[----:B------:R-:W-:Y:S01]  /*0080*/  IMAD.MOV.U32 R5, RZ, RZ, c[0x0][0x174] ;  /* 0x00005d00ff057624 */ /* 0x000fe200078e00ff */
[----:B------:R1:W-:Y:S01]  /*0090*/  STL.64 [R1], R2 ;  /* 0x0000000201007387 */ /* 0x0003e20000100a00 */
[----:B------:R-:W-:Y:S01]  /*00a0*/  IMAD.MOV.U32 R6, RZ, RZ, c[0x0][0x178] ;  /* 0x00005e00ff067624 */ /* 0x000fe200078e00ff */
[----:B------:R-:W2:Y:S01]  /*00b0*/  LDC.U8 R24, c[0x0][0x1e4] ;  /* 0x00007900ff187b82 */ /* 0x000ea20000000000 */
[----:B------:R-:W-:Y:S01]  /*00c0*/  IMAD.MOV.U32 R7, RZ, RZ, c[0x0][0x17c] ;  /* 0x00005f00ff077624 */ /* 0x000fe200078e00ff */
[----:B------:R3:W-:Y:S01]  /*00d0*/  STL.64 [R1+0x8], R4 ;  /* 0x0000080401007387 */ /* 0x0007e20000100a00 */
[----:B------:R-:W-:Y:S01]  /*00e0*/  IMAD.MOV.U32 R8, RZ, RZ, c[0x0][0x180] ;  /* 0x00006000ff087624 */ /* 0x000fe200078e00ff */
[----:B------:R-:W-:Y:S01]  /*00f0*/  ULDC.64 UR36, c[0x0][0x118] ;  /* 0x0000460000247ab9 */ /* 0x000fe20000000a00 */
[----:B------:R-:W-:Y:S01]  /*0100*/  IMAD.MOV.U32 R9, RZ, RZ, c[0x0][0x184] ;  /* 0x00006100ff097624 */ /* 0x000fe200078e00ff */
[----:B------:R4:W-:Y:S01]  /*0110*/  STL.64 [R1+0x10], R6 ;  /* 0x0000100601007387 */ /* 0x0009e20000100a00 */
[----:B------:R-:W-:Y:S01]  /*0120*/  IMAD.MOV.U32 R10, RZ, RZ, c[0x0][0x188] ;  /* 0x00006200ff0a7624 */ /* 0x000fe200078e00ff */
[----:B------:R-:W-:Y:S01]  /*0130*/  BSSY B6, `(.L_x_1136) ;  /* 0x0000110000067945 */ /* 0x000fe20003800000 */
[----:B------:R-:W-:Y:S01]  /*0140*/  IMAD.MOV.U32 R11, RZ, RZ, c[0x0][0x18c] ;  /* 0x00006300ff0b7624 */ /* 0x000fe200078e00ff */
[----:B-1----:R-:W1:Y:S01]  /*0150*/  S2R R2, SR_TID.X ;  /* 0x0000000000027919 */ /* 0x002e620000002100 */
[----:B------:R-:W-:Y:S01]  /*0160*/  IMAD.MOV.U32 R12, RZ, RZ, c[0x0][0x190] ;  /* 0x00006400ff0c7624 */ /* 0x000fe200078e00ff */
[----:B------:R-:W-:Y:S01]  /*0170*/  CS2R R18, SRZ ;  /* 0x0000000000127805 */ /* 0x000fe2000001ff00 */
[----:B------:R-:W-:Y:S01]  /*0180*/  IMAD.MOV.U32 R13, RZ, RZ, c[0x0][0x194] ;  /* 0x00006500ff0d7624 */ /* 0x000fe200078e00ff */
[----:B------:R5:W-:Y:S01]  /*0190*/  STL.64 [R1+0x18], R8 ;  /* 0x0000180801007387 */ /* 0x000be20000100a00 */
[----:B------:R-:W-:Y:S01]  /*01a0*/  IMAD.MOV.U32 R14, RZ, RZ, c[0x0][0x198] ;  /* 0x00006600ff0e7624 */ /* 0x000fe200078e00ff */
[----:B0-----:R-:W-:Y:S01]  /*01b0*/  UIMAD UR38, UR39, UR38, UR4 ;  /* 0x00000026272672a4 */ /* 0x001fe2000f8e0204 */
[----:B------:R-:W-:Y:S01]  /*01c0*/  IMAD.MOV.U32 R15, RZ, RZ, c[0x0][0x19c] ;  /* 0x00006700ff0f7624 */ /* 0x000fe200078e00ff */
[----:B------:R0:W-:Y:S01]  /*01d0*/  STL.64 [R1+0x20], R10 ;  /* 0x0000200a01007387 */ /* 0x0001e20000100a00 */
[----:B------:R-:W-:Y:S01]  /*01e0*/  IMAD.MOV.U32 R16, RZ, RZ, c[0x0][0x1a0] ;  /* 0x00006800ff107624 */ /* 0x000fe200078e00ff */
[----:B------:R-:W-:Y:S01]  /*01f0*/  CS2R R26, SRZ ;  /* 0x00000000001a7805 */ /* 0x000fe2000001ff00 */
[----:B------:R-:W-:Y:S01]  /*0200*/  IMAD.MOV.U32 R17, RZ, RZ, c[0x0][0x1a4] ;  /* 0x00006900ff117624 */ /* 0x000fe200078e00ff */
[----:B------:R0:W-:Y:S01]  /*0210*/  STL.64 [R1+0x28], R12 ;  /* 0x0000280c01007387 */ /* 0x0001e20000100a00 */
[----:B---3--:R-:W-:-:S02]  /*0220*/  IMAD.MOV.U32 R4, RZ, RZ, c[0x0][0x1a8] ;  /* 0x00006a00ff047624 */ /* 0x008fc400078e00ff */
[----:B------:R-:W-:Y:S01]  /*0230*/  IMAD.MOV.U32 R5, RZ, RZ, c[0x0][0x1ac] ;  /* 0x00006b00ff057624 */ /* 0x000fe200078e00ff */
[----:B------:R0:W-:Y:S01]  /*0240*/  STL.64 [R1+0x30], R14 ;  /* 0x0000300e01007387 */ /* 0x0001e20000100a00 */
[----:B----4-:R-:W-:Y:S02]  /*0250*/  IMAD.MOV.U32 R6, RZ, RZ, c[0x0][0x1b0] ;  /* 0x00006c00ff067624 */ /* 0x010fe400078e00ff */
[----:B------:R-:W-:Y:S01]  /*0260*/  IMAD.MOV.U32 R7, RZ, RZ, c[0x0][0x1b4] ;  /* 0x00006d00ff077624 */ /* 0x000fe200078e00ff */
[----:B------:R0:W-:Y:S01]  /*0270*/  STL.64 [R1+0x38], R16 ;  /* 0x0000381001007387 */ /* 0x0001e20000100a00 */
[----:B------:R-:W-:Y:S02]  /*0280*/  IMAD.MOV.U32 R20, RZ, RZ, c[0x0][0x1b8] ;  /* 0x00006e00ff147624 */ /* 0x000fe400078e00ff */
[----:B------:R-:W-:Y:S01]  /*0290*/  IMAD.MOV.U32 R21, RZ, RZ, c[0x0][0x1bc] ;  /* 0x00006f00ff157624 */ /* 0x000fe200078e00ff */
[----:B------:R0:W-:Y:S01]  /*02a0*/  STL.64 [R1+0x40], R4 ;  /* 0x0000400401007387 */ /* 0x0001e20000100a00 */
[----:B-----5:R-:W-:Y:S01]  /*02b0*/  IMAD.MOV.U32 R8, RZ, RZ, c[0x0][0x1c0] ;  /* 0x00007000ff087624 */ /* 0x020fe200078e00ff */
[----:B-1----:R-:W-:Y:S01]  /*02c0*/  ISETP.GE.AND P0, PT, R2, UR38, PT ;  /* 0x0000002602007c0c */ /* 0x002fe2000bf06270 */
[----:B------:R-:W-:Y:S01]  /*02d0*/  IMAD.MOV.U32 R9, RZ, RZ, c[0x0][0x1c4] ;  /* 0x00007100ff097624 */ /* 0x000fe200078e00ff */
[----:B------:R0:W-:Y:S01]  /*02e0*/  STL.64 [R1+0x48], R6 ;  /* 0x0000480601007387 */ /* 0x0001e20000100a00 */
[----:B------:R-:W-:-:S02]  /*02f0*/  IMAD.MOV.U32 R22, RZ, RZ, c[0x0][0x1c8] ;  /* 0x00007200ff167624 */ /* 0x000fc400078e00ff */
[----:B------:R-:W-:Y:S01]  /*0300*/  IMAD.MOV.U32 R23, RZ, RZ, c[0x0][0x1cc] ;  /* 0x00007300ff177624 */ /* 0x000fe200078e00ff */
[----:B------:R0:W-:Y:S04]  /*0310*/  STL.64 [R1+0x50], R20 ;  /* 0x0000501401007387 */ /* 0x0001e80000100a00 */
[----:B------:R0:W-:Y:S04]  /*0320*/  STL.64 [R1+0x58], R8 ;  /* 0x0000580801007387 */ /* 0x0001e80000100a00 */
[----:B------:R0:W-:Y:S01]  /*0330*/  STL.64 [R1+0x60], R22 ;  /* 0x0000601601007387 */ /* 0x0001e20000100a00 */
[----:B------:R-:W-:Y:S05]  /*0340*/  @P0 BRA `(.L_x_1137) ;  /* 0x00000ee000000947 */ /* 0x000fea0003800000 */
[----:B--2---:R-:W-:Y:S01]  /*0350*/  PRMT R0, R24, 0x9910, RZ ;  /* 0x0000991018007816 */ /* 0x004fe200000000ff */
[----:B------:R-:W-:-:S03]  /*0360*/  IMAD.U32 R3, RZ, RZ, UR39 ;  /* 0x00000027ff037e24 */ /* 0x000fc6000f8e00ff */
[----:B------:R-:W-:Y:S01]  /*0370*/  ISETP.GT.AND P0, PT, R0, 0x9, PT ;  /* 0x000000090000780c */ /* 0x000fe20003f04270 */
[----:B------:R-:W-:-:S04]  /*0380*/  IMAD R2, R3, 0x200, R2 ;  /* 0x0000020003027824 */ /* 0x000fc800078e0202 */
[----:B------:R-:W-:-:S05]  /*0390*/  IMAD R2, R2, c[0x0][0x1e8], RZ ;  /* 0x00007a0002027a24 */ /* 0x000fca00078e02ff */
[----:B------:R-:W-:-:S05]  /*03a0*/  IADD3 R2, P1, R2, c[0x0][0x1d8], RZ ;  /* 0x0000760002027a10 */ /* 0x000fca0007f3e0ff */
[----:B------:R-:W-:Y:S01]  /*03b0*/  IMAD.X R3, RZ, RZ, c[0x0][0x1dc], P1 ;  /* 0x00007700ff037624 */ /* 0x000fe200008e06ff */
        /* <DEDUP_REMOVED lines=12> */
.L_x_1141:
[----:B------:R1:W5:Y:S01]  /*0480*/  LDG.E.U8 R26, [R2.64] ;  /* 0x00000024021a7981 */ /* 0x000362000c1e1100 */
[----:B------:R-:W-:Y:S01]  /*0490*/  IMAD.MOV.U32 R27, RZ, RZ, RZ ;  /* 0x000000ffff1b7224 */ /* 0x000fe200078e00ff */
[----:B------:R-:W-:Y:S05]  /*04a0*/  BRA `(.L_x_1143) ;  /* 0x00000d6000007947 */ /* 0x000fea0003800000 */
.L_x_1140:
        /* <DEDUP_REMOVED lines=8> */
.L_x_1145:
[----:B------:R-:W2:Y:S02]  /*0530*/  LDG.E R26, [R2.64] ;  /* 0x00000024021a7981 */ /* 0x000ea4000c1e1900 */
[----:B--2---:R-:W-:Y:S01]  /*0540*/  SHF.R.S32.HI R27, RZ, 0x1f, R26 ;  /* 0x0000001fff1b7819 */ /* 0x004fe2000001141a */
[----:B------:R-:W-:Y:S05]  /*0550*/  BRA `(.L_x_1143) ;  /* 0x00000cb000007947 */ /* 0x000fea0003800000 */
.L_x_1144:
[----:B------:R-:W2:Y:S02]  /*0560*/  LDG.E.S16 R26, [R2.64] ;  /* 0x00000024021a7981 */ /* 0x000ea4000c1e1700 */
[----:B--2---:R-:W-:Y:S01]  /*0570*/  SHF.R.S32.HI R27, RZ, 0x1f, R26 ;  /* 0x0000001fff1b7819 */ /* 0x004fe2000001141a */
[----:B------:R-:W-:Y:S05]  /*0580*/  BRA `(.L_x_1143) ;  /* 0x00000c8000007947 */ /* 0x000fea0003800000 */
.L_x_1139:
        /* <DEDUP_REMOVED lines=9> */
.L_x_1147:
[----:B------:R-:W2:Y:S02]  /*0620*/  LDG.E.U16 R2, [R2.64] ;  /* 0x0000002402027981 */ /* 0x000ea4000c1e1500 */
[----:B--2---:R-:W-:-:S06]  /*0630*/  HADD2.F32 R26, -RZ, R2.H0_H0 ;  /* 0x20000002ff1a7230 */ /* 0x004fcc0000004100 */
[----:B------:R-:W1:Y:S01]  /*0640*/  F2I.S64.TRUNC R26, R26 ;  /* 0x0000001a001a7311 */ /* 0x000e62000020d900 */
[----:B------:R-:W-:Y:S05]  /*0650*/  BRA `(.L_x_1143) ;  /* 0x00000bb000007947 */ /* 0x000fea0003800000 */
.L_x_1146:
        /* <DEDUP_REMOVED lines=9> */
.L_x_1149:
[----:B------:R-:W2:Y:S02]  /*06f0*/  LDG.E.U16 R2, [R2.64] ;  /* 0x0000002402027981 */ /* 0x000ea4000c1e1500 */
[----:B--2---:R-:W-:-:S06]  /*0700*/  HADD2.F32 R26, -RZ, R2.H0_H0 ;  /* 0x20000002ff1a7230 */ /* 0x004fcc0000004100 */
[----:B------:R-:W1:Y:S01]  /*0710*/  F2I.S64.TRUNC R26, R26 ;  /* 0x0000001a001a7311 */ /* 0x000e62000020d900 */
[----:B------:R-:W-:Y:S05]  /*0720*/  BRA `(.L_x_1143) ;  /* 0x00000ae000007947 */ /* 0x000fea0003800000 */
.L_x_1148:
[----:B------:R-:W2:Y:S02]  /*0730*/  LDG.E.64 R2, [R2.64] ;  /* 0x0000002402027981 */ /* 0x000ea4000c1e1b00 */
[----:B--2---:R1:W2:Y:S01]  /*0740*/  F2I.S64.F64.TRUNC R26, R2 ;  /* 0x00000002001a7311 */ /* 0x0042a2000030d900 */
[----:B------:R-:W-:Y:S05]  /*0750*/  BRA `(.L_x_1143) ;  /* 0x00000ab000007947 */ /* 0x000fea0003800000 */
.L_x_1138:
        /* <DEDUP_REMOVED lines=13> */
.L_x_1152:
[----:B------:R-:W2:Y:S02]  /*0830*/  LDG.E.64 R2, [R2.64] ;  /* 0x0000002402027981 */ /* 0x000ea4000c1e1b00 */
[----:B--2---:R1:W2:Y:S01]  /*0840*/  F2I.S64.F64.TRUNC R26, R2 ;  /* 0x00000002001a7311 */ /* 0x0042a2000030d900 */
[----:B------:R-:W-:Y:S05]  /*0850*/  BRA `(.L_x_1143) ;  /* 0x000009b000007947 */ /* 0x000fea0003800000 */
.L_x_1151:
[----:B------:R-:W-:-:S13]  /*0860*/  ISETP.NE.AND P0, PT, R0, 0xf, PT ;  /* 0x0000000f0000780c */ /* 0x000fda0003f05270 */
[----:B------:R-:W-:Y:S05]  /*0870*/  @!P0 BRA `(.L_x_1153) ;  /* 0x0000028000008947 */ /* 0x000fea0003800000 */
[----:B------:R-:W-:-:S13]  /*0880*/  ISETP.NE.AND P0, PT, R0, 0x17, PT ;  /* 0x000000170000780c */ /* 0x000fda0003f05270 */
[----:B------:R-:W-:Y:S05]  /*0890*/  @!P0 BRA `(.L_x_1154) ;  /* 0x0000017000008947 */ /* 0x000fea0003800000 */
[----:B------:R-:W-:-:S13]  /*08a0*/  ISETP.NE.AND P0, PT, R0, 0x18, PT ;  /* 0x000000180000780c */ /* 0x000fda0003f05270 */
[----:B------:R-:W-:Y:S05]  /*08b0*/  @P0 BRA `(.L_x_1142) ;  /* 0x000007c000000947 */ /* 0x000fea0003800000 */
[----:B------:R-:W2:Y:S01]  /*08c0*/  LDG.E.U8 R0, [R2.64] ;  /* 0x0000002402007981 */ /* 0x000ea2000c1e1100 */
[----:B0-----:R-:W-:Y:S02]  /*08d0*/  IMAD.MOV.U32 R8, RZ, RZ, -0x800000 ;  /* 0xff800000ff087424 */ /* 0x001fe400078e00ff */
        /* <DEDUP_REMOVED lines=19> */
.L_x_1154:
[----:B------:R-:W2:Y:S02]  /*0a10*/  LDG.E.U8 R3, [R2.64] ;  /* 0x0000002402037981 */ /* 0x000ea4000c1e1100 */
[----:B--2---:R-:W-:-:S05]  /*0a20*/  IMAD.SHL.U32 R0, R3, 0x2000000, RZ ;  /* 0x0200000003007824 */ /* 0x004fca00078e00ff */
[----:B------:R-:W-:-:S13]  /*0a30*/  ISETP.GE.U32.AND P0, PT, R0, 0x8000000, PT ;  /* 0x080000000000780c */ /* 0x000fda0003f06070 */
[C---:B0-----:R-:W-:Y:S02]  /*0a40*/  @P0 IMAD.SHL.U32 R4, R3.reuse, 0x200000, RZ ;  /* 0x0020000003040824 */ /* 0x041fe400078e00ff */
        /* <DEDUP_REMOVED lines=11> */
.L_x_1153:
[----:B------:R-:W2:Y:S02]  /*0b00*/  LDG.E.U16 R26, [R2.64] ;  /* 0x00000024021a7981 */ /* 0x000ea4000c1e1500 */
[----:B--2---:R-:W-:-:S06]  /*0b10*/  PRMT R26, RZ, 0x5410, R26 ;  /* 0x00005410ff1a7816 */ /* 0x004fcc000000001a */
[----:B------:R-:W1:Y:S01]  /*0b20*/  F2I.S64.TRUNC R26, R26 ;  /* 0x0000001a001a7311 */ /* 0x000e62000020d900 */
[----:B------:R-:W-:Y:S05]  /*0b30*/  BRA `(.L_x_1143) ;  /* 0x000006d000007947 */ /* 0x000fea0003800000 */
.L_x_1150:
        /* <DEDUP_REMOVED lines=11> */
.L_x_1157:
        /* <DEDUP_REMOVED lines=15> */
[----:B------:R-:W1:Y:S02]  /*0ce0*/  FLO.U32 R3, R2 ;  /* 0x0000000200037300 */ /* 0x000e6400000e0000 */
[----:B-1----:R-:W-:-:S04]  /*0cf0*/  IADD3 R3, -R3, 0x1f, RZ ;  /* 0x0000001f03037810 */ /* 0x002fc80007ffe1ff */
[----:B0-----:R-:W-:Y:S02]  /*0d00*/  IADD3 R5, R3, -0x1c, RZ ;  /* 0xffffffe403057810 */ /* 0x001fe40007ffe0ff */
[----:B------:R-:W-:Y:S02]  /*0d10*/  IADD3 R0, R0, 0x1d, -R3 ;  /* 0x0000001d00007810 */ /* 0x000fe40007ffe803 */
[----:B------:R-:W-:-:S04]  /*0d20*/  SHF.L.U32 R5, R2, R5, RZ ;  /* 0x0000000502057219 */ /* 0x000fc800000006ff */
[----:B------:R-:W-:Y:S02]  /*0d30*/  LOP3.LUT R2, R5, 0x7, RZ, 0xc0, !PT ;  /* 0x0000000705027812 */ /* 0x000fe400078ec0ff */
.L_x_1161:
[----:B------:R-:W-:Y:S05]  /*0d40*/  BSYNC B1 ;  /* 0x0000000000017941 */ /* 0x000fea0003800000 */
.L_x_1160:
[----:B------:R-:W-:Y:S01]  /*0d50*/  IMAD.SHL.U32 R2, R2, 0x100000, RZ ;  /* 0x0010000002027824 */ /* 0x000fe200078e00ff */
[----:B------:R-:W-:-:S04]  /*0d60*/  LEA R3, R0, 0x3b800000, 0x17 ;  /* 0x3b80000000037811 */ /* 0x000fc800078eb8ff */
[----:B------:R-:W-:Y:S02]  /*0d70*/  LOP3.LUT R26, R3, R2, R26, 0xfe, !PT ;  /* 0x00000002031a7212 */ /* 0x000fe400078efe1a */
.L_x_1159:
[----:B------:R-:W-:Y:S05]  /*0d80*/  BSYNC B0 ;  /* 0x0000000000007941 */ /* 0x000fea0003800000 */
.L_x_1158:
[----:B------:R-:W1:Y:S01]  /*0d90*/  F2I.S64.TRUNC R26, R26 ;  /* 0x0000001a001a7311 */ /* 0x000e62000020d900 */
[----:B------:R-:W-:Y:S05]  /*0da0*/  BRA `(.L_x_1143) ;  /* 0x0000046000007947 */ /* 0x000fea0003800000 */
.L_x_1156:
        /* <DEDUP_REMOVED lines=21> */
.L_x_1165:
[----:B------:R-:W-:Y:S05]  /*0f00*/  BSYNC B1 ;  /* 0x0000000000017941 */ /* 0x000fea0003800000 */
.L_x_1164:
[----:B------:R-:W-:Y:S01]  /*0f10*/  IMAD.SHL.U32 R2, R2, 0x200000, RZ ;  /* 0x0020000002027824 */ /* 0x000fe200078e00ff */
[----:B------:R-:W-:-:S04]  /*0f20*/  LEA R3, R0, 0x37800000, 0x17 ;  /* 0x3780000000037811 */ /* 0x000fc800078eb8ff */
[----:B------:R-:W-:Y:S02]  /*0f30*/  LOP3.LUT R26, R3, R2, R26, 0xfe, !PT ;  /* 0x00000002031a7212 */ /* 0x000fe400078efe1a */
.L_x_1163:
[----:B------:R-:W-:Y:S05]  /*0f40*/  BSYNC B0 ;  /* 0x0000000000007941 */ /* 0x000fea0003800000 */
.L_x_1162:
[----:B------:R-:W1:Y:S01]  /*0f50*/  F2I.S64.TRUNC R26, R26 ;  /* 0x0000001a001a7311 */ /* 0x000e62000020d900 */
[----:B------:R-:W-:Y:S05]  /*0f60*/  BRA `(.L_x_1143) ;  /* 0x000002a000007947 */ /* 0x000fea0003800000 */
.L_x_1155:
        /* <DEDUP_REMOVED lines=14> */
.L_x_1169:
[----:B------:R-:W-:Y:S05]  /*1050*/  BSYNC B0 ;  /* 0x0000000000007941 */ /* 0x000fea0003800000 */
.L_x_1168:
[----:B------:R-:W1:Y:S01]  /*1060*/  F2I.S64.TRUNC R26, R26 ;  /* 0x0000001a001a7311 */ /* 0x000e62000020d900 */
[----:B------:R-:W-:Y:S05]  /*1070*/  BRA `(.L_x_1143) ;  /* 0x0000019000007947 */ /* 0x000fea0003800000 */
.L_x_1142:
[----:B------:R-:W-:Y:S01]  /*1080*/  MOV R2, 0x0 ;  /* 0x0000000000027802 */ /* 0x000fe20000000f00 */
[----:B0-----:R-:W-:Y:S02]  /*1090*/  IMAD.MOV.U32 R4, RZ, RZ, c[0x4][0xf8] ;  /* 0x01003e00ff047624 */ /* 0x001fe400078e00ff */
        /* <DEDUP_REMOVED lines=19> */
.L_x_1167:
[----:B------:R1:W5:Y:S01]  /*11d0*/  LDG.E.64 R26, [R2.64] ;  /* 0x00000024021a7981 */ /* 0x000362000c1e1b00 */
[----:B------:R-:W-:Y:S05]  /*11e0*/  BRA `(.L_x_1143) ;  /* 0x0000002000007947 */ /* 0x000fea0003800000 */
.L_x_1166:
[----:B------:R1:W5:Y:S01]  /*11f0*/  LDG.E R26, [R2.64] ;  /* 0x00000024021a7981 */ /* 0x000362000c1e1900 */
[----:B------:R-:W-:-:S03]  /*1200*/  IMAD.MOV.U32 R27, RZ, RZ, RZ ;  /* 0x000000ffff1b7224 */ /* 0x000fc600078e00ff */
.L_x_1143:
[----:B-1----:R-:W1:Y:S02]  /*1210*/  S2R R2, SR_TID.X ;  /* 0x0000000000027919 */ /* 0x002e640000002100 */
[----:B-1----:R-:W-:Y:S02]  /*1220*/  IADD3 R2, R2, 0x80, RZ ;  /* 0x0000008002027810 */ /* 0x002fe40007ffe0ff */
.L_x_1137:
[----:B--2---:R-:W-:Y:S05]  /*1230*/  BSYNC B6 ;  /* 0x0000000000067941 */ /* 0x004fea0003800000 */
.L_x_1136:
[----:B------:R-:W-:Y:S01]  /*1240*/  ISETP.GE.AND P0, PT, R2, UR38, PT ;  /* 0x0000002602007c0c */ /* 0x000fe2000bf06270 */
[----:B------:R-:W-:-:S12]  /*1250*/  BSSY B6, `(.L_x_1170) ;  /* 0x00000ef000067945 */ /* 0x000fd80003800000 */
[----:B------:R-:W-:Y:S05]  /*1260*/  @P0 BRA `(.L_x_1171) ;  /* 0x00000ed000000947 */ /* 0x000fea0003800000 */
[----:B0-----:R-:W-:-:S04]  /*1270*/  IMAD.U32 R3, RZ, RZ, UR39 ;  /* 0x00000027ff037e24 */ /* 0x001fc8000f8e00ff */
[----:B------:R-:W-:Y:S01]  /*1280*/  IMAD R0, R3, 0x200, R2 ;  /* 0x0000020003007824 */ /* 0x000fe200078e0202 */
[----:B------:R-:W-:-:S03]  /*1290*/  PRMT R3, R24, 0x9910, RZ ;  /* 0x0000991018037816 */ /* 0x000fc600000000ff */
        /* <DEDUP_REMOVED lines=17> */
.L_x_1175:
[----:B------:R0:W5:Y:S01]  /*13b0*/  LDG.E.U8 R18, [R4.64] ;  /* 0x0000002404127981 */ /* 0x000162000c1e1100 */
[----:B------:R-:W-:Y:S01]  /*13c0*/  IMAD.MOV.U32 R19, RZ, RZ, RZ ;  /* 0x000000ffff137224 */ /* 0x000fe200078e00ff */
[----:B------:R-:W-:Y:S05]  /*13d0*/  BRA `(.L_x_1177) ;  /* 0x00000d5000007947 */ /* 0x000fea0003800000 */
.L_x_1174:
        /* <DEDUP_REMOVED lines=8> */
.L_x_1179:
[----:B------:R-:W2:Y:S02]  /*1460*/  LDG.E R18, [R4.64] ;  /* 0x0000002404127981 */ /* 0x000ea4000c1e1900 */
[----:B--2---:R-:W-:Y:S01]  /*1470*/  SHF.R.S32.HI R19, RZ, 0x1f, R18 ;  /* 0x0000001fff137819 */ /* 0x004fe20000011412 */
[----:B------:R-:W-:Y:S05]  /*1480*/  BRA `(.L_x_1177) ;  /* 0x00000ca000007947 */ /* 0x000fea0003800000 */
.L_x_1178:
[----:B------:R-:W2:Y:S02]  /*1490*/  LDG.E.S16 R18, [R4.64] ;  /* 0x0000002404127981 */ /* 0x000ea4000c1e1700 */
[----:B--2---:R-:W-:Y:S01]  /*14a0*/  SHF.R.S32.HI R19, RZ, 0x1f, R18 ;  /* 0x0000001fff137819 */ /* 0x004fe20000011412 */
[----:B------:R-:W-:Y:S05]  /*14b0*/  BRA `(.L_x_1177) ;  /* 0x00000c7000007947 */ /* 0x000fea0003800000 */
.L_x_1173:
        /* <DEDUP_REMOVED lines=9> */
.L_x_1181:
[----:B------:R-:W2:Y:S02]  /*1550*/  LDG.E.U16 R4, [R4.64] ;  /* 0x0000002404047981 */ /* 0x000ea4000c1e1500 */
[----:B--2---:R-:W-:-:S06]  /*1560*/  HADD2.F32 R18, -RZ, R4.H0_H0 ;  /* 0x20000004ff127230 */ /* 0x004fcc0000004100 */
[----:B------:R-:W0:Y:S01]  /*1570*/  F2I.S64.TRUNC R18, R18 ;  /* 0x0000001200127311 */ /* 0x000e22000020d900 */
[----:B------:R-:W-:Y:S05]  /*1580*/  BRA `(.L_x_1177) ;  /* 0x00000ba000007947 */ /* 0x000fea0003800000 */
.L_x_1180:
        /* <DEDUP_REMOVED lines=9> */
.L_x_1183:
[----:B------:R-:W2:Y:S02]  /*1620*/  LDG.E.U16 R4, [R4.64] ;  /* 0x0000002404047981 */ /* 0x000ea4000c1e1500 */
[----:B--2---:R-:W-:-:S06]  /*1630*/  HADD2.F32 R18, -RZ, R4.H0_H0 ;  /* 0x20000004ff127230 */ /* 0x004fcc0000004100 */
[----:B------:R-:W0:Y:S01]  /*1640*/  F2I.S64.TRUNC R18, R18 ;  /* 0x0000001200127311 */ /* 0x000e22000020d900 */
[----:B------:R-:W-:Y:S05]  /*1650*/  BRA `(.L_x_1177) ;  /* 0x00000ad000007947 */ /* 0x000fea0003800000 */
.L_x_1182:
[----:B------:R-:W2:Y:S02]  /*1660*/  LDG.E.64 R4, [R4.64] ;  /* 0x0000002404047981 */ /* 0x000ea4000c1e1b00 */
[----:B--2---:R0:W1:Y:S01]  /*1670*/  F2I.S64.F64.TRUNC R18, R4 ;  /* 0x0000000400127311 */ /* 0x004062000030d900 */
[----:B------:R-:W-:Y:S05]  /*1680*/  BRA `(.L_x_1177) ;  /* 0x00000aa000007947 */ /* 0x000fea0003800000 */
.L_x_1172:
        /* <DEDUP_REMOVED lines=13> */
.L_x_1186:
[----:B------:R-:W2:Y:S02]  /*1760*/  LDG.E.64 R4, [R4.64] ;  /* 0x0000002404047981 */ /* 0x000ea4000c1e1b00 */
[----:B--2---:R0:W1:Y:S01]  /*1770*/  F2I.S64.F64.TRUNC R18, R4 ;  /* 0x0000000400127311 */ /* 0x004062000030d900 */
[----:B------:R-:W-:Y:S05]  /*1780*/  BRA `(.L_x_1177) ;  /* 0x000009a000007947 */ /* 0x000fea0003800000 */
.L_x_1185:
        /* <DEDUP_REMOVED lines=27> */
.L_x_1188:
        /* <DEDUP_REMOVED lines=14> */
.L_x_1187:
[----:B------:R-:W2:Y:S02]  /*1a20*/  LDG.E.U16 R18, [R4.64] ;  /* 0x0000002404127981 */ /* 0x000ea4000c1e1500 */
[----:B--2---:R-:W-:-:S06]  /*1a30*/  PRMT R18, RZ, 0x5410, R18 ;  /* 0x00005410ff127816 */ /* 0x004fcc0000000012 */
[----:B------:R-:W0:Y:S01]  /*1a40*/  F2I.S64.TRUNC R18, R18 ;  /* 0x0000001200127311 */ /* 0x000e22000020d900 */
[----:B------:R-:W-:Y:S05]  /*1a50*/  BRA `(.L_x_1177) ;  /* 0x000006d000007947 */ /* 0x000fea0003800000 */
.L_x_1184:
        /* <DEDUP_REMOVED lines=11> */
.L_x_1191:
        /* <DEDUP_REMOVED lines=21> */
.L_x_1195:
[----:B------:R-:W-:Y:S05]  /*1c60*/  BSYNC B1 ;  /* 0x0000000000017941 */ /* 0x000fea0003800000 */
.L_x_1194:
[----:B------:R-:W-:Y:S01]  /*1c70*/  IMAD.SHL.U32 R3, R3, 0x100000, RZ ;  /* 0x0010000003037824 */ /* 0x000fe200078e00ff */
[----:B------:R-:W-:-:S04]  /*1c80*/  LEA R5, R0, 0x3b800000, 0x17 ;  /* 0x3b80000000057811 */ /* 0x000fc800078eb8ff */
[----:B------:R-:W-:Y:S02]  /*1c90*/  LOP3.LUT R18, R5, R3, R18, 0xfe, !PT ;  /* 0x0000000305127212 */ /* 0x000fe400078efe12 */
.L_x_1193:
[----:B------:R-:W-:Y:S05]  /*1ca0*/  BSYNC B0 ;  /* 0x0000000000007941 */ /* 0x000fea0003800000 */
.L_x_1192:
[----:B------:R-:W0:Y:S01]  /*1cb0*/  F2I.S64.TRUNC R18, R18 ;  /* 0x0000001200127311 */ /* 0x000e22000020d900 */
[----:B------:R-:W-:Y:S05]  /*1cc0*/  BRA `(.L_x_1177) ;  /* 0x0000046000007947 */ /* 0x000fea0003800000 */
.L_x_1190:
        /* <DEDUP_REMOVED lines=21> */
.L_x_1199:
[----:B------:R-:W-:Y:S05]  /*1e20*/  BSYNC B1 ;  /* 0x0000000000017941 */ /* 0x000fea0003800000 */
.L_x_1198:
[----:B------:R-:W-:Y:S01]  /*1e30*/  IMAD.SHL.U32 R3, R3, 0x200000, RZ ;  /* 0x0020000003037824 */ /* 0x000fe200078e00ff */
[----:B------:R-:W-:-:S04]  /*1e40*/  LEA R5, R0, 0x37800000, 0x17 ;  /* 0x3780000000057811 */ /* 0x000fc800078eb8ff */
[----:B------:R-:W-:Y:S02]  /*1e50*/  LOP3.LUT R18, R5, R3, R18, 0xfe, !PT ;  /* 0x0000000305127212 */ /* 0x000fe400078efe12 */
.L_x_1197:
[----:B------:R-:W-:Y:S05]  /*1e60*/  BSYNC B0 ;  /* 0x0000000000007941 */ /* 0x000fea0003800000 */
.L_x_1196:
[----:B------:R-:W0:Y:S01]  /*1e70*/  F2I.S64.TRUNC R18, R18 ;  /* 0x0000001200127311 */ /* 0x000e22000020d900 */
[----:B------:R-:W-:Y:S05]  /*1e80*/  BRA `(.L_x_1177) ;  /* 0x000002a000007947 */ /* 0x000fea0003800000 */
.L_x_1189:
        /* <DEDUP_REMOVED lines=14> */
.L_x_1203:
[----:B------:R-:W-:Y:S05]  /*1f70*/  BSYNC B0 ;  /* 0x0000000000007941 */ /* 0x000fea0003800000 */
.L_x_1202:
[----:B------:R-:W0:Y:S01]  /*1f80*/  F2I.S64.TRUNC R18, R18 ;  /* 0x0000001200127311 */ /* 0x000e22000020d900 */
[----:B------:R-:W-:Y:S05]  /*1f90*/  BRA `(.L_x_1177) ;  /* 0x0000019000007947 */ /* 0x000fea0003800000 */
.L_x_1176:
        /* <DEDUP_REMOVED lines=18> */
[----:B0----5:R-:W-:Y:S05]  /*20c0*/  CALL.ABS.NOINC R14 ;  /* 0x000000000e007343 */ /* 0x021fea0003c00000 */
[----:B------:R-:W-:Y:S01]  /*20d0*/  CS2R R18, SRZ ;  /* 0x0000000000127805 */ /* 0x000fe2000001ff00 */
[----:B------:R-:W-:Y:S05]  /*20e0*/  BRA `(.L_x_1177) ;  /* 0x0000004000007947 */ /* 0x000fea0003800000 */
.L_x_1201:
[----:B------:R0:W5:Y:S01]  /*20f0*/  LDG.E.64 R18, [R4.64] ;  /* 0x0000002404127981 */ /* 0x000162000c1e1b00 */
[----:B------:R-:W-:Y:S05]  /*2100*/  BRA `(.L_x_1177) ;  /* 0x0000002000007947 */ /* 0x000fea0003800000 */
.L_x_1200:
[----:B------:R0:W5:Y:S01]  /*2110*/  LDG.E R18, [R4.64] ;  /* 0x0000002404127981 */ /* 0x000162000c1e1900 */
[----:B------:R-:W-:-:S03]  /*2120*/  IMAD.MOV.U32 R19, RZ, RZ, RZ ;  /* 0x000000ffff137224 */ /* 0x000fc600078e00ff */
.L_x_1177:
[----:B------:R-:W-:-:S04]  /*2130*/  IADD3 R2, R2, 0x80, RZ ;  /* 0x0000008002027810 */ /* 0x000fc80007ffe0ff */
.L_x_1171:
[----:B------:R-:W-:Y:S05]  /*2140*/  BSYNC B6 ;  /* 0x0000000000067941 */ /* 0x000fea0003800000 */
.L_x_1170:
[----:B------:R-:W-:Y:S01]  /*2150*/  ISETP.GE.AND P0, PT, R2, UR38, PT ;  /* 0x0000002602007c0c */ /* 0x000fe2000bf06270 */
[----:B------:R-:W-:Y:S01]  /*2160*/  BSSY B6, `(.L_x_1204) ;  /* 0x00000f1000067945 */ /* 0x000fe20003800000 */
[----:B0-----:R-:W-:Y:S01]  /*2170*/  CS2R R22, SRZ ;  /* 0x0000000000167805 */ /* 0x001fe2000001ff00 */
[----:B------:R-:W-:-:S10]  /*2180*/  CS2R R16, SRZ ;  /* 0x0000000000107805 */ /* 0x000fd4000001ff00 */
[----:B------:R-:W-:Y:S05]  /*2190*/  @P0 BRA `(.L_x_1205) ;  /* 0x00000ed000000947 */ /* 0x000fea0003800000 */
[----:B------:R-:W-:-:S04]  /*21a0*/  IMAD.U32 R3, RZ, RZ, UR39 ;  /* 0x00000027ff037e24 */ /* 0x000fc8000f8e00ff */
        /* <DEDUP_REMOVED lines=19> */
.L_x_1209:
[----:B------:R0:W5:Y:S01]  /*22e0*/  LDG.E.U8 R16, [R4.64] ;  /* 0x0000002404107981 */ /* 0x000162000c1e1100 */
[----:B------:R-:W-:Y:S01]  /*22f0*/  IMAD.MOV.U32 R17, RZ, RZ, RZ ;  /* 0x000000ffff117224 */ /* 0x000fe200078e00ff */
[----:B------:R-:W-:Y:S05]  /*2300*/  BRA `(.L_x_1211) ;  /* 0x00000d5000007947 */ /* 0x000fea0003800000 */
.L_x_1208:
        /* <DEDUP_REMOVED lines=8> */
.L_x_1213:
[----:B------:R-:W2:Y:S02]  /*2390*/  LDG.E R16, [R4.64] ;  /* 0x0000002404107981 */ /* 0x000ea4000c1e1900 */
[----:B--2---:R-:W-:Y:S01]  /*23a0*/  SHF.R.S32.HI R17, RZ, 0x1f, R16 ;  /* 0x0000001fff117819 */ /* 0x004fe20000011410 */
[----:B------:R-:W-:Y:S05]  /*23b0*/  BRA `(.L_x_1211) ;  /* 0x00000ca000007947 */ /* 0x000fea0003800000 */
.L_x_1212:
[----:B------:R-:W2:Y:S02]  /*23c0*/  LDG.E.S16 R16, [R4.64] ;  /* 0x0000002404107981 */ /* 0x000ea4000c1e1700 */
[----:B--2---:R-:W-:Y:S01]  /*23d0*/  SHF.R.S32.HI R17, RZ, 0x1f, R16 ;  /* 0x0000001fff117819 */ /* 0x004fe20000011410 */
[----:B------:R-:W-:Y:S05]  /*23e0*/  BRA `(.L_x_1211) ;  /* 0x00000c7000007947 */ /* 0x000fea0003800000 */
.L_x_1207:
        /* <DEDUP_REMOVED lines=9> */
.L_x_1215:
[----:B------:R-:W2:Y:S02]  /*2480*/  LDG.E.U16 R4, [R4.64] ;  /* 0x0000002404047981 */ /* 0x000ea4000c1e1500 */
[----:B--2---:R-:W-:-:S06]  /*2490*/  HADD2.F32 R16, -RZ, R4.H0_H0 ;  /* 0x20000004ff107230 */ /* 0x004fcc0000004100 */
[----:B------:R-:W0:Y:S01]  /*24a0*/  F2I.S64.TRUNC R16, R16 ;  /* 0x0000001000107311 */ /* 0x000e22000020d900 */
[----:B------:R-:W-:Y:S05]  /*24b0*/  BRA `(.L_x_1211) ;  /* 0x00000ba000007947 */ /* 0x000fea0003800000 */
.L_x_1214:
        /* <DEDUP_REMOVED lines=9> */
.L_x_1217:
[----:B------:R-:W2:Y:S02]  /*2550*/  LDG.E.U16 R4, [R4.64] ;  /* 0x0000002404047981 */ /* 0x000ea4000c1e1500 */
[----:B--2---:R-:W-:-:S06]  /*2560*/  HADD2.F32 R16, -RZ, R4.H0_H0 ;  /* 0x20000004ff107230 */ /* 0x004fcc0000004100 */
[----:B------:R-:W0:Y:S01]  /*2570*/  F2I.S64.TRUNC R16, R16 ;  /* 0x0000001000107311 */ /* 0x000e22000020d900 */
[----:B------:R-:W-:Y:S05]  /*2580*/  BRA `(.L_x_1211) ;  /* 0x00000ad000007947 */ /* 0x000fea0003800000 */
.L_x_1216:
[----:B------:R-:W2:Y:S02]  /*2590*/  LDG.E.64 R4, [R4.64] ;  /* 0x0000002404047981 */ /* 0x000ea4000c1e1b00 */
[----:B--2---:R0:W2:Y:S01]  /*25a0*/  F2I.S64.F64.TRUNC R16, R4 ;  /* 0x0000000400107311 */ /* 0x0040a2000030d900 */
[----:B------:R-:W-:Y:S05]  /*25b0*/  BRA `(.L_x_1211) ;  /* 0x00000aa000007947 */ /* 0x000fea0003800000 */
.L_x_1206:
        /* <DEDUP_REMOVED lines=13> */
.L_x_1220:
[----:B------:R-:W2:Y:S02]  /*2690*/  LDG.E.64 R4, [R4.64] ;  /* 0x0000002404047981 */ /* 0x000ea4000c1e1b00 */
[----:B--2---:R0:W2:Y:S01]  /*26a0*/  F2I.S64.F64.TRUNC R16, R4 ;  /* 0x0000000400107311 */ /* 0x0040a2000030d900 */
[----:B------:R-:W-:Y:S05]  /*26b0*/  BRA `(.L_x_1211) ;  /* 0x000009a000007947 */ /* 0x000fea0003800000 */
.L_x_1219:
        /* <DEDUP_REMOVED lines=27> */
.L_x_1222:
        /* <DEDUP_REMOVED lines=12> */
[----:B------:R0:W2:Y:S01]  /*2930*/  F2I.S64.TRUNC R16, R0 ;  /* 0x0000000000107311 */ /* 0x0000a2000020d900 */
[----:B------:R-:W-:Y:S05]  /*2940*/  BRA `(.L_x_1211) ;  /* 0x0000071000007947 */ /* 0x000fea0003800000 */
.L_x_1221:
[----:B------:R-:W2:Y:S02]  /*2950*/  LDG.E.U16 R16, [R4.64] ;  /* 0x0000002404107981 */ /* 0x000ea4000c1e1500 */
[----:B--2---:R-:W-:-:S06]  /*2960*/  PRMT R16, RZ, 0x5410, R16 ;  /* 0x00005410ff107816 */ /* 0x004fcc0000000010 */
[----:B------:R-:W0:Y:S01]  /*2970*/  F2I.S64.TRUNC R16, R16 ;  /* 0x0000001000107311 */ /* 0x000e22000020d900 */
[----:B------:R-:W-:Y:S05]  /*2980*/  BRA `(.L_x_1211) ;  /* 0x000006d000007947 */ /* 0x000fea0003800000 */
.L_x_1218:
        /* <DEDUP_REMOVED lines=11> */
.L_x_1225:
        /* <DEDUP_REMOVED lines=21> */
.L_x_1229:
[----:B------:R-:W-:Y:S05]  /*2b90*/  BSYNC B1 ;  /* 0x0000000000017941 */ /* 0x000fea0003800000 */
.L_x_1228:
[----:B------:R-:W-:Y:S01]  /*2ba0*/  IMAD.SHL.U32 R3, R3, 0x100000, RZ ;  /* 0x0010000003037824 */ /* 0x000fe200078e00ff */
[----:B------:R-:W-:-:S04]  /*2bb0*/  LEA R5, R0, 0x3b800000, 0x17 ;  /* 0x3b80000000057811 */ /* 0x000fc800078eb8ff */
[----:B------:R-:W-:Y:S02]  /*2bc0*/  LOP3.LUT R16, R5, R3, R16, 0xfe, !PT ;  /* 0x0000000305107212 */ /* 0x000fe400078efe10 */
.L_x_1227:
[----:B------:R-:W-:Y:S05]  /*2bd0*/  BSYNC B0 ;  /* 0x0000000000007941 */ /* 0x000fea0003800000 */
.L_x_1226:
[----:B------:R-:W0:Y:S01]  /*2be0*/  F2I.S64.TRUNC R16, R16 ;  /* 0x0000001000107311 */ /* 0x000e22000020d900 */
[----:B------:R-:W-:Y:S05]  /*2bf0*/  BRA `(.L_x_1211) ;  /* 0x0000046000007947 */ /* 0x000fea0003800000 */
.L_x_1224:
        /* <DEDUP_REMOVED lines=21> */
.L_x_1233:
[----:B------:R-:W-:Y:S05]  /*2d50*/  BSYNC B1 ;  /* 0x0000000000017941 */ /* 0x000fea0003800000 */
.L_x_1232:
[----:B------:R-:W-:Y:S01]  /*2d60*/  IMAD.SHL.U32 R3, R3, 0x200000, RZ ;  /* 0x0020000003037824 */ /* 0x000fe200078e00ff */
[----:B------:R-:W-:-:S04]  /*2d70*/  LEA R5, R0, 0x37800000, 0x17 ;  /* 0x3780000000057811 */ /* 0x000fc800078eb8ff */
[----:B------:R-:W-:Y:S02]  /*2d80*/  LOP3.LUT R16, R5, R3, R16, 0xfe, !PT ;  /* 0x0000000305107212 */ /* 0x000fe400078efe10 */
.L_x_1231:
[----:B------:R-:W-:Y:S05]  /*2d90*/  BSYNC B0 ;  /* 0x0000000000007941 */ /* 0x000fea0003800000 */
.L_x_1230:
[----:B------:R-:W0:Y:S01]  /*2da0*/  F2I.S64.TRUNC R16, R16 ;  /* 0x0000001000107311 */ /* 0x000e22000020d900 */
[----:B------:R-:W-:Y:S05]  /*2db0*/  BRA `(.L_x_1211) ;  /* 0x000002a000007947 */ /* 0x000fea0003800000 */
.L_x_1223:
        /* <DEDUP_REMOVED lines=14> */
.L_x_1237:
[----:B------:R-:W-:Y:S05]  /*2ea0*/  BSYNC B0 ;  /* 0x0000000000007941 */ /* 0x000fea0003800000 */
.L_x_1236:
[----:B------:R-:W0:Y:S01]  /*2eb0*/  F2I.S64.TRUNC R16, R16 ;  /* 0x0000001000107311 */ /* 0x000e22000020d900 */
[----:B------:R-:W-:Y:S05]  /*2ec0*/  BRA `(.L_x_1211) ;  /* 0x0000019000007947 */ /* 0x000fea0003800000 */
.L_x_1210:
        /* <DEDUP_REMOVED lines=18> */
[----:B01---5:R-:W-:Y:S05]  /*2ff0*/  CALL.ABS.NOINC R14 ;  /* 0x000000000e007343 */ /* 0x023fea0003c00000 */
[----:B------:R-:W-:Y:S01]  /*3000*/  CS2R R16, SRZ ;  /* 0x0000000000107805 */ /* 0x000fe2000001ff00 */
[----:B------:R-:W-:Y:S05]  /*3010*/  BRA `(.L_x_1211) ;  /* 0x0000004000007947 */ /* 0x000fea0003800000 */
.L_x_1235:
[----:B------:R0:W5:Y:S01]  /*3020*/  LDG.E.64 R16, [R4.64] ;  /* 0x0000002404107981 */ /* 0x000162000c1e1b00 */
[----:B------:R-:W-:Y:S05]  /*3030*/  BRA `(.L_x_1211) ;  /* 0x0000002000007947 */ /* 0x000fea0003800000 */
.L_x_1234:
[----:B------:R0:W5:Y:S01]  /*3040*/  LDG.E R16, [R4.64] ;  /* 0x0000002404107981 */ /* 0x000162000c1e1900 */
[----:B------:R-:W-:-:S03]  /*3050*/  IMAD.MOV.U32 R17, RZ, RZ, RZ ;  /* 0x000000ffff117224 */ /* 0x000fc600078e00ff */
.L_x_1211:
[----:B------:R-:W-:-:S04]  /*3060*/  IADD3 R2, R2, 0x80, RZ ;  /* 0x0000008002027810 */ /* 0x000fc80007ffe0ff */
.L_x_1205:
[----:B------:R-:W-:Y:S05]  /*3070*/  BSYNC B6 ;  /* 0x0000000000067941 */ /* 0x000fea0003800000 */
.L_x_1204:
[----:B------:R-:W-:Y:S01]  /*3080*/  ISETP.GE.AND P0, PT, R2, UR38, PT ;  /* 0x0000002602007c0c */ /* 0x000fe2000bf06270 */
[----:B------:R-:W-:-:S12]  /*3090*/  BSSY B6, `(.L_x_1238) ;  /* 0x00000ec000067945 */ /* 0x000fd80003800000 */
[----:B------:R-:W-:Y:S05]  /*30a0*/  @P0 BRA `(.L_x_1239) ;  /* 0x00000ea000000947 */ /* 0x000fea0003800000 */
[----:B0-----:R-:W-:Y:S01]  /*30b0*/  PRMT R0, R24, 0x9910, RZ ;  /* 0x0000991018007816 */ /* 0x001fe200000000ff */
        /* <DEDUP_REMOVED lines=18> */
.L_x_1243:
[----:B------:R0:W5:Y:S01]  /*31e0*/  LDG.E.U8 R22, [R2.64] ;  /* 0x0000002402167981 */ /* 0x000162000c1e1100 */
[----:B------:R-:W-:Y:S01]  /*31f0*/  IMAD.MOV.U32 R23, RZ, RZ, RZ ;  /* 0x000000ffff177224 */ /* 0x000fe200078e00ff */
[----:B------:R-:W-:Y:S05]  /*3200*/  BRA `(.L_x_1239) ;  /* 0x00000d4000007947 */ /* 0x000fea0003800000 */
.L_x_1242:
        /* <DEDUP_REMOVED lines=8> */
.L_x_1246:
[----:B------:R-:W3:Y:S02]  /*3290*/  LDG.E R22, [R2.64] ;  /* 0x0000002402167981 */ /* 0x000ee4000c1e1900 */
[----:B---3--:R-:W-:Y:S01]  /*32a0*/  SHF.R.S32.HI R23, RZ, 0x1f, R22 ;  /* 0x0000001fff177819 */ /* 0x008fe20000011416 */
[----:B------:R-:W-:Y:S05]  /*32b0*/  BRA `(.L_x_1239) ;  /* 0x00000c9000007947 */ /* 0x000fea0003800000 */
.L_x_1245:
[----:B------:R-:W3:Y:S02]  /*32c0*/  LDG.E.S16 R22, [R2.64] ;  /* 0x0000002402167981 */ /* 0x000ee4000c1e1700 */
[----:B---3--:R-:W-:Y:S01]  /*32d0*/  SHF.R.S32.HI R23, RZ, 0x1f, R22 ;  /* 0x0000001fff177819 */ /* 0x008fe20000011416 */
[----:B------:R-:W-:Y:S05]  /*32e0*/  BRA `(.L_x_1239) ;  /* 0x00000c6000007947 */ /* 0x000fea0003800000 */
.L_x_1241:
        /* <DEDUP_REMOVED lines=9> */
.L_x_1248:
[----:B------:R-:W3:Y:S02]  /*3380*/  LDG.E.U16 R2, [R2.64] ;  /* 0x0000002402027981 */ /* 0x000ee4000c1e1500 */
[----:B---3--:R-:W-:-:S06]  /*3390*/  HADD2.F32 R22, -RZ, R2.H0_H0 ;  /* 0x20000002ff167230 */ /* 0x008fcc0000004100 */
[----:B------:R-:W0:Y:S01]  /*33a0*/  F2I.S64.TRUNC R22, R22 ;  /* 0x0000001600167311 */ /* 0x000e22000020d900 */
[----:B------:R-:W-:Y:S05]  /*33b0*/  BRA `(.L_x_1239) ;  /* 0x00000b9000007947 */ /* 0x000fea0003800000 */
.L_x_1247:
        /* <DEDUP_REMOVED lines=9> */
.L_x_1250:
[----:B------:R-:W3:Y:S02]  /*3450*/  LDG.E.U16 R2, [R2.64] ;  /* 0x0000002402027981 */ /* 0x000ee4000c1e1500 */
[----:B---3--:R-:W-:-:S06]  /*3460*/  HADD2.F32 R22, -RZ, R2.H0_H0 ;  /* 0x20000002ff167230 */ /* 0x008fcc0000004100 */
[----:B------:R-:W0:Y:S01]  /*3470*/  F2I.S64.TRUNC R22, R22 ;  /* 0x0000001600167311 */ /* 0x000e22000020d900 */
[----:B------:R-:W-:Y:S05]  /*3480*/  BRA `(.L_x_1239) ;  /* 0x00000ac000007947 */ /* 0x000fea0003800000 */
.L_x_1249:
[----:B------:R-:W3:Y:S02]  /*3490*/  LDG.E.64 R2, [R2.64] ;  /* 0x0000002402027981 */ /* 0x000ee4000c1e1b00 */
[----:B---3--:R0:W3:Y:S01]  /*34a0*/  F2I.S64.F64.TRUNC R22, R2 ;  /* 0x0000000200167311 */ /* 0x0080e2000030d900 */
[----:B------:R-:W-:Y:S05]  /*34b0*/  BRA `(.L_x_1239) ;  /* 0x00000a9000007947 */ /* 0x000fea0003800000 */
.L_x_1240:
        /* <DEDUP_REMOVED lines=13> */
.L_x_1253:
[----:B------:R-:W3:Y:S02]  /*3590*/  LDG.E.64 R2, [R2.64] ;  /* 0x0000002402027981 */ /* 0x000ee4000c1e1b00 */
[----:B---3--:R0:W3:Y:S01]  /*35a0*/  F2I.S64.F64.TRUNC R22, R2 ;  /* 0x0000000200167311 */ /* 0x0080e2000030d900 */
[----:B------:R-:W-:Y:S05]  /*35b0*/  BRA `(.L_x_1239) ;  /* 0x0000099000007947 */ /* 0x000fea0003800000 */
.L_x_1252:
        /* <DEDUP_REMOVED lines=27> */
.L_x_1255:
        /* <DEDUP_REMOVED lines=14> */
.L_x_1254:
[----:B------:R-:W3:Y:S02]  /*3850*/  LDG.E.U16 R22, [R2.64] ;  /* 0x0000002402167981 */ /* 0x000ee4000c1e1500 */
[----:B---3--:R-:W-:-:S06]  /*3860*/  PRMT R22, RZ, 0x5410, R22 ;  /* 0x00005410ff167816 */ /* 0x008fcc0000000016 */
[----:B------:R-:W0:Y:S01]  /*3870*/  F2I.S64.TRUNC R22, R22 ;  /* 0x0000001600167311 */ /* 0x000e22000020d900 */
[----:B------:R-:W-:Y:S05]  /*3880*/  BRA `(.L_x_1239) ;  /* 0x000006c000007947 */ /* 0x000fea0003800000 */
.L_x_1251:
        /* <DEDUP_REMOVED lines=11> */
.L_x_1258:
        /* <DEDUP_REMOVED lines=21> */
.L_x_1262:
[----:B------:R-:W-:Y:S05]  /*3a90*/  BSYNC B1 ;  /* 0x0000000000017941 */ /* 0x000fea0003800000 */
.L_x_1261:
[----:B------:R-:W-:Y:S01]  /*3aa0*/  IMAD.SHL.U32 R2, R2, 0x100000, RZ ;  /* 0x0010000002027824 */ /* 0x000fe200078e00ff */
[----:B------:R-:W-:-:S04]  /*3ab0*/  LEA R3, R0, 0x3b800000, 0x17 ;  /* 0x3b80000000037811 */ /* 0x000fc800078eb8ff */
[----:B------:R-:W-:Y:S02]  /*3ac0*/  LOP3.LUT R22, R3, R2, R22, 0xfe, !PT ;  /* 0x0000000203167212 */ /* 0x000fe400078efe16 */
.L_x_1260:
[----:B------:R-:W-:Y:S05]  /*3ad0*/  BSYNC B0 ;  /* 0x0000000000007941 */ /* 0x000fea0003800000 */
.L_x_1259:
[----:B------:R-:W0:Y:S01]  /*3ae0*/  F2I.S64.TRUNC R22, R22 ;  /* 0x0000001600167311 */ /* 0x000e22000020d900 */
[----:B------:R-:W-:Y:S05]  /*3af0*/  BRA `(.L_x_1239) ;  /* 0x0000045000007947 */ /* 0x000fea0003800000 */
.L_x_1257:
        /* <DEDUP_REMOVED lines=21> */
.L_x_1266:
[----:B------:R-:W-:Y:S05]  /*3c50*/  BSYNC B1 ;  /* 0x0000000000017941 */ /* 0x000fea0003800000 */
.L_x_1265:
[----:B------:R-:W-:Y:S01]  /*3c60*/  IMAD.SHL.U32 R2, R2, 0x200000, RZ ;  /* 0x0020000002027824 */ /* 0x000fe200078e00ff */
[----:B------:R-:W-:-:S04]  /*3c70*/  LEA R3, R0, 0x37800000, 0x17 ;  /* 0x3780000000037811 */ /* 0x000fc800078eb8ff */
[----:B------:R-:W-:Y:S02]  /*3c80*/  LOP3.LUT R22, R3, R2, R22, 0xfe, !PT ;  /* 0x0000000203167212 */ /* 0x000fe400078efe16 */
.L_x_1264:
[----:B------:R-:W-:Y:S05]  /*3c90*/  BSYNC B0 ;  /* 0x0000000000007941 */ /* 0x000fea0003800000 */
.L_x_1263:
[----:B------:R-:W0:Y:S01]  /*3ca0*/  F2I.S64.TRUNC R22, R22 ;  /* 0x0000001600167311 */ /* 0x000e22000020d900 */
[----:B------:R-:W-:Y:S05]  /*3cb0*/  BRA `(.L_x_1239) ;  /* 0x0000029000007947 */ /* 0x000fea0003800000 */
.L_x_1256:
        /* <DEDUP_REMOVED lines=14> */
.L_x_1270:
[----:B------:R-:W-:Y:S05]  /*3da0*/  BSYNC B0 ;  /* 0x0000000000007941 */ /* 0x000fea0003800000 */
.L_x_1269:
[----:B------:R-:W0:Y:S01]  /*3db0*/  F2I.S64.TRUNC R22, R22 ;  /* 0x0000001600167311 */ /* 0x000e22000020d900 */
[----:B------:R-:W-:Y:S05]  /*3dc0*/  BRA `(.L_x_1239) ;  /* 0x0000018000007947 */ /* 0x000fea0003800000 */
.L_x_1244:
        /* <DEDUP_REMOVED lines=18> */
[----:B012--5:R-:W-:Y:S05]  /*3ef0*/  CALL.ABS.NOINC R2 ;  /* 0x0000000002007343 */ /* 0x027fea0003c00000 */
[----:B------:R-:W-:Y:S05]  /*3f00*/  BRA `(.L_x_1239) ;  /* 0x0000004000007947 */ /* 0x000fea0003800000 */
.L_x_1268:
[----:B------:R0:W5:Y:S01]  /*3f10*/  LDG.E.64 R22, [R2.64] ;  /* 0x0000002402167981 */ /* 0x000162000c1e1b00 */
[----:B------:R-:W-:Y:S05]  /*3f20*/  BRA `(.L_x_1239) ;  /* 0x0000002000007947 */ /* 0x000fea0003800000 */
.L_x_1267:
[----:B------:R0:W5:Y:S01]  /*3f30*/  LDG.E R22, [R2.64] ;  /* 0x0000002402167981 */ /* 0x000162000c1e1900 */
[----:B------:R-:W-:-:S03]  /*3f40*/  IMAD.MOV.U32 R23, RZ, RZ, RZ ;  /* 0x000000ffff177224 */ /* 0x000fc600078e00ff */
.L_x_1239:
[----:B------:R-:W-:Y:S05]  /*3f50*/  BSYNC B6 ;  /* 0x0000000000067941 */ /* 0x000fea0003800000 */
.L_x_1238:
[----:B------:R-:W4:Y:S01]  /*3f60*/  S2R R24, SR_TID.X ;  /* 0x0000000000187919 */ /* 0x000f220000002100 */
[----:B0-----:R-:W-:Y:S01]  /*3f70*/  IMAD.MOV.U32 R3, RZ, RZ, 0x1 ;  /* 0x00000001ff037424 */ /* 0x001fe200078e00ff */
[----:B------:R-:W-:Y:S01]  /*3f80*/  BSSY B1, `(.L_x_1271) ;  /* 0x0000157000017945 */ /* 0x000fe20003800000 */
[----:B------:R-:W-:-:S03]  /*3f90*/  IMAD.MOV.U32 R4, RZ, RZ, c[0x0][0x17c] ;  /* 0x00005f00ff047624 */ /* 0x000fc600078e00ff */
[----:B------:R-:W-:-:S04]  /*3fa0*/  IADD3 R3, P0, -R3, c[0x0][0x178], RZ ;  /* 0x00005e0003037a10 */ /* 0x000fc80007f1e1ff */
[----:B------:R-:W-:Y:S02]  /*3fb0*/  IADD3.X R5, R4, -0x1, RZ, P0, !PT ;  /* 0xffffffff04057810 */ /* 0x000fe400007fe4ff */
[----:B----4-:R-:W-:-:S13]  /*3fc0*/  ISETP.GE.AND P1, PT, R24, UR38, PT ;  /* 0x0000002618007c0c */ /* 0x010fda000bf26270 */
[----:B------:R-:W-:Y:S05]  /*3fd0*/  @P1 BRA `(.L_x_1272) ;  /* 0x0000151000001947 */ /* 0x000fea0003800000 */
[----:B------:R-:W-:Y:S01]  /*3fe0*/  IMAD.MOV.U32 R0, RZ, RZ, 0x1 ;  /* 0x00000001ff007424 */ /* 0x000fe200078e00ff */
[----:B------:R-:W-:Y:S01]  /*3ff0*/  CS2R R10, SRZ ;  /* 0x00000000000a7805 */ /* 0x000fe2000001ff00 */
[----:B-----5:R-:W-:-:S03]  /*4000*/  IMAD R7, R27, c[0x0][0x170], RZ ;  /* 0x00005c001b077a24 */ /* 0x020fc600078e02ff */
[----:B------:R-:W-:Y:S01]  /*4010*/  ISETP.LE.U32.AND P0, PT, R0, c[0x0][0x178], PT ;  /* 0x00005e0000007a0c */ /* 0x000fe20003f03070 */
[----:B------:R-:W-:-:S03]  /*4020*/  IMAD R7, R26, c[0x0][0x174], R7 ;  /* 0x00005d001a077a24 */ /* 0x000fc600078e0207 */
[----:B------:R-:W-:-:S13]  /*4030*/  ISETP.GE.AND.EX P0, PT, R4, RZ, PT, P0 ;  /* 0x000000ff0400720c */ /* 0x000fda0003f06300 */
[----:B------:R-:W-:Y:S05]  /*4040*/  @!P0 BRA `(.L_x_1272) ;  /* 0x000014a000008947 */ /* 0x000fea0003800000 */
[----:B------:R-:W-:Y:S01]  /*4050*/  ISETP.GE.U32.AND P0, PT, R3, 0x3, PT ;  /* 0x000000030300780c */ /* 0x000fe20003f06070 */
[----:B------:R-:W-:Y:S01]  /*4060*/  IMAD.MOV.U32 R32, RZ, RZ, 0x3 ;  /* 0x00000003ff207424 */ /* 0x000fe200078e00ff */
[----:B------:R-:W-:Y:S01]  /*4070*/  CS2R R10, SRZ ;  /* 0x00000000000a7805 */ /* 0x000fe2000001ff00 */
[----:B------:R-:W-:Y:S01]  /*4080*/  IMAD.WIDE.U32 R26, R26, c[0x0][0x170], RZ ;  /* 0x00005c001a1a7a25 */ /* 0x000fe200078e00ff */
[----:B------:R-:W-:Y:S02]  /*4090*/  ISETP.GE.U32.AND.EX P0, PT, R5, RZ, PT, P0 ;  /* 0x000000ff0500720c */ /* 0x000fe40003f06100 */
[----:B------:R-:W-:Y:S01]  /*40a0*/  LOP3.LUT R32, R32, c[0x0][0x178], RZ, 0xc0, !PT ;  /* 0x00005e0020207a12 */ /* 0x000fe200078ec0ff */
[----:B------:R-:W-:Y:S02]  /*40b0*/  IMAD.MOV.U32 R0, RZ, RZ, RZ ;  /* 0x000000ffff007224 */ /* 0x000fe400078e00ff */
[----:B------:R-:W-:Y:S02]  /*40c0*/  IMAD.MOV.U32 R2, RZ, RZ, RZ ;  /* 0x000000ffff027224 */ /* 0x000fe400078e00ff */
[----:B------:R-:W-:-:S06]  /*40d0*/  IMAD.IADD R7, R27, 0x1, R7 ;  /* 0x000000011b077824 */ /* 0x000fcc00078e0207 */
[----:B------:R-:W-:Y:S05]  /*40e0*/  @!P0 BRA `(.L_x_1273) ;  /* 0x0000114000008947 */ /* 0x000fea0003800000 */
[----:B------:R-:W-:Y:S01]  /*40f0*/  IADD3 R33, P2, -R32, c[0x0][0x178], RZ ;  /* 0x00005e0020217a10 */ /* 0x000fe20007f5e1ff */
[----:B------:R-:W-:Y:S01]  /*4100*/  IMAD.MOV.U32 R8, RZ, RZ, 0x8 ;  /* 0x00000008ff087424 */ /* 0x000fe200078e00ff */
[----:B------:R-:W-:Y:S01]  /*4110*/  BSSY B0, `(.L_x_1273) ;  /* 0x0000111000007945 */ /* 0x000fe20003800000 */
[----:B------:R-:W-:Y:S01]  /*4120*/  IMAD.MOV.U32 R0, RZ, RZ, RZ ;  /* 0x000000ffff007224 */ /* 0x000fe200078e00ff */
[----:B------:R-:W-:Y:S01]  /*4130*/  ISETP.GT.U32.AND P0, PT, R33, RZ, PT ;  /* 0x000000ff2100720c */ /* 0x000fe20003f04070 */
[----:B------:R-:W-:Y:S01]  /*4140*/  IMAD R25, R8, c[0x0][0x1c4], RZ ;  /* 0x0000710008197a24 */ /* 0x000fe200078e02ff */
[----:B------:R-:W-:Y:S01]  /*4150*/  IADD3.X R34, R4, -0x1, RZ, P2, !PT ;  /* 0xffffffff04227810 */ /* 0x000fe200017fe4ff */
[----:B------:R-:W-:Y:S01]  /*4160*/  IMAD.WIDE.U32 R8, R8, c[0x0][0x1c0], RZ ;  /* 0x0000700008087a25 */ /* 0x000fe200078e00ff */
[----:B------:R-:W-:Y:S02]  /*4170*/  LEA R20, P2, R26, c[0x0][0x168], 0x3 ;  /* 0x00005a001a147a11 */ /* 0x000fe400078418ff */
[----:B------:R-:W-:Y:S01]  /*4180*/  ISETP.GT.AND.EX P0, PT, R34, RZ, PT, P0 ;  /* 0x000000ff2200720c */ /* 0x000fe20003f04300 */
[----:B------:R-:W-:Y:S01]  /*4190*/  IMAD.MOV.U32 R2, RZ, RZ, RZ ;  /* 0x000000ffff027224 */ /* 0x000fe200078e00ff */
[----:B------:R-:W-:Y:S01]  /*41a0*/  LEA.HI.X R21, R26, c[0x0][0x16c], R7, 0x3, P2 ;  /* 0x00005b001a157a11 */ /* 0x000fe200010f1c07 */
        /* <DEDUP_REMOVED lines=8> */
.L_x_1276:
[----:B------:R-:W-:Y:S01]  /*4230*/  IMAD.U32 R30, R0, 0x8, R1 ;  /* 0x00000008001e7824 */ /* 0x000fe200078e0001 */
[----:B------:R0:W4:Y:S04]  /*4240*/  LDG.E.64 R14, [R20.64] ;  /* 0x00000024140e7981 */ /* 0x000128000c1e1b00 */
[----:B------:R-:W4:Y:S04]  /*4250*/  LDL.64 R12, [R30+0x18] ;  /* 0x000018001e0c7983 */ /* 0x000f280000100a00 */
[----:B------:R-:W5:Y:S01]  /*4260*/  LDL.64 R28, [R30+0x20] ;  /* 0x000020001e1c7983 */ /* 0x000f620000100a00 */
[----:B0-----:R-:W-:-:S05]  /*4270*/  IADD3 R20, P2, R20, R8, RZ ;  /* 0x0000000814147210 */ /* 0x001fca0007f5e0ff */
[----:B------:R-:W-:-:S05]  /*4280*/  IMAD.X R21, R21, 0x1, R25, P2 ;  /* 0x0000000115157824 */ /* 0x000fca00010e0619 */
[----:B------:R0:W5:Y:S01]  /*4290*/  LDG.E.64 R36, [R20.64] ;  /* 0x0000002414247981 */ /* 0x000162000c1e1b00 */
[-C--:B----4-:R-:W-:Y:S02]  /*42a0*/  IMAD R15, R15, R12.reuse, RZ ;  /* 0x0000000c0f0f7224 */ /* 0x090fe400078e02ff */
[----:B------:R-:W-:Y:S01]  /*42b0*/  IMAD.WIDE.U32 R10, R14, R12, R10 ;  /* 0x0000000c0e0a7225 */ /* 0x000fe200078e000a */
[----:B------:R-:W-:-:S03]  /*42c0*/  IADD3 R12, P2, R20, R8, RZ ;  /* 0x00000008140c7210 */ /* 0x000fc60007f5e0ff */
[----:B------:R-:W-:Y:S02]  /*42d0*/  IMAD R15, R14, R13, R15 ;  /* 0x0000000d0e0f7224 */ /* 0x000fe400078e020f */
[----:B------:R-:W-:Y:S02]  /*42e0*/  IMAD.X R13, R21, 0x1, R25, P2 ;  /* 0x00000001150d7824 */ /* 0x000fe400010e0619 */
[----:B------:R-:W-:Y:S01]  /*42f0*/  IMAD.IADD R11, R11, 0x1, R15 ;  /* 0x000000010b0b7824 */ /* 0x000fe200078e020f */
[----:B0-----:R-:W-:Y:S01]  /*4300*/  IADD3 R20, P2, R12, R8, RZ ;  /* 0x000000080c147210 */ /* 0x001fe20007f5e0ff */
[-C--:B-----5:R-:W-:Y:S02]  /*4310*/  IMAD R15, R37, R28.reuse, RZ ;  /* 0x0000001c250f7224 */ /* 0x0a0fe400078e02ff */
[----:B------:R-:W-:-:S04]  /*4320*/  IMAD.WIDE.U32 R10, R36, R28, R10 ;  /* 0x0000001c240a7225 */ /* 0x000fc800078e000a */
[----:B------:R-:W-:Y:S02]  /*4330*/  IMAD R21, R36, R29, R15 ;  /* 0x0000001d24157224 */ /* 0x000fe400078e020f */
[----:B------:R0:W4:Y:S02]  /*4340*/  LDG.E.64 R28, [R12.64] ;  /* 0x000000240c1c7981 */ /* 0x000124000c1e1b00 */
[----:B------:R-:W-:Y:S02]  /*4350*/  IMAD.IADD R11, R11, 0x1, R21 ;  /* 0x000000010b0b7824 */ /* 0x000fe400078e0215 */
[----:B------:R-:W4:Y:S01]  /*4360*/  LDL.64 R14, [R30+0x28] ;  /* 0x000028001e0e7983 */ /* 0x000f220000100a00 */
[----:B------:R-:W-:-:S03]  /*4370*/  IMAD.X R21, R13, 0x1, R25, P2 ;  /* 0x000000010d157824 */ /* 0x000fc600010e0619 */
[----:B------:R-:W5:Y:S04]  /*4380*/  LDL.64 R36, [R30+0x30] ;  /* 0x000030001e247983 */ /* 0x000f680000100a00 */
[----:B0-----:R-:W5:Y:S01]  /*4390*/  LDG.E.64 R12, [R20.64] ;  /* 0x00000024140c7981 */ /* 0x001f62000c1e1b00 */
[-C--:B----4-:R-:W-:Y:S02]  /*43a0*/  IMAD R29, R29, R14.reuse, RZ ;  /* 0x0000000e1d1d7224 */ /* 0x090fe400078e02ff */
[----:B------:R-:W-:Y:S01]  /*43b0*/  IMAD.WIDE.U32 R10, R28, R14, R10 ;  /* 0x0000000e1c0a7225 */ /* 0x000fe200078e000a */
[----:B------:R-:W-:-:S03]  /*43c0*/  IADD3 R14, P2, R20, R8, RZ ;  /* 0x00000008140e7210 */ /* 0x000fc60007f5e0ff */
[----:B------:R-:W-:Y:S02]  /*43d0*/  IMAD R15, R28, R15, R29 ;  /* 0x0000000f1c0f7224 */ /* 0x000fe400078e021d */
[----:B-----5:R-:W-:Y:S02]  /*43e0*/  IMAD R29, R13, R36, RZ ;  /* 0x000000240d1d7224 */ /* 0x020fe400078e02ff */
[----:B------:R-:W-:Y:S02]  /*43f0*/  IMAD.IADD R11, R11, 0x1, R15 ;  /* 0x000000010b0b7824 */ /* 0x000fe400078e020f */
[----:B------:R-:W-:Y:S01]  /*4400*/  IMAD.X R15, R21, 0x1, R25, P2 ;  /* 0x00000001150f7824 */ /* 0x000fe200010e0619 */
[----:B------:R-:W-:Y:S01]  /*4410*/  IADD3 R28, P2, R14, R8, RZ ;  /* 0x000000080e1c7210 */ /* 0x000fe20007f5e0ff */
[C---:B------:R-:W-:Y:S02]  /*4420*/  IMAD R29, R12.reuse, R37, R29 ;  /* 0x000000250c1d7224 */ /* 0x040fe400078e021d */
[----:B------:R-:W-:Y:S01]  /*4430*/  IMAD.WIDE.U32 R10, R12, R36, R10 ;  /* 0x000000240c0a7225 */ /* 0x000fe200078e000a */
[----:B------:R0:W4:Y:S04]  /*4440*/  LDG.E.64 R20, [R14.64] ;  /* 0x000000240e147981 */ /* 0x000128000c1e1b00 */
[----:B------:R-:W4:Y:S01]  /*4450*/  LDL.64 R12, [R30+0x38] ;  /* 0x000038001e0c7983 */ /* 0x000f220000100a00 */
[----:B------:R-:W-:-:S02]  /*4460*/  IMAD.IADD R11, R11, 0x1, R29 ;  /* 0x000000010b0b7824 */ /* 0x000fc400078e021d */
[----:B------:R-:W-:Y:S01]  /*4470*/  IMAD.X R29, R15, 0x1, R25, P2 ;  /* 0x000000010f1d7824 */ /* 0x000fe200010e0619 */
        /* <DEDUP_REMOVED lines=70> */
[-C--:B-----5:R-:W-:Y:S01]  /*48e0*/  IMAD R15, R15, R36.reuse, RZ ;  /* 0x000000240f0f7224 */ /* 0x0a0fe200078e02ff */
[----:B------:R0:W4:Y:S01]  /*48f0*/  LDL.64 R20, [R30+0x88] ;  /* 0x000088001e147983 */ /* 0x0001220000100a00 */
[----:B------:R-:W-:Y:S02]  /*4900*/  IMAD.IADD R11, R11, 0x1, R13 ;  /* 0x000000010b0b7824 */ /* 0x000fe400078e020d */
[----:B------:R-:W-:Y:S02]  /*4910*/  IMAD.X R13, R29, 0x1, R25, P2 ;  /* 0x000000011d0d7824 */ /* 0x000fe400010e0619 */
[C---:B------:R-:W-:Y:S02]  /*4920*/  IMAD R15, R14.reuse, R37, R15 ;  /* 0x000000250e0f7224 */ /* 0x040fe400078e020f */
[----:B------:R-:W-:Y:S01]  /*4930*/  IMAD.WIDE.U32 R10, R14, R36, R10 ;  /* 0x000000240e0a7225 */ /* 0x000fe200078e000a */
[----:B------:R-:W-:Y:S01]  /*4940*/  IADD3 R14, P2, R12, R8, RZ ;  /* 0x000000080c0e7210 */ /* 0x000fe20007f5e0ff */
[----:B------:R-:W4:Y:S02]  /*4950*/  LDG.E.64 R28, [R12.64] ;  /* 0x000000240c1c7981 */ /* 0x000f24000c1e1b00 */
[----:B------:R-:W-:-:S02]  /*4960*/  IMAD.IADD R11, R11, 0x1, R15 ;  /* 0x000000010b0b7824 */ /* 0x000fc400078e020f */
[----:B------:R-:W-:Y:S01]  /*4970*/  IMAD.X R15, R13, 0x1, R25, P2 ;  /* 0x000000010d0f7824 */ /* 0x000fe200010e0619 */
[----:B0-----:R-:W5:Y:S04]  /*4980*/  LDL.64 R30, [R30+0x90] ;  /* 0x000090001e1e7983 */ /* 0x001f680000100a00 */
[----:B------:R-:W5:Y:S01]  /*4990*/  LDG.E.64 R36, [R14.64] ;  /* 0x000000240e247981 */ /* 0x000f62000c1e1b00 */
[----:B------:R-:W-:-:S04]  /*49a0*/  IADD3 R33, P2, R33, -0x10, RZ ;  /* 0xfffffff021217810 */ /* 0x000fc80007f5e0ff */
[----:B------:R-:W-:Y:S02]  /*49b0*/  IADD3.X R34, R34, -0x1, RZ, P2, !PT ;  /* 0xffffffff22227810 */ /* 0x000fe400017fe4ff */
[----:B------:R-:W-:-:S04]  /*49c0*/  ISETP.GT.U32.AND P2, PT, R33, 0xc, PT ;  /* 0x0000000c2100780c */ /* 0x000fc80003f44070 */
[----:B------:R-:W-:Y:S02]  /*49d0*/  ISETP.GT.AND.EX P2, PT, R34, RZ, PT, P2 ;  /* 0x000000ff2200720c */ /* 0x000fe40003f44320 */
[----:B------:R-:W-:-:S05]  /*49e0*/  IADD3 R0, P3, R0, 0x10, RZ ;  /* 0x0000001000007810 */ /* 0x000fca0007f7e0ff */
[----:B------:R-:W-:Y:S02]  /*49f0*/  IMAD.X R2, RZ, RZ, R2, P3 ;  /* 0x000000ffff027224 */ /* 0x000fe400018e0602 */
        /* <DEDUP_REMOVED lines=9> */
[----:B------:R-:W-:Y:S01]  /*4a90*/  IMAD.X R21, R15, 0x1, R25, P4 ;  /* 0x000000010f157824 */ /* 0x000fe200020e0619 */
[----:B------:R-:W-:Y:S05]  /*4aa0*/  @P2 BRA `(.L_x_1276) ;  /* 0xfffff78000002947 */ /* 0x000fea000383ffff */
[----:B------:R-:W-:Y:S05]  /*4ab0*/  BSYNC B2 ;  /* 0x0000000000027941 */ /* 0x000fea0003800000 */
.L_x_1275:
[----:B------:R-:W-:Y:S01]  /*4ac0*/  ISETP.GT.U32.AND P2, PT, R33, 0x4, PT ;  /* 0x000000042100780c */ /* 0x000fe20003f44070 */
[----:B------:R-:W-:Y:S03]  /*4ad0*/  BSSY B2, `(.L_x_1277) ;  /* 0x0000049000027945 */ /* 0x000fe60003800000 */
[----:B------:R-:W-:-:S13]  /*4ae0*/  ISETP.GT.AND.EX P2, PT, R34, RZ, PT, P2 ;  /* 0x000000ff2200720c */ /* 0x000fda0003f44320 */
[----:B------:R-:W-:Y:S05]  /*4af0*/  @!P2 BRA `(.L_x_1278) ;  /* 0x000004600000a947 */ /* 0x000fea0003800000 */
[----:B------:R-:W-:Y:S01]  /*4b00*/  IMAD.U32 R35, R0, 0x8, R1 ;  /* 0x0000000800237824 */ /* 0x000fe200078e0001 */
[----:B------:R-:W-:Y:S01]  /*4b10*/  IADD3 R12, P0, R20, R8, RZ ;  /* 0x00000008140c7210 */ /* 0x000fe20007f1e0ff */
[----:B------:R0:W4:Y:S04]  /*4b20*/  LDG.E.64 R28, [R20.64] ;  /* 0x00000024141c7981 */ /* 0x000128000c1e1b00 */
[----:B------:R-:W4:Y:S01]  /*4b30*/  LDL.64 R14, [R35+0x18] ;  /* 0x00001800230e7983 */ /* 0x000f220000100a00 */
[----:B------:R-:W-:-:S05]  /*4b40*/  IMAD.X R13, R21, 0x1, R25, P0 ;  /* 0x00000001150d7824 */ /* 0x000fca00000e0619 */
[----:B---3--:R5:W3:Y:S04]  /*4b50*/  LDG.E.64 R30, [R12.64] ;  /* 0x000000240c1e7981 */ /* 0x008ae8000c1e1b00 */
[----:B0-----:R-:W3:Y:S01]  /*4b60*/  LDL.64 R20, [R35+0x20] ;  /* 0x0000200023147983 */ /* 0x001ee20000100a00 */
[-C--:B----4-:R-:W-:Y:S02]  /*4b70*/  IMAD R29, R29, R14.reuse, RZ ;  /* 0x0000000e1d1d7224 */ /* 0x090fe400078e02ff */
[----:B------:R-:W-:Y:S01]  /*4b80*/  IMAD.WIDE.U32 R10, R28, R14, R10 ;  /* 0x0000000e1c0a7225 */ /* 0x000fe200078e000a */
[----:B------:R-:W-:-:S03]  /*4b90*/  IADD3 R14, P0, R12, R8, RZ ;  /* 0x000000080c0e7210 */ /* 0x000fc60007f1e0ff */
[----:B------:R-:W-:Y:S02]  /*4ba0*/  IMAD R29, R28, R15, R29 ;  /* 0x0000000f1c1d7224 */ /* 0x000fe400078e021d */
[----:B------:R-:W-:Y:S02]  /*4bb0*/  IMAD.X R15, R13, 0x1, R25, P0 ;  /* 0x000000010d0f7824 */ /* 0x000fe400000e0619 */
[----:B------:R-:W-:Y:S01]  /*4bc0*/  IMAD.IADD R11, R11, 0x1, R29 ;  /* 0x000000010b0b7824 */ /* 0x000fe200078e021d */
[----:B-----5:R-:W4:Y:S01]  /*4bd0*/  LDL.64 R12, [R35+0x28] ;  /* 0x00002800230c7983 */ /* 0x020f220000100a00 */
[-C--:B---3--:R-:W-:Y:S02]  /*4be0*/  IMAD R29, R31, R20.reuse, RZ ;  /* 0x000000141f1d7224 */ /* 0x088fe400078e02ff */
[----:B------:R-:W-:Y:S01]  /*4bf0*/  IMAD.WIDE.U32 R10, R30, R20, R10 ;  /* 0x000000141e0a7225 */ /* 0x000fe200078e000a */
[----:B------:R-:W-:-:S03]  /*4c00*/  IADD3 R20, P0, R14, R8, RZ ;  /* 0x000000080e147210 */ /* 0x000fc60007f1e0ff */
[----:B------:R-:W-:Y:S02]  /*4c10*/  IMAD R21, R30, R21, R29 ;  /* 0x000000151e157224 */ /* 0x000fe400078e021d */
[----:B------:R0:W4:Y:S02]  /*4c20*/  LDG.E.64 R28, [R14.64] ;  /* 0x000000240e1c7981 */ /* 0x000124000c1e1b00 */
[----:B------:R-:W-:Y:S02]  /*4c30*/  IMAD.IADD R11, R11, 0x1, R21 ;  /* 0x000000010b0b7824 */ /* 0x000fe400078e0215 */
[----:B------:R-:W-:Y:S01]  /*4c40*/  IMAD.X R21, R15, 0x1, R25, P0 ;  /* 0x000000010f157824 */ /* 0x000fe200000e0619 */
[----:B------:R-:W3:Y:S04]  /*4c50*/  LDL.64 R30, [R35+0x30] ;  /* 0x00003000231e7983 */ /* 0x000ee80000100a00 */
[----:B------:R-:W3:Y:S04]  /*4c60*/  LDG.E.64 R36, [R20.64] ;  /* 0x0000002414247981 */ /* 0x000ee8000c1e1b00 */
[----:B0-----:R-:W5:Y:S01]  /*4c70*/  LDL.64 R14, [R35+0x38] ;  /* 0x00003800230e7983 */ /* 0x001f620000100a00 */
[----:B----4-:R-:W-:-:S02]  /*4c80*/  IMAD R29, R29, R12, RZ ;  /* 0x0000000c1d1d7224 */ /* 0x010fc400078e02ff */
[----:B------:R-:W-:Y:S01]  /*4c90*/  IMAD.WIDE.U32 R10, R28, R12, R10 ;  /* 0x0000000c1c0a7225 */ /* 0x000fe200078e000a */
[----:B------:R-:W-:-:S03]  /*4ca0*/  IADD3 R12, P0, R20, R8, RZ ;  /* 0x00000008140c7210 */ /* 0x000fc60007f1e0ff */
[----:B------:R-:W-:Y:S02]  /*4cb0*/  IMAD R13, R28, R13, R29 ;  /* 0x0000000d1c0d7224 */ /* 0x000fe400078e021d */
[----:B---3--:R-:W-:Y:S02]  /*4cc0*/  IMAD R29, R37, R30, RZ ;  /* 0x0000001e251d7224 */ /* 0x008fe400078e02ff */
[----:B------:R-:W-:Y:S02]  /*4cd0*/  IMAD.IADD R11, R11, 0x1, R13 ;  /* 0x000000010b0b7824 */ /* 0x000fe400078e020d */
[----:B------:R-:W-:Y:S01]  /*4ce0*/  IMAD.X R13, R21, 0x1, R25, P0 ;  /* 0x00000001150d7824 */ /* 0x000fe200000e0619 */
[----:B------:R-:W-:Y:S01]  /*4cf0*/  IADD3 R28, P0, R12, R8, RZ ;  /* 0x000000080c1c7210 */ /* 0x000fe20007f1e0ff */
[C---:B------:R-:W-:Y:S02]  /*4d00*/  IMAD R29, R36.reuse, R31, R29 ;  /* 0x0000001f241d7224 */ /* 0x040fe400078e021d */
[----:B------:R-:W-:Y:S01]  /*4d10*/  IMAD.WIDE.U32 R10, R36, R30, R10 ;  /* 0x0000001e240a7225 */ /* 0x000fe200078e000a */
[----:B------:R0:W5:Y:S03]  /*4d20*/  LDG.E.64 R20, [R12.64] ;  /* 0x000000240c147981 */ /* 0x000166000c1e1b00 */
[----:B------:R-:W-:Y:S01]  /*4d30*/  IMAD.IADD R11, R11, 0x1, R29 ;  /* 0x000000010b0b7824 */ /* 0x000fe200078e021d */
[----:B------:R-:W3:Y:S01]  /*4d40*/  LDL.64 R30, [R35+0x40] ;  /* 0x00004000231e7983 */ /* 0x000ee20000100a00 */
[----:B------:R-:W-:-:S05]  /*4d50*/  IMAD.X R29, R13, 0x1, R25, P0 ;  /* 0x000000010d1d7824 */ /* 0x000fca00000e0619 */
[----:B------:R4:W3:Y:S01]  /*4d60*/  LDG.E.64 R36, [R28.64] ;  /* 0x000000241c247981 */ /* 0x0008e2000c1e1b00 */
[----:B0-----:R-:W-:-:S05]  /*4d70*/  IADD3 R12, P0, R28, R8, RZ ;  /* 0x000000081c0c7210 */ /* 0x001fca0007f1e0ff */
[----:B------:R-:W-:-:S05]  /*4d80*/  IMAD.X R13, R29, 0x1, R25, P0 ;  /* 0x000000011d0d7824 */ /* 0x000fca00000e0619 */
[----:B----4-:R-:W4:Y:S01]  /*4d90*/  LDG.E.64 R28, [R12.64] ;  /* 0x000000240c1c7981 */ /* 0x010f22000c1e1b00 */
[-C--:B-----5:R-:W-:Y:S02]  /*4da0*/  IMAD R21, R21, R14.reuse, RZ ;  /* 0x0000000e15157224 */ /* 0x0a0fe400078e02ff */
[----:B------:R-:W-:-:S04]  /*4db0*/  IMAD.WIDE.U32 R10, R20, R14, R10 ;  /* 0x0000000e140a7225 */ /* 0x000fc800078e000a */
[----:B------:R-:W-:Y:S01]  /*4dc0*/  IMAD R15, R20, R15, R21 ;  /* 0x0000000f140f7224 */ /* 0x000fe200078e0215 */
[----:B------:R-:W-:Y:S01]  /*4dd0*/  IADD3 R14, P0, R12, R8, RZ ;  /* 0x000000080c0e7210 */ /* 0x000fe20007f1e0ff */
[----:B------:R-:W4:Y:S02]  /*4de0*/  LDL.64 R20, [R35+0x48] ;  /* 0x0000480023147983 */ /* 0x000f240000100a00 */
[----:B------:R-:W-:Y:S02]  /*4df0*/  IMAD.IADD R11, R11, 0x1, R15 ;  /* 0x000000010b0b7824 */ /* 0x000fe400078e020f */
[-C--:B---3--:R-:W-:Y:S02]  /*4e00*/  IMAD R15, R37, R30.reuse, RZ ;  /* 0x0000001e250f7224 */ /* 0x088fe400078e02ff */
[----:B------:R-:W-:-:S04]  /*4e10*/  IMAD.WIDE.U32 R10, R36, R30, R10 ;  /* 0x0000001e240a7225 */ /* 0x000fc800078e000a */
[----:B------:R-:W-:Y:S02]  /*4e20*/  IMAD R15, R36, R31, R15 ;  /* 0x0000001f240f7224 */ /* 0x000fe400078e020f */
[----:B------:R-:W3:Y:S02]  /*4e30*/  LDL.64 R36, [R35+0x50] ;  /* 0x0000500023247983 */ /* 0x000ee40000100a00 */
[----:B------:R-:W-:Y:S02]  /*4e40*/  IMAD.IADD R11, R11, 0x1, R15 ;  /* 0x000000010b0b7824 */ /* 0x000fe400078e020f */
[----:B------:R-:W-:-:S05]  /*4e50*/  IMAD.X R15, R13, 0x1, R25, P0 ;  /* 0x000000010d0f7824 */ /* 0x000fca00000e0619 */
[----:B------:R-:W3:Y:S01]  /*4e60*/  LDG.E.64 R30, [R14.64] ;  /* 0x000000240e1e7981 */ /* 0x000ee2000c1e1b00 */
        /* <DEDUP_REMOVED lines=10> */
[----:B------:R-:W-:Y:S02]  /*4f10*/  IMAD.X R21, R15, 0x1, R25, P2 ;  /* 0x000000010f157824 */ /* 0x000fe400010e0619 */
[-C--:B---3--:R-:W-:Y:S02]  /*4f20*/  IMAD R13, R31, R36.reuse, RZ ;  /* 0x000000241f0d7224 */ /* 0x088fe400078e02ff */
[----:B------:R-:W-:-:S04]  /*4f30*/  IMAD.WIDE.U32 R10, R30, R36, R10 ;  /* 0x000000241e0a7225 */ /* 0x000fc800078e000a */
[----:B------:R-:W-:-:S04]  /*4f40*/  IMAD R13, R30, R37, R13 ;  /* 0x000000251e0d7224 */ /* 0x000fc800078e020d */
[----:B------:R-:W-:Y:S02]  /*4f50*/  IMAD.IADD R11, R11, 0x1, R13 ;  /* 0x000000010b0b7824 */ /* 0x000fe400078e020d */
.L_x_1278:
[----:B------:R-:W-:Y:S05]  /*4f60*/  BSYNC B2 ;  /* 0x0000000000027941 */ /* 0x000fea0003800000 */
.L_x_1277:
[----:B------:R-:W-:-:S04]  /*4f70*/  ISETP.NE.U32.AND P2, PT, R33, RZ, PT ;  /* 0x000000ff2100720c */ /* 0x000fc80003f45070 */
[----:B------:R-:W-:-:S13]  /*4f80*/  ISETP.NE.OR.EX P0, PT, R34, RZ, P0, P2 ;  /* 0x000000ff2200720c */ /* 0x000fda0000705720 */
[----:B------:R-:W-:Y:S05]  /*4f90*/  @!P0 BRA `(.L_x_1279) ;  /* 0x0000028000008947 */ /* 0x000fea0003800000 */
.L_x_1274:
[----:B------:R-:W-:Y:S01]  /*4fa0*/  IMAD.U32 R35, R0, 0x8, R1 ;  /* 0x0000000800237824 */ /* 0x000fe200078e0001 */
[----:B------:R0:W4:Y:S04]  /*4fb0*/  LDG.E.64 R12, [R20.64] ;  /* 0x00000024140c7981 */ /* 0x000128000c1e1b00 */
[----:B------:R-:W4:Y:S04]  /*4fc0*/  LDL.64 R14, [R35+0x18] ;  /* 0x00001800230e7983 */ /* 0x000f280000100a00 */
[----:B------:R-:W5:Y:S01]  /*4fd0*/  LDL.64 R30, [R35+0x20] ;  /* 0x00002000231e7983 */ /* 0x000f620000100a00 */
[----:B0-----:R-:W-:-:S03]  /*4fe0*/  IADD3 R20, P0, R20, R8, RZ ;  /* 0x0000000814147210 */ /* 0x001fc60007f1e0ff */
[----:B---3--:R-:W3:Y:S02]  /*4ff0*/  LDL.64 R36, [R35+0x30] ;  /* 0x0000300023247983 */ /* 0x008ee40000100a00 */
[----:B------:R-:W-:-:S05]  /*5000*/  IMAD.X R21, R21, 0x1, R25, P0 ;  /* 0x0000000115157824 */ /* 0x000fca00000e0619 */
[----:B------:R-:W5:Y:S01]  /*5010*/  LDG.E.64 R28, [R20.64] ;  /* 0x00000024141c7981 */ /* 0x000f62000c1e1b00 */
[-C--:B----4-:R-:W-:Y:S02]  /*5020*/  IMAD R13, R13, R14.reuse, RZ ;  /* 0x0000000e0d0d7224 */ /* 0x090fe400078e02ff */
[----:B------:R-:W-:-:S04]  /*5030*/  IMAD.WIDE.U32 R10, R12, R14, R10 ;  /* 0x0000000e0c0a7225 */ /* 0x000fc800078e000a */
[----:B------:R-:W-:Y:S01]  /*5040*/  IMAD R13, R12, R15, R13 ;  /* 0x0000000f0c0d7224 */ /* 0x000fe200078e020d */
[----:B------:R-:W-:-:S03]  /*5050*/  IADD3 R12, P0, R20, R8, RZ ;  /* 0x00000008140c7210 */ /* 0x000fc60007f1e0ff */
[----:B------:R-:W-:Y:S02]  /*5060*/  IMAD.IADD R11, R11, 0x1, R13 ;  /* 0x000000010b0b7824 */ /* 0x000fe400078e020d */
[----:B------:R-:W-:Y:S02]  /*5070*/  IMAD.X R13, R21, 0x1, R25, P0 ;  /* 0x00000001150d7824 */ /* 0x000fe400000e0619 */
[----:B-----5:R-:W-:Y:S01]  /*5080*/  IMAD R15, R29, R30, RZ ;  /* 0x0000001e1d0f7224 */ /* 0x020fe200078e02ff */
[----:B------:R-:W-:Y:S01]  /*5090*/  IADD3 R14, P0, R12, R8, RZ ;  /* 0x000000080c0e7210 */ /* 0x000fe20007f1e0ff */
[C---:B------:R-:W-:Y:S01]  /*50a0*/  IMAD.WIDE.U32 R10, R28.reuse, R30, R10 ;  /* 0x0000001e1c0a7225 */ /* 0x040fe200078e000a */
[----:B------:R-:W4:Y:S03]  /*50b0*/  LDL.64 R20, [R35+0x28] ;  /* 0x0000280023147983 */ /* 0x000f260000100a00 */
[----:B------:R-:W-:-:S02]  /*50c0*/  IMAD R15, R28, R31, R15 ;  /* 0x0000001f1c0f7224 */ /* 0x000fc400078e020f */
[----:B------:R-:W4:Y:S02]  /*50d0*/  LDG.E.64 R28, [R12.64] ;  /* 0x000000240c1c7981 */ /* 0x000f24000c1e1b00 */
[----:B------:R-:W-:Y:S02]  /*50e0*/  IMAD.IADD R11, R11, 0x1, R15 ;  /* 0x000000010b0b7824 */ /* 0x000fe400078e020f */
[----:B------:R-:W-:-:S05]  /*50f0*/  IMAD.X R15, R13, 0x1, R25, P0 ;  /* 0x000000010d0f7824 */ /* 0x000fca00000e0619 */
[----:B------:R-:W3:Y:S01]  /*5100*/  LDG.E.64 R30, [R14.64] ;  /* 0x000000240e1e7981 */ /* 0x000ee2000c1e1b00 */
[----:B------:R-:W-:-:S04]  /*5110*/  IADD3 R33, P0, R33, -0x4, RZ ;  /* 0xfffffffc21217810 */ /* 0x000fc80007f1e0ff */
[----:B------:R-:W-:Y:S02]  /*5120*/  IADD3.X R34, R34, -0x1, RZ, P0, !PT ;  /* 0xffffffff22227810 */ /* 0x000fe400007fe4ff */
[----:B------:R-:W-:-:S04]  /*5130*/  ISETP.NE.U32.AND P0, PT, R33, RZ, PT ;  /* 0x000000ff2100720c */ /* 0x000fc80003f05070 */
[----:B------:R-:W-:Y:S02]  /*5140*/  ISETP.NE.AND.EX P0, PT, R34, RZ, PT, P0 ;  /* 0x000000ff2200720c */ /* 0x000fe40003f05300 */
[----:B------:R-:W-:-:S05]  /*5150*/  IADD3 R0, P2, R0, 0x4, RZ ;  /* 0x0000000400007810 */ /* 0x000fca0007f5e0ff */
[----:B------:R-:W-:Y:S02]  /*5160*/  IMAD.X R2, RZ, RZ, R2, P2 ;  /* 0x000000ffff027224 */ /* 0x000fe400010e0602 */
[-C--:B----4-:R-:W-:Y:S02]  /*5170*/  IMAD R29, R29, R20.reuse, RZ ;  /* 0x000000141d1d7224 */ /* 0x090fe400078e02ff */
[----:B------:R-:W-:-:S04]  /*5180*/  IMAD.WIDE.U32 R10, R28, R20, R10 ;  /* 0x000000141c0a7225 */ /* 0x000fc800078e000a */
[----:B------:R-:W-:Y:S02]  /*5190*/  IMAD R21, R28, R21, R29 ;  /* 0x000000151c157224 */ /* 0x000fe400078e021d */
[----:B---3--:R-:W-:Y:S02]  /*51a0*/  IMAD R13, R31, R36, RZ ;  /* 0x000000241f0d7224 */ /* 0x008fe400078e02ff */
[----:B------:R-:W-:Y:S01]  /*51b0*/  IMAD.IADD R11, R11, 0x1, R21 ;  /* 0x000000010b0b7824 */ /* 0x000fe200078e0215 */
[----:B------:R-:W-:Y:S01]  /*51c0*/  IADD3 R20, P3, R14, R8, RZ ;  /* 0x000000080e147210 */ /* 0x000fe20007f7e0ff */
[C---:B------:R-:W-:Y:S02]  /*51d0*/  IMAD R13, R30.reuse, R37, R13 ;  /* 0x000000251e0d7224 */ /* 0x040fe400078e020d */
[----:B------:R-:W-:-:S04]  /*51e0*/  IMAD.WIDE.U32 R10, R30, R36, R10 ;  /* 0x000000241e0a7225 */ /* 0x000fc800078e000a */
[----:B------:R-:W-:Y:S02]  /*51f0*/  IMAD.IADD R11, R11, 0x1, R13 ;  /* 0x000000010b0b7824 */ /* 0x000fe400078e020d */
[----:B------:R-:W-:Y:S01]  /*5200*/  IMAD.X R21, R15, 0x1, R25, P3 ;  /* 0x000000010f157824 */ /* 0x000fe200018e0619 */
[----:B-12---:R-:W-:Y:S05]  /*5210*/  @P0 BRA `(.L_x_1274) ;  /* 0xfffffd8000000947 */ /* 0x006fea000383ffff */
.L_x_1279:
[----:B------:R-:W-:Y:S05]  /*5220*/  BSYNC B0 ;  /* 0x0000000000007941 */ /* 0x000fea0003800000 */
.L_x_1273:
[----:B------:R-:W-:-:S04]  /*5230*/  ISETP.NE.U32.AND P0, PT, R32, RZ, PT ;  /* 0x000000ff2000720c */ /* 0x000fc80003f05070 */
[----:B------:R-:W-:-:S13]  /*5240*/  ISETP.NE.AND.EX P0, PT, RZ, RZ, PT, P0 ;  /* 0x000000ffff00720c */ /* 0x000fda0003f05300 */
[----:B------:R-:W-:Y:S05]  /*5250*/  @!P0 BRA `(.L_x_1272) ;  /* 0x0000029000008947 */ /* 0x000fea0003800000 */
[----:B------:R-:W-:Y:S02]  /*5260*/  IMAD R15, R2, c[0x0][0x1c0], RZ ;  /* 0x00007000020f7a24 */ /* 0x000fe400078e02ff */
[----:B------:R-:W-:Y:S02]  /*5270*/  IMAD.MOV.U32 R6, RZ, RZ, R26 ;  /* 0x000000ffff067224 */ /* 0x000fe400078e001a */
[C---:B------:R-:W-:Y:S02]  /*5280*/  IMAD R15, R0.reuse, c[0x0][0x1c4], R15 ;  /* 0x00007100000f7a24 */ /* 0x040fe400078e020f */
[----:B------:R-:W-:-:S04]  /*5290*/  IMAD.WIDE.U32 R12, R0, c[0x0][0x1c0], R6 ;  /* 0x00007000000c7a25 */ /* 0x000fc800078e0006 */
[----:B------:R-:W-:Y:S01]  /*52a0*/  IMAD.IADD R9, R13, 0x1, R15 ;  /* 0x000000010d097824 */ /* 0x000fe200078e020f */
[----:B------:R-:W-:Y:S01]  /*52b0*/  LEA R8, P0, R12, c[0x0][0x168], 0x3 ;  /* 0x00005a000c087a11 */ /* 0x000fe200078018ff */
[----:B------:R-:W-:-:S03]  /*52c0*/  IMAD.U32 R2, R0, 0x8, R1 ;  /* 0x0000000800027824 */ /* 0x000fc600078e0001 */
[----:B------:R-:W-:Y:S02]  /*52d0*/  LEA.HI.X R9, R12, c[0x0][0x16c], R9, 0x3, P0 ;  /* 0x00005b000c097a11 */ /* 0x000fe400000f1c09 */
[----:B------:R-:W4:Y:S04]  /*52e0*/  LDL.64 R12, [R2+0x18] ;  /* 0x00001800020c7983 */ /* 0x000f280000100a00 */
[----:B------:R-:W4:Y:S01]  /*52f0*/  LDG.E.64 R8, [R8.64] ;  /* 0x0000002408087981 */ /* 0x000f22000c1e1b00 */
[----:B------:R-:W-:-:S04]  /*5300*/  ISETP.NE.U32.AND P0, PT, R32, 0x1, PT ;  /* 0x000000012000780c */ /* 0x000fc80003f05070 */
[----:B------:R-:W-:Y:S01]  /*5310*/  ISETP.NE.AND.EX P0, PT, RZ, RZ, PT, P0 ;  /* 0x000000ffff00720c */ /* 0x000fe20003f05300 */
[-C--:B----4-:R-:W-:Y:S02]  /*5320*/  IMAD R21, R9, R12.reuse, RZ ;  /* 0x0000000c09157224 */ /* 0x090fe400078e02ff */
        /* <DEDUP_REMOVED lines=10> */
[C---:B------:R-:W-:Y:S01]  /*53d0*/  LEA R20, P2, R26.reuse, c[0x0][0x168], 0x3 ;  /* 0x00005a001a147a11 */ /* 0x040fe200078418ff */
[----:B------:R-:W4:Y:S02]  /*53e0*/  LDL.64 R8, [R2+0x20] ;  /* 0x0000200002087983 */ /* 0x000f240000100a00 */
[----:B------:R-:W-:Y:S01]  /*53f0*/  @P0 IMAD.MOV.U32 R0, RZ, RZ, c[0x0][0x1c4] ;  /* 0x00007100ff000624 */ /* 0x000fe200078e00ff */
[----:B------:R-:W-:Y:S02]  /*5400*/  LEA.HI.X R21, R26, c[0x0][0x16c], R7, 0x3, P2 ;  /* 0x00005b001a157a11 */ /* 0x000fe400010f1c07 */
[----:B------:R-:W-:-:S03]  /*5410*/  @P0 LEA R14, P2, R13, R20, 0x3 ;  /* 0x000000140d0e0211 */ /* 0x000fc600078418ff */
[----:B------:R-:W4:Y:S01]  /*5420*/  LDG.E.64 R6, [R20.64] ;  /* 0x0000002414067981 */ /* 0x000f22000c1e1b00 */
[----:B------:R-:W-:-:S03]  /*5430*/  @P0 LEA.HI.X R15, R13, R21, R0, 0x3, P2 ;  /* 0x000000150d0f0211 */ /* 0x000fc600010f1c00 */
[----:B------:R-:W5:Y:S04]  /*5440*/  @P0 LDL.64 R12, [R2+0x28] ;  /* 0x00002800020c0983 */ /* 0x000f680000100a00 */
[----:B------:R-:W5:Y:S01]  /*5450*/  @P0 LDG.E.64 R14, [R14.64] ;  /* 0x000000240e0e0981 */ /* 0x000f62000c1e1b00 */
[-C--:B----4-:R-:W-:Y:S02]  /*5460*/  IMAD R7, R7, R8.reuse, RZ ;  /* 0x0000000807077224 */ /* 0x090fe400078e02ff */
[----:B------:R-:W-:-:S04]  /*5470*/  IMAD.WIDE.U32 R10, R6, R8, R10 ;  /* 0x00000008060a7225 */ /* 0x000fc800078e000a */
[----:B------:R-:W-:Y:S02]  /*5480*/  IMAD R7, R6, R9, R7 ;  /* 0x0000000906077224 */ /* 0x000fe400078e0207 */
[-C--:B-----5:R-:W-:Y:S02]  /*5490*/  @P0 IMAD R9, R15, R12.reuse, RZ ;  /* 0x0000000c0f090224 */ /* 0x0a0fe400078e02ff */
[----:B------:R-:W-:Y:S02]  /*54a0*/  IMAD.IADD R11, R11, 0x1, R7 ;  /* 0x000000010b0b7824 */ /* 0x000fe400078e0207 */
[C---:B------:R-:W-:Y:S02]  /*54b0*/  @P0 IMAD R9, R14.reuse, R13, R9 ;  /* 0x0000000d0e090224 */ /* 0x040fe400078e0209 */
[----:B------:R-:W-:-:S04]  /*54c0*/  @P0 IMAD.WIDE.U32 R12, R14, R12, R10 ;  /* 0x0000000c0e0c0225 */ /* 0x000fc800078e000a */
[----:B------:R-:W-:Y:S02]  /*54d0*/  @P0 IMAD.IADD R11, R13, 0x1, R9 ;  /* 0x000000010d0b0824 */ /* 0x000fe400078e0209 */
[----:B------:R-:W-:Y:S02]  /*54e0*/  @P0 IMAD.MOV.U32 R10, RZ, RZ, R12 ;  /* 0x000000ffff0a0224 */ /* 0x000fe400078e000c */
.L_x_1272:
[----:B------:R-:W-:Y:S05]  /*54f0*/  BSYNC B1 ;  /* 0x0000000000017941 */ /* 0x000fea0003800000 */
.L_x_1271:
[----:B------:R-:W-:Y:S01]  /*5500*/  IADD3 R2, R24, 0x80, RZ ;  /* 0x0000008018027810 */ /* 0x000fe20007ffe0ff */
[----:B------:R-:W-:Y:S03]  /*5510*/  BSSY B1, `(.L_x_1280) ;  /* 0x0000155000017945 */ /* 0x000fe60003800000 */
[----:B------:R-:W-:-:S13]  /*5520*/  ISETP.GE.AND P0, PT, R2, UR38, PT ;  /* 0x0000002602007c0c */ /* 0x000fda000bf06270 */
[----:B------:R-:W-:Y:S05]  /*5530*/  @P0 BRA `(.L_x_1281) ;  /* 0x0000152000000947 */ /* 0x000fea0003800000 */
[----:B------:R-:W-:Y:S01]  /*5540*/  IMAD.MOV.U32 R25, RZ, RZ, c[0x0][0x178] ;  /* 0x00005e00ff197624 */ /* 0x000fe200078e00ff */
[----:B------:R-:W-:Y:S01]  /*5550*/  CS2R R6, SRZ ;  /* 0x0000000000067805 */ /* 0x000fe2000001ff00 */
[----:B-1---5:R-:W-:-:S03]  /*5560*/  IMAD R9, R19, c[0x0][0x170], RZ ;  /* 0x00005c0013097a24 */ /* 0x022fc600078e02ff */
[----:B------:R-:W-:Y:S01]  /*5570*/  ISETP.GE.U32.AND P0, PT, R25, 0x1, PT ;  /* 0x000000011900780c */ /* 0x000fe20003f06070 */
[----:B------:R-:W-:-:S03]  /*5580*/  IMAD R9, R18, c[0x0][0x174], R9 ;  /* 0x00005d0012097a24 */ /* 0x000fc600078e0209 */
[----:B------:R-:W-:-:S13]  /*5590*/  ISETP.GE.AND.EX P0, PT, R4, RZ, PT, P0 ;  /* 0x000000ff0400720c */ /* 0x000fda0003f06300 */
[----:B------:R-:W-:Y:S05]  /*55a0*/  @!P0 BRA `(.L_x_1281) ;  /* 0x000014b000008947 */ /* 0x000fea0003800000 */
[----:B------:R-:W-:Y:S01]  /*55b0*/  ISETP.GE.U32.AND P0, PT, R3, 0x3, PT ;  /* 0x000000030300780c */ /* 0x000fe20003f06070 */
[----:B------:R-:W-:Y:S01]  /*55c0*/  IMAD.WIDE.U32 R18, R18, c[0x0][0x170], RZ ;  /* 0x00005c0012127a25 */ /* 0x000fe200078e00ff */
[----:B------:R-:W-:Y:S01]  /*55d0*/  LOP3.LUT R25, R25, 0x3, RZ, 0xc0, !PT ;  /* 0x0000000319197812 */ /* 0x000fe200078ec0ff */
[----:B------:R-:W-:Y:S01]  /*55e0*/  CS2R R6, SRZ ;  /* 0x0000000000067805 */ /* 0x000fe2000001ff00 */
[----:B------:R-:W-:Y:S01]  /*55f0*/  ISETP.GE.U32.AND.EX P0, PT, R5, RZ, PT, P0 ;  /* 0x000000ff0500720c */ /* 0x000fe20003f06100 */
[----:B------:R-:W-:Y:S02]  /*5600*/  IMAD.MOV.U32 R0, RZ, RZ, RZ ;  /* 0x000000ffff007224 */ /* 0x000fe400078e00ff */
[----:B------:R-:W-:Y:S02]  /*5610*/  IMAD.MOV.U32 R8, RZ, RZ, RZ ;  /* 0x000000ffff087224 */ /* 0x000fe400078e00ff */
[----:B------:R-:W-:Y:S02]  /*5620*/  IMAD.MOV.U32 R31, RZ, RZ, c[0x0][0x1c0] ;  /* 0x00007000ff1f7624 */ /* 0x000fe400078e00ff */
[----:B------:R-:W-:-:S02]  /*5630*/  IMAD.MOV.U32 R30, RZ, RZ, c[0x0][0x1c4] ;  /* 0x00007100ff1e7624 */ /* 0x000fc400078e00ff */
[----:B------:R-:W-:-:S04]  /*5640*/  IMAD.IADD R13, R19, 0x1, R9 ;  /* 0x00000001130d7824 */ /* 0x000fc800078e0209 */
[----:B------:R-:W-:Y:S05]  /*5650*/  @!P0 BRA `(.L_x_1282) ;  /* 0x0000116000008947 */ /* 0x000fea0003800000 */
[----:B------:R-:W-:Y:S01]  /*5660*/  IADD3 R9, P2, -R25, c[0x0][0x178], RZ ;  /* 0x00005e0019097a10 */ /* 0x000fe20007f5e1ff */
[----:B------:R-:W-:Y:S01]  /*5670*/  IMAD.WIDE.U32 R14, R31, 0x8, RZ ;  /* 0x000000081f0e7825 */ /* 0x000fe200078e00ff */
[----:B------:R-:W-:Y:S02]  /*5680*/  BSSY B0, `(.L_x_1282) ;  /* 0x0000113000007945 */ /* 0x000fe40003800000 */
[----:B------:R-:W-:Y:S01]  /*5690*/  ISETP.GT.U32.AND P0, PT, R9, RZ, PT ;  /* 0x000000ff0900720c */ /* 0x000fe20003f04070 */
[----:B------:R-:W-:Y:S01]  /*56a0*/  IMAD.SHL.U32 R21, R30, 0x8, RZ ;  /* 0x000000081e157824 */ /* 0x000fe200078e00ff */
[----:B------:R-:W-:Y:S01]  /*56b0*/  IADD3.X R32, R4, -0x1, RZ, P2, !PT ;  /* 0xffffffff04207810 */ /* 0x000fe200017fe4ff */
[----:B------:R-:W-:Y:S01]  /*56c0*/  IMAD.MOV.U32 R0, RZ, RZ, RZ ;  /* 0x000000ffff007224 */ /* 0x000fe200078e00ff */
[----:B------:R-:W-:Y:S01]  /*56d0*/  LEA R34, P2, R18, c[0x0][0x168], 0x3 ;  /* 0x00005a0012227a11 */ /* 0x000fe200078418ff */
[----:B------:R-:W-:Y:S01]  /*56e0*/  IMAD.MOV.U32 R8, RZ, RZ, RZ ;  /* 0x000000ffff087224 */ /* 0x000fe200078e00ff */
        /* <DEDUP_REMOVED lines=10> */
.L_x_1285:
[----:B------:R-:W-:Y:S02]  /*5790*/  IMAD.U32 R33, R0, 0x8, R1 ;  /* 0x0000000800217824 */ /* 0x000fe400078e0001 */
[----:B------:R-:W-:-:S03]  /*57a0*/  IMAD.MOV.U32 R35, RZ, RZ, R29 ;  /* 0x000000ffff237224 */ /* 0x000fc600078e001d */
[----:B------:R-:W4:Y:S04]  /*57b0*/  LDL.64 R20, [R33+0x18] ;  /* 0x0000180021147983 */ /* 0x000f280000100a00 */
[----:B------:R0:W4:Y:S02]  /*57c0*/  LDG.E.64 R26, [R34.64] ;  /* 0x00000024221a7981 */ /* 0x000124000c1e1b00 */
[----:B0-----:R-:W-:-:S05]  /*57d0*/  IADD3 R34, P2, R34, R14, RZ ;  /* 0x0000000e22227210 */ /* 0x001fca0007f5e0ff */
[----:B------:R-:W-:-:S05]  /*57e0*/  IMAD.X R35, R29, 0x1, R28, P2 ;  /* 0x000000011d237824 */ /* 0x000fca00010e061c */
[----:B------:R-:W5:Y:S01]  /*57f0*/  LDG.E.64 R36, [R34.64] ;  /* 0x0000002422247981 */ /* 0x000f62000c1e1b00 */
[-C--:B----4-:R-:W-:Y:S02]  /*5800*/  IMAD R27, R27, R20.reuse, RZ ;  /* 0x000000141b1b7224 */ /* 0x090fe400078e02ff */
[----:B------:R-:W-:-:S04]  /*5810*/  IMAD.WIDE.U32 R6, R26, R20, R6 ;  /* 0x000000141a067225 */ /* 0x000fc800078e0006 */
[----:B------:R-:W-:Y:S02]  /*5820*/  IMAD R27, R26, R21, R27 ;  /* 0x000000151a1b7224 */ /* 0x000fe400078e021b */
[----:B------:R-:W5:Y:S02]  /*5830*/  LDL.64 R20, [R33+0x20] ;  /* 0x0000200021147983 */ /* 0x000f640000100a00 */
[----:B------:R-:W-:Y:S02]  /*5840*/  IMAD.IADD R7, R7, 0x1, R27 ;  /* 0x0000000107077824 */ /* 0x000fe400078e021b */
[----:B------:R-:W4:Y:S01]  /*5850*/  LDL.64 R26, [R33+0x28] ;  /* 0x00002800211a7983 */ /* 0x000f220000100a00 */
[-C--:B-----5:R-:W-:Y:S02]  /*5860*/  IMAD R37, R37, R20.reuse, RZ ;  /* 0x0000001425257224 */ /* 0x0a0fe400078e02ff */
[----:B------:R-:W-:Y:S01]  /*5870*/  IMAD.WIDE.U32 R6, R36, R20, R6 ;  /* 0x0000001424067225 */ /* 0x000fe200078e0006 */
[----:B------:R-:W-:-:S03]  /*5880*/  IADD3 R20, P2, R34, R14, RZ ;  /* 0x0000000e22147210 */ /* 0x000fc60007f5e0ff */
[----:B------:R-:W-:Y:S02]  /*5890*/  IMAD R37, R36, R21, R37 ;  /* 0x0000001524257224 */ /* 0x000fe400078e0225 */
[----:B------:R-:W-:-:S05]  /*58a0*/  IMAD.X R21, R35, 0x1, R28, P2 ;  /* 0x0000000123157824 */ /* 0x000fca00010e061c */
[----:B------:R-:W4:Y:S01]  /*58b0*/  LDG.E.64 R34, [R20.64] ;  /* 0x0000002414227981 */ /* 0x000f22000c1e1b00 */
[----:B------:R-:W-:Y:S02]  /*58c0*/  IMAD.IADD R7, R7, 0x1, R37 ;  /* 0x0000000107077824 */ /* 0x000fe400078e0225 */
[-C--:B----4-:R-:W-:Y:S02]  /*58d0*/  IMAD R29, R35, R26.reuse, RZ ;  /* 0x0000001a231d7224 */ /* 0x090fe400078e02ff */
[----:B------:R-:W-:Y:S01]  /*58e0*/  IMAD.WIDE.U32 R6, R34, R26, R6 ;  /* 0x0000001a22067225 */ /* 0x000fe200078e0006 */
[----:B------:R-:W-:-:S03]  /*58f0*/  IADD3 R26, P2, R20, R14, RZ ;  /* 0x0000000e141a7210 */ /* 0x000fc60007f5e0ff */
[----:B------:R-:W-:Y:S02]  /*5900*/  IMAD R29, R34, R27, R29 ;  /* 0x0000001b221d7224 */ /* 0x000fe400078e021d */
[----:B------:R-:W-:Y:S01]  /*5910*/  IMAD.X R27, R21, 0x1, R28, P2 ;  /* 0x00000001151b7824 */ /* 0x000fe200010e061c */
[----:B------:R-:W4:Y:S04]  /*5920*/  LDL.64 R34, [R33+0x30] ;  /* 0x0000300021227983 */ /* 0x000f280000100a00 */
[----:B------:R0:W4:Y:S01]  /*5930*/  LDG.E.64 R36, [R26.64] ;  /* 0x000000241a247981 */ /* 0x000122000c1e1b00 */
[----:B------:R-:W-:Y:S01]  /*5940*/  IADD3 R20, P2, R26, R14, RZ ;  /* 0x0000000e1a147210 */ /* 0x000fe20007f5e0ff */
[----:B------:R-:W-:-:S04]  /*5950*/  IMAD.IADD R7, R7, 0x1, R29 ;  /* 0x0000000107077824 */ /* 0x000fc800078e021d */
[----:B------:R-:W-:-:S05]  /*5960*/  IMAD.X R21, R27, 0x1, R28, P2 ;  /* 0x000000011b157824 */ /* 0x000fca00010e061c */
[----:B0-----:R-:W5:Y:S01]  /*5970*/  LDG.E.64 R26, [R20.64] ;  /* 0x00000024141a7981 */ /* 0x001f62000c1e1b00 */
[-C--:B----4-:R-:W-:Y:S02]  /*5980*/  IMAD R37, R37, R34.reuse, RZ ;  /* 0x0000002225257224 */ /* 0x090fe400078e02ff */
[----:B------:R-:W-:-:S04]  /*5990*/  IMAD.WIDE.U32 R6, R36, R34, R6 ;  /* 0x0000002224067225 */ /* 0x000fc800078e0006 */
[----:B------:R-:W-:Y:S02]  /*59a0*/  IMAD R37, R36, R35, R37 ;  /* 0x0000002324257224 */ /* 0x000fe400078e0225 */
[----:B------:R-:W5:Y:S02]  /*59b0*/  LDL.64 R34, [R33+0x38] ;  /* 0x0000380021227983 */ /* 0x000f640000100a00 */
[----:B------:R-:W-:Y:S02]  /*59c0*/  IMAD.IADD R7, R7, 0x1, R37 ;  /* 0x0000000107077824 */ /* 0x000fe400078e0225 */
[-C--:B-----5:R-:W-:Y:S02]  /*59d0*/  IMAD R29, R27, R34.reuse, RZ ;  /* 0x000000221b1d7224 */ /* 0x0a0fe400078e02ff */
[----:B------:R-:W-:-:S04]  /*59e0*/  IMAD.WIDE.U32 R6, R26, R34, R6 ;  /* 0x000000221a067225 */ /* 0x000fc800078e0006 */
[----:B------:R-:W-:Y:S01]  /*59f0*/  IMAD R29, R26, R35, R29 ;  /* 0x000000231a1d7224 */ /* 0x000fe200078e021d */
[----:B------:R-:W-:Y:S01]  /*5a00*/  IADD3 R26, P2, R20, R14, RZ ;  /* 0x0000000e141a7210 */ /* 0x000fe20007f5e0ff */
[----:B------:R-:W4:Y:S04]  /*5a10*/  LDL.64 R34, [R33+0x40] ;  /* 0x0000400021227983 */ /* 0x000f280000100a00 */
[----:B------:R-:W-:-:S05]  /*5a20*/  IMAD.X R27, R21, 0x1, R28, P2 ;  /* 0x00000001151b7824 */ /* 0x000fca00010e061c */
        /* <DEDUP_REMOVED lines=74> */
[----:B------:R-:W4:Y:S01]  /*5ed0*/  LDL.64 R36, [R33+0x90] ;  /* 0x0000900021247983 */ /* 0x000f220000100a00 */
[-C--:B-----5:R-:W-:Y:S02]  /*5ee0*/  IMAD R27, R27, R34.reuse, RZ ;  /* 0x000000221b1b7224 */ /* 0x0a0fe400078e02ff */
[----:B------:R-:W-:-:S04]  /*5ef0*/  IMAD.WIDE.U32 R6, R26, R34, R6 ;  /* 0x000000221a067225 */ /* 0x000fc800078e0006 */
[----:B------:R-:W-:Y:S01]  /*5f00*/  IMAD R29, R26, R35, R27 ;  /* 0x000000231a1d7224 */ /* 0x000fe200078e021b */
[----:B------:R-:W-:-:S05]  /*5f10*/  IADD3 R26, P2, R20, R14, RZ ;  /* 0x0000000e141a7210 */ /* 0x000fca0007f5e0ff */
[----:B------:R-:W-:-:S05]  /*5f20*/  IMAD.X R27, R21, 0x1, R28, P2 ;  /* 0x00000001151b7824 */ /* 0x000fca00010e061c */
[----:B------:R-:W4:Y:S01]  /*5f30*/  LDG.E.64 R34, [R26.64] ;  /* 0x000000241a227981 */ /* 0x000f22000c1e1b00 */
[----:B------:R-:W-:-:S04]  /*5f40*/  IADD3 R9, P2, R9, -0x10, RZ ;  /* 0xfffffff009097810 */ /* 0x000fc80007f5e0ff */
[----:B------:R-:W-:Y:S02]  /*5f50*/  IADD3.X R32, R32, -0x1, RZ, P2, !PT ;  /* 0xffffffff20207810 */ /* 0x000fe400017fe4ff */
[----:B------:R-:W-:-:S04]  /*5f60*/  ISETP.GT.U32.AND P2, PT, R9, 0xc, PT ;  /* 0x0000000c0900780c */ /* 0x000fc80003f44070 */
[----:B------:R-:W-:Y:S01]  /*5f70*/  ISETP.GT.AND.EX P2, PT, R32, RZ, PT, P2 ;  /* 0x000000ff2000720c */ /* 0x000fe20003f44320 */
[----:B------:R-:W-:Y:S01]  /*5f80*/  IMAD.IADD R7, R7, 0x1, R29 ;  /* 0x0000000107077824 */ /* 0x000fe200078e021d */
[----:B------:R-:W-:-:S05]  /*5f90*/  IADD3 R0, P3, R0, 0x10, RZ ;  /* 0x0000001000007810 */ /* 0x000fca0007f7e0ff */
[----:B------:R-:W-:Y:S02]  /*5fa0*/  IMAD.X R8, RZ, RZ, R8, P3 ;  /* 0x000000ffff087224 */ /* 0x000fe400018e0608 */
[-C--:B----4-:R-:W-:Y:S02]  /*5fb0*/  IMAD R21, R35, R36.reuse, RZ ;  /* 0x0000002423157224 */ /* 0x090fe400078e02ff */
[----:B------:R-:W-:-:S04]  /*5fc0*/  IMAD.WIDE.U32 R6, R34, R36, R6 ;  /* 0x0000002422067225 */ /* 0x000fc800078e0006 */
[----:B------:R-:W-:Y:S01]  /*5fd0*/  IMAD R20, R34, R37, R21 ;  /* 0x0000002522147224 */ /* 0x000fe200078e0215 */
[----:B------:R-:W-:-:S03]  /*5fe0*/  IADD3 R34, P4, R26, R14, RZ ;  /* 0x0000000e1a227210 */ /* 0x000fc60007f9e0ff */
[----:B------:R-:W-:Y:S02]  /*5ff0*/  IMAD.IADD R7, R7, 0x1, R20 ;  /* 0x0000000107077824 */ /* 0x000fe400078e0214 */
[----:B------:R-:W-:Y:S01]  /*6000*/  IMAD.X R29, R27, 0x1, R28, P4 ;  /* 0x000000011b1d7824 */ /* 0x000fe200020e061c */
[----:B------:R-:W-:Y:S05]  /*6010*/  @P2 BRA `(.L_x_1285) ;  /* 0xfffff77000002947 */ /* 0x000fea000383ffff */
[----:B------:R-:W-:Y:S05]  /*6020*/  BSYNC B2 ;  /* 0x0000000000027941 */ /* 0x000fea0003800000 */
.L_x_1284:
[----:B------:R-:W-:Y:S01]  /*6030*/  ISETP.GT.U32.AND P2, PT, R9, 0x4, PT ;  /* 0x000000040900780c */ /* 0x000fe20003f44070 */
[----:B------:R-:W-:Y:S03]  /*6040*/  BSSY B2, `(.L_x_1286) ;  /* 0x000004a000027945 */ /* 0x000fe60003800000 */
[----:B------:R-:W-:-:S13]  /*6050*/  ISETP.GT.AND.EX P2, PT, R32, RZ, PT, P2 ;  /* 0x000000ff2000720c */ /* 0x000fda0003f44320 */
[----:B------:R-:W-:Y:S05]  /*6060*/  @!P2 BRA `(.L_x_1287) ;  /* 0x000004700000a947 */ /* 0x000fea0003800000 */
        /* <DEDUP_REMOVED lines=70> */
[----:B------:R-:W-:-:S03]  /*64d0*/  IMAD.X R29, R27, 0x1, R28, P2 ;  /* 0x000000011b1d7824 */ /* 0x000fc600010e061c */
.L_x_1287:
[----:B------:R-:W-:Y:S05]  /*64e0*/  BSYNC B2 ;  /* 0x0000000000027941 */ /* 0x000fea0003800000 */
.L_x_1286:
[----:B------:R-:W-:-:S04]  /*64f0*/  ISETP.NE.U32.AND P2, PT, R9, RZ, PT ;  /* 0x000000ff0900720c */ /* 0x000fc80003f45070 */
[----:B------:R-:W-:-:S13]  /*6500*/  ISETP.NE.OR.EX P0, PT, R32, RZ, P0, P2 ;  /* 0x000000ff2000720c */ /* 0x000fda0000705720 */
[----:B------:R-:W-:Y:S05]  /*6510*/  @!P0 BRA `(.L_x_1288) ;  /* 0x0000029000008947 */ /* 0x000fea0003800000 */
.L_x_1283:
[----:B------:R-:W-:Y:S02]  /*6520*/  IMAD.U32 R33, R0, 0x8, R1 ;  /* 0x0000000800217824 */ /* 0x000fe400078e0001 */
[----:B------:R-:W-:-:S03]  /*6530*/  IMAD.MOV.U32 R35, RZ, RZ, R29 ;  /* 0x000000ffff237224 */ /* 0x000fc600078e001d */
[----:B------:R-:W4:Y:S04]  /*6540*/  LDL.64 R26, [R33+0x18] ;  /* 0x00001800211a7983 */ /* 0x000f280000100a00 */
[----:B------:R-:W4:Y:S02]  /*6550*/  LDG.E.64 R20, [R34.64] ;  /* 0x0000002422147981 */ /* 0x000f24000c1e1b00 */
[-C--:B----4-:R-:W-:Y:S02]  /*6560*/  IMAD R21, R21, R26.reuse, RZ ;  /* 0x0000001a15157224 */ /* 0x090fe400078e02ff */
[----:B------:R-:W-:-:S04]  /*6570*/  IMAD.WIDE.U32 R6, R20, R26, R6 ;  /* 0x0000001a14067225 */ /* 0x000fc800078e0006 */
[----:B------:R-:W-:Y:S01]  /*6580*/  IMAD R37, R20, R27, R21 ;  /* 0x0000001b14257224 */ /* 0x000fe200078e0215 */
[----:B------:R-:W-:Y:S01]  /*6590*/  IADD3 R20, P0, R34, R14, RZ ;  /* 0x0000000e22147210 */ /* 0x000fe20007f1e0ff */
[----:B------:R-:W4:Y:S04]  /*65a0*/  LDL.64 R26, [R33+0x20] ;  /* 0x00002000211a7983 */ /* 0x000f280000100a00 */
        /* <DEDUP_REMOVED lines=9> */
[----:B------:R-:W4:Y:S01]  /*6640*/  LDG.E.64 R36, [R26.64] ;  /* 0x000000241a247981 */ /* 0x000f22000c1e1b00 */
[----:B------:R-:W-:Y:S01]  /*6650*/  IADD3 R20, P0, R26, R14, RZ ;  /* 0x0000000e1a147210 */ /* 0x000fe20007f1e0ff */
[----:B------:R-:W-:Y:S02]  /*6660*/  IMAD.IADD R7, R7, 0x1, R29 ;  /* 0x0000000107077824 */ /* 0x000fe400078e021d */
[----:B----4-:R-:W-:-:S04]  /*6670*/  IMAD R21, R37, R34, RZ ;  /* 0x0000002225157224 */ /* 0x010fc800078e02ff */
[C---:B------:R-:W-:Y:S02]  /*6680*/  IMAD R37, R36.reuse, R35, R21 ;  /* 0x0000002324257224 */ /* 0x040fe400078e0215 */
[----:B------:R-:W-:Y:S02]  /*6690*/  IMAD.X R21, R27, 0x1, R28, P0 ;  /* 0x000000011b157824 */ /* 0x000fe400000e061c */
[----:B------:R-:W-:Y:S01]  /*66a0*/  IMAD.WIDE.U32 R6, R36, R34, R6 ;  /* 0x0000002224067225 */ /* 0x000fe200078e0006 */
[----:B------:R-:W4:Y:S04]  /*66b0*/  LDL.64 R26, [R33+0x30] ;  /* 0x00003000211a7983 */ /* 0x000f280000100a00 */
[----:B------:R-:W4:Y:S01]  /*66c0*/  LDG.E.64 R34, [R20.64] ;  /* 0x0000002414227981 */ /* 0x000f22000c1e1b00 */
[----:B------:R-:W-:-:S04]  /*66d0*/  IADD3 R9, P0, R9, -0x4, RZ ;  /* 0xfffffffc09097810 */ /* 0x000fc80007f1e0ff */
[----:B------:R-:W-:Y:S02]  /*66e0*/  IADD3.X R32, R32, -0x1, RZ, P0, !PT ;  /* 0xffffffff20207810 */ /* 0x000fe400007fe4ff */
[----:B------:R-:W-:-:S04]  /*66f0*/  ISETP.NE.U32.AND P0, PT, R9, RZ, PT ;  /* 0x000000ff0900720c */ /* 0x000fc80003f05070 */
[----:B------:R-:W-:Y:S01]  /*6700*/  ISETP.NE.AND.EX P0, PT, R32, RZ, PT, P0 ;  /* 0x000000ff2000720c */ /* 0x000fe20003f05300 */
        /* <DEDUP_REMOVED lines=9> */
[----:B--23--:R-:W-:Y:S05]  /*67a0*/  @P0 BRA `(.L_x_1283) ;  /* 0xfffffd7000000947 */ /* 0x00cfea000383ffff */
.L_x_1288:
[----:B------:R-:W-:Y:S05]  /*67b0*/  BSYNC B0 ;  /* 0x0000000000007941 */ /* 0x000fea0003800000 */
.L_x_1282:
        /* <DEDUP_REMOVED lines=26> */
[----:B------:R-:W-:Y:S02]  /*6960*/  LEA.HI.X R27, R18, c[0x0][0x16c], R9, 0x3, P2 ;  /* 0x00005b00121b7a11 */ /* 0x000fe400010f1c09 */
[C---:B------:R-:W-:Y:S01]  /*6970*/  @P0 LEA R12, P2, R31.reuse, R26, 0x3 ;  /* 0x0000001a1f0c0211 */ /* 0x040fe200078418ff */
[----:B------:R-:W4:Y:S03]  /*6980*/  LDL.64 R8, [R20+0x20] ;  /* 0x0000200014087983 */ /* 0x000f260000100a00 */
[----:B------:R-:W-:Y:S01]  /*6990*/  @P0 LEA.HI.X R13, R31, R27, R30, 0x3, P2 ;  /* 0x0000001b1f0d0211 */ /* 0x000fe200010f1c1e */
[----:B------:R-:W4:Y:S04]  /*69a0*/  LDG.E.64 R14, [R26.64] ;  /* 0x000000241a0e7981 */ /* 0x000f28000c1e1b00 */
[----:B------:R-:W5:Y:S04]  /*69b0*/  @P0 LDL.64 R18, [R20+0x28] ;  /* 0x0000280014120983 */ /* 0x000f680000100a00 */
[----:B------:R-:W5:Y:S01]  /*69c0*/  @P0 LDG.E.64 R12, [R12.64] ;  /* 0x000000240c0c0981 */ /* 0x000f62000c1e1b00 */
[----:B----4-:R-:W-:-:S02]  /*69d0*/  IMAD R15, R15, R8, RZ ;  /* 0x000000080f0f7224 */ /* 0x010fc400078e02ff */
        /* <DEDUP_REMOVED lines=8> */
.L_x_1281:
[----:B------:R-:W-:Y:S05]  /*6a60*/  BSYNC B1 ;  /* 0x0000000000017941 */ /* 0x000fea0003800000 */
.L_x_1280:
[----:B------:R-:W-:Y:S01]  /*6a70*/  IADD3 R0, R24, 0x100, RZ ;  /* 0x0000010018007810 */ /* 0x000fe20007ffe0ff */
[----:B------:R-:W-:Y:S01]  /*6a80*/  BSSY B1, `(.L_x_1289) ;  /* 0x0000157000017945 */ /* 0x000fe20003800000 */
[----:B-1---5:R-:W-:Y:S02]  /*6a90*/  IMAD.MOV.U32 R18, RZ, RZ, R6 ;  /* 0x000000ffff127224 */ /* 0x022fe400078e0006 */
[----:B------:R-:W-:Y:S01]  /*6aa0*/  ISETP.GE.AND P0, PT, R0, UR38, PT ;  /* 0x0000002600007c0c */ /* 0x000fe2000bf06270 */
[----:B------:R-:W-:-:S12]  /*6ab0*/  IMAD.MOV.U32 R19, RZ, RZ, R7 ;  /* 0x000000ffff137224 */ /* 0x000fd800078e0007 */
[----:B------:R-:W-:Y:S05]  /*6ac0*/  @P0 BRA `(.L_x_1290) ;  /* 0x0000152000000947 */ /* 0x000fea0003800000 */
[----:B------:R-:W-:Y:S01]  /*6ad0*/  IMAD.MOV.U32 R25, RZ, RZ, c[0x0][0x178] ;  /* 0x00005e00ff197624 */ /* 0x000fe200078e00ff */
[----:B------:R-:W-:Y:S01]  /*6ae0*/  CS2R R6, SRZ ;  /* 0x0000000000067805 */ /* 0x000fe2000001ff00 */
[----:B--2---:R-:W-:-:S03]  /*6af0*/  IMAD R9, R17, c[0x0][0x170], RZ ;  /* 0x00005c0011097a24 */ /* 0x004fc600078e02ff */
        /* <DEDUP_REMOVED lines=34> */
.L_x_1294:
[----:B------:R-:W-:Y:S02]  /*6d20*/  IMAD.U32 R33, R0, 0x8, R1 ;  /* 0x0000000800217824 */ /* 0x000fe400078e0001 */
[----:B------:R-:W-:-:S03]  /*6d30*/  IMAD.MOV.U32 R35, RZ, RZ, R29 ;  /* 0x000000ffff237224 */ /* 0x000fc600078e001d */
[----:B------:R-:W2:Y:S04]  /*6d40*/  LDL.64 R20, [R33+0x18] ;  /* 0x0000180021147983 */ /* 0x000ea80000100a00 */
[----:B------:R0:W2:Y:S02]  /*6d50*/  LDG.E.64 R26, [R34.64] ;  /* 0x00000024221a7981 */ /* 0x0000a4000c1e1b00 */
[----:B0-----:R-:W-:-:S05]  /*6d60*/  IADD3 R34, P2, R34, R14, RZ ;  /* 0x0000000e22227210 */ /* 0x001fca0007f5e0ff */
[----:B------:R-:W-:-:S05]  /*6d70*/  IMAD.X R35, R29, 0x1, R28, P2 ;  /* 0x000000011d237824 */ /* 0x000fca00010e061c */
[----:B------:R-:W4:Y:S01]  /*6d80*/  LDG.E.64 R36, [R34.64] ;  /* 0x0000002422247981 */ /* 0x000f22000c1e1b00 */
[-C--:B--2---:R-:W-:Y:S02]  /*6d90*/  IMAD R27, R27, R20.reuse, RZ ;  /* 0x000000141b1b7224 */ /* 0x084fe400078e02ff */
[----:B------:R-:W-:-:S04]  /*6da0*/  IMAD.WIDE.U32 R6, R26, R20, R6 ;  /* 0x000000141a067225 */ /* 0x000fc800078e0006 */
[----:B------:R-:W-:Y:S02]  /*6db0*/  IMAD R27, R26, R21, R27 ;  /* 0x000000151a1b7224 */ /* 0x000fe400078e021b */
[----:B------:R-:W4:Y:S02]  /*6dc0*/  LDL.64 R20, [R33+0x20] ;  /* 0x0000200021147983 */ /* 0x000f240000100a00 */
[----:B------:R-:W-:Y:S02]  /*6dd0*/  IMAD.IADD R7, R7, 0x1, R27 ;  /* 0x0000000107077824 */ /* 0x000fe400078e021b */
[----:B------:R-:W2:Y:S01]  /*6de0*/  LDL.64 R26, [R33+0x28] ;  /* 0x00002800211a7983 */ /* 0x000ea20000100a00 */
[-C--:B----4-:R-:W-:Y:S02]  /*6df0*/  IMAD R37, R37, R20.reuse, RZ ;  /* 0x0000001425257224 */ /* 0x090fe400078e02ff */
[----:B------:R-:W-:Y:S01]  /*6e00*/  IMAD.WIDE.U32 R6, R36, R20, R6 ;  /* 0x0000001424067225 */ /* 0x000fe200078e0006 */
[----:B------:R-:W-:-:S03]  /*6e10*/  IADD3 R20, P2, R34, R14, RZ ;  /* 0x0000000e22147210 */ /* 0x000fc60007f5e0ff */
[----:B------:R-:W-:Y:S02]  /*6e20*/  IMAD R37, R36, R21, R37 ;  /* 0x0000001524257224 */ /* 0x000fe400078e0225 */
[----:B------:R-:W-:-:S05]  /*6e30*/  IMAD.X R21, R35, 0x1, R28, P2 ;  /* 0x0000000123157824 */ /* 0x000fca00010e061c */
[----:B------:R-:W2:Y:S01]  /*6e40*/  LDG.E.64 R34, [R20.64] ;  /* 0x0000002414227981 */ /* 0x000ea2000c1e1b00 */
[----:B------:R-:W-:Y:S02]  /*6e50*/  IMAD.IADD R7, R7, 0x1, R37 ;  /* 0x0000000107077824 */ /* 0x000fe400078e0225 */
[-C--:B--2---:R-:W-:Y:S02]  /*6e60*/  IMAD R29, R35, R26.reuse, RZ ;  /* 0x0000001a231d7224 */ /* 0x084fe400078e02ff */
[----:B------:R-:W-:Y:S01]  /*6e70*/  IMAD.WIDE.U32 R6, R34, R26, R6 ;  /* 0x0000001a22067225 */ /* 0x000fe200078e0006 */
[----:B------:R-:W-:-:S03]  /*6e80*/  IADD3 R26, P2, R20, R14, RZ ;  /* 0x0000000e141a7210 */ /* 0x000fc60007f5e0ff */
[----:B------:R-:W-:Y:S02]  /*6e90*/  IMAD R29, R34, R27, R29 ;  /* 0x0000001b221d7224 */ /* 0x000fe400078e021d */
[----:B------:R-:W-:Y:S01]  /*6ea0*/  IMAD.X R27, R21, 0x1, R28, P2 ;  /* 0x00000001151b7824 */ /* 0x000fe200010e061c */
[----:B------:R-:W2:Y:S04]  /*6eb0*/  LDL.64 R34, [R33+0x30] ;  /* 0x0000300021227983 */ /* 0x000ea80000100a00 */
[----:B------:R0:W2:Y:S01]  /*6ec0*/  LDG.E.64 R36, [R26.64] ;  /* 0x000000241a247981 */ /* 0x0000a2000c1e1b00 */
[----:B------:R-:W-:Y:S01]  /*6ed0*/  IADD3 R20, P2, R26, R14, RZ ;  /* 0x0000000e1a147210 */ /* 0x000fe20007f5e0ff */
[----:B------:R-:W-:-:S04]  /*6ee0*/  IMAD.IADD R7, R7, 0x1, R29 ;  /* 0x0000000107077824 */ /* 0x000fc800078e021d */
[----:B------:R-:W-:-:S05]  /*6ef0*/  IMAD.X R21, R27, 0x1, R28, P2 ;  /* 0x000000011b157824 */ /* 0x000fca00010e061c */
[----:B0-----:R-:W4:Y:S01]  /*6f00*/  LDG.E.64 R26, [R20.64] ;  /* 0x00000024141a7981 */ /* 0x001f22000c1e1b00 */
[-C--:B--2---:R-:W-:Y:S02]  /*6f10*/  IMAD R37, R37, R34.reuse, RZ ;  /* 0x0000002225257224 */ /* 0x084fe400078e02ff */
[----:B------:R-:W-:-:S04]  /*6f20*/  IMAD.WIDE.U32 R6, R36, R34, R6 ;  /* 0x0000002224067225 */ /* 0x000fc800078e0006 */
[----:B------:R-:W-:Y:S02]  /*6f30*/  IMAD R37, R36, R35, R37 ;  /* 0x0000002324257224 */ /* 0x000fe400078e0225 */
[----:B------:R-:W4:Y:S02]  /*6f40*/  LDL.64 R34, [R33+0x38] ;  /* 0x0000380021227983 */ /* 0x000f240000100a00 */
[----:B------:R-:W-:Y:S02]  /*6f50*/  IMAD.IADD R7, R7, 0x1, R37 ;  /* 0x0000000107077824 */ /* 0x000fe400078e0225 */
[-C--:B----4-:R-:W-:Y:S02]  /*6f60*/  IMAD R29, R27, R34.reuse, RZ ;  /* 0x000000221b1d7224 */ /* 0x090fe400078e02ff */
[----:B------:R-:W-:-:S04]  /*6f70*/  IMAD.WIDE.U32 R6, R26, R34, R6 ;  /* 0x000000221a067225 */ /* 0x000fc800078e0006 */
[----:B------:R-:W-:Y:S01]  /*6f80*/  IMAD R29, R26, R35, R29 ;  /* 0x000000231a1d7224 */ /* 0x000fe200078e021d */
[----:B------:R-:W-:Y:S01]  /*6f90*/  IADD3 R26, P2, R20, R14, RZ ;  /* 0x0000000e141a7210 */ /* 0x000fe20007f5e0ff */
[----:B------:R-:W2:Y:S04]  /*6fa0*/  LDL.64 R34, [R33+0x40] ;  /* 0x0000400021227983 */ /* 0x000ea80000100a00 */
[----:B------:R-:W-:-:S05]  /*6fb0*/  IMAD.X R27, R21, 0x1, R28, P2 ;  /* 0x00000001151b7824 */ /* 0x000fca00010e061c */
        /* <DEDUP_REMOVED lines=74> */
[----:B------:R-:W2:Y:S01]  /*7460*/  LDL.64 R36, [R33+0x90] ;  /* 0x0000900021247983 */ /* 0x000ea20000100a00 */
[-C--:B----4-:R-:W-:Y:S02]  /*7470*/  IMAD R27, R27, R34.reuse, RZ ;  /* 0x000000221b1b7224 */ /* 0x090fe400078e02ff */
[----:B------:R-:W-:-:S04]  /*7480*/  IMAD.WIDE.U32 R6, R26, R34, R6 ;  /* 0x000000221a067225 */ /* 0x000fc800078e0006 */
[----:B------:R-:W-:Y:S01]  /*7490*/  IMAD R29, R26, R35, R27 ;  /* 0x000000231a1d7224 */ /* 0x000fe200078e021b */
[----:B------:R-:W-:-:S05]  /*74a0*/  IADD3 R26, P2, R20, R14, RZ ;  /* 0x0000000e141a7210 */ /* 0x000fca0007f5e0ff */
[----:B------:R-:W-:-:S05]  /*74b0*/  IMAD.X R27, R21, 0x1, R28, P2 ;  /* 0x00000001151b7824 */ /* 0x000fca00010e061c */
[----:B------:R-:W2:Y:S01]  /*74c0*/  LDG.E.64 R34, [R26.64] ;  /* 0x000000241a227981 */ /* 0x000ea2000c1e1b00 */
[----:B------:R-:W-:-:S04]  /*74d0*/  IADD3 R9, P2, R9, -0x10, RZ ;  /* 0xfffffff009097810 */ /* 0x000fc80007f5e0ff */
[----:B------:R-:W-:Y:S02]  /*74e0*/  IADD3.X R32, R32, -0x1, RZ, P2, !PT ;  /* 0xffffffff20207810 */ /* 0x000fe400017fe4ff */
[----:B------:R-:W-:-:S04]  /*74f0*/  ISETP.GT.U32.AND P2, PT, R9, 0xc, PT ;  /* 0x0000000c0900780c */ /* 0x000fc80003f44070 */
[----:B------:R-:W-:Y:S01]  /*7500*/  ISETP.GT.AND.EX P2, PT, R32, RZ, PT, P2 ;  /* 0x000000ff2000720c */ /* 0x000fe20003f44320 */
[----:B------:R-:W-:Y:S01]  /*7510*/  IMAD.IADD R7, R7, 0x1, R29 ;  /* 0x0000000107077824 */ /* 0x000fe200078e021d */
[----:B------:R-:W-:-:S05]  /*7520*/  IADD3 R0, P3, R0, 0x10, RZ ;  /* 0x0000001000007810 */ /* 0x000fca0007f7e0ff */
[----:B------:R-:W-:Y:S02]  /*7530*/  IMAD.X R8, RZ, RZ, R8, P3 ;  /* 0x000000ffff087224 */ /* 0x000fe400018e0608 */
[-C--:B--2---:R-:W-:Y:S02]  /*7540*/  IMAD R21, R35, R36.reuse, RZ ;  /* 0x0000002423157224 */ /* 0x084fe400078e02ff */
[----:B------:R-:W-:-:S04]  /*7550*/  IMAD.WIDE.U32 R6, R34, R36, R6 ;  /* 0x0000002422067225 */ /* 0x000fc800078e0006 */
[----:B------:R-:W-:Y:S01]  /*7560*/  IMAD R20, R34, R37, R21 ;  /* 0x0000002522147224 */ /* 0x000fe200078e0215 */
[----:B------:R-:W-:-:S03]  /*7570*/  IADD3 R34, P4, R26, R14, RZ ;  /* 0x0000000e1a227210 */ /* 0x000fc60007f9e0ff */
[----:B------:R-:W-:Y:S02]  /*7580*/  IMAD.IADD R7, R7, 0x1, R20 ;  /* 0x0000000107077824 */ /* 0x000fe400078e0214 */
[----:B------:R-:W-:Y:S01]  /*7590*/  IMAD.X R29, R27, 0x1, R28, P4 ;  /* 0x000000011b1d7824 */ /* 0x000fe200020e061c */
[----:B------:R-:W-:Y:S05]  /*75a0*/  @P2 BRA `(.L_x_1294) ;  /* 0xfffff77000002947 */ /* 0x000fea000383ffff */
[----:B------:R-:W-:Y:S05]  /*75b0*/  BSYNC B2 ;  /* 0x0000000000027941 */ /* 0x000fea0003800000 */
.L_x_1293:
[----:B------:R-:W-:Y:S01]  /*75c0*/  ISETP.GT.U32.AND P2, PT, R9, 0x4, PT ;  /* 0x000000040900780c */ /* 0x000fe20003f44070 */
[----:B------:R-:W-:Y:S03]  /*75d0*/  BSSY B2, `(.L_x_1295) ;  /* 0x000004a000027945 */ /* 0x000fe60003800000 */
[----:B------:R-:W-:-:S13]  /*75e0*/  ISETP.GT.AND.EX P2, PT, R32, RZ, PT, P2 ;  /* 0x000000ff2000720c */ /* 0x000fda0003f44320 */
[----:B------:R-:W-:Y:S05]  /*75f0*/  @!P2 BRA `(.L_x_1296) ;  /* 0x000004700000a947 */ /* 0x000fea0003800000 */
        /* <DEDUP_REMOVED lines=67> */
[----:B------:R-:W-:Y:S01]  /*7a30*/  IMAD R20, R34, R37, R21 ;  /* 0x0000002522147224 */ /* 0x000fe200078e0215 */
[----:B------:R-:W-:-:S03]  /*7a40*/  IADD3 R34, P2, R26, R14, RZ ;  /* 0x0000000e1a227210 */ /* 0x000fc60007f5e0ff */
[----:B------:R-:W-:Y:S02]  /*7a50*/  IMAD.IADD R7, R7, 0x1, R20 ;  /* 0x0000000107077824 */ /* 0x000fe400078e0214 */
[----:B------:R-:W-:-:S03]  /*7a60*/  IMAD.X R29, R27, 0x1, R28, P2 ;  /* 0x000000011b1d7824 */ /* 0x000fc600010e061c */
.L_x_1296:
[----:B------:R-:W-:Y:S05]  /*7a70*/  BSYNC B2 ;  /* 0x0000000000027941 */ /* 0x000fea0003800000 */
.L_x_1295:
[----:B------:R-:W-:-:S04]  /*7a80*/  ISETP.NE.U32.AND P2, PT, R9, RZ, PT ;  /* 0x000000ff0900720c */ /* 0x000fc80003f45070 */
[----:B------:R-:W-:-:S13]  /*7a90*/  ISETP.NE.OR.EX P0, PT, R32, RZ, P0, P2 ;  /* 0x000000ff2000720c */ /* 0x000fda0000705720 */
[----:B------:R-:W-:Y:S05]  /*7aa0*/  @!P0 BRA `(.L_x_1297) ;  /* 0x0000029000008947 */ /* 0x000fea0003800000 */
.L_x_1292:
[----:B------:R-:W-:Y:S02]  /*7ab0*/  IMAD.U32 R33, R0, 0x8, R1 ;  /* 0x0000000800217824 */ /* 0x000fe400078e0001 */
[----:B------:R-:W-:-:S03]  /*7ac0*/  IMAD.MOV.U32 R35, RZ, RZ, R29 ;  /* 0x000000ffff237224 */ /* 0x000fc600078e001d */
[----:B------:R-:W2:Y:S04]  /*7ad0*/  LDL.64 R26, [R33+0x18] ;  /* 0x00001800211a7983 */ /* 0x000ea80000100a00 */
[----:B------:R-:W2:Y:S02]  /*7ae0*/  LDG.E.64 R20, [R34.64] ;  /* 0x0000002422147981 */ /* 0x000ea4000c1e1b00 */
[-C--:B--2---:R-:W-:Y:S02]  /*7af0*/  IMAD R21, R21, R26.reuse, RZ ;  /* 0x0000001a15157224 */ /* 0x084fe400078e02ff */
[----:B------:R-:W-:-:S04]  /*7b00*/  IMAD.WIDE.U32 R6, R20, R26, R6 ;  /* 0x0000001a14067225 */ /* 0x000fc800078e0006 */
[----:B------:R-:W-:Y:S01]  /*7b10*/  IMAD R37, R20, R27, R21 ;  /* 0x0000001b14257224 */ /* 0x000fe200078e0215 */
[----:B------:R-:W-:Y:S01]  /*7b20*/  IADD3 R20, P0, R34, R14, RZ ;  /* 0x0000000e22147210 */ /* 0x000fe20007f1e0ff */
[----:B------:R-:W2:Y:S04]  /*7b30*/  LDL.64 R26, [R33+0x20] ;  /* 0x00002000211a7983 */ /* 0x000ea80000100a00 */
        /* <DEDUP_REMOVED lines=9> */
[----:B------:R-:W2:Y:S01]  /*7bd0*/  LDG.E.64 R36, [R26.64] ;  /* 0x000000241a247981 */ /* 0x000ea2000c1e1b00 */
[----:B------:R-:W-:Y:S01]  /*7be0*/  IADD3 R20, P0, R26, R14, RZ ;  /* 0x0000000e1a147210 */ /* 0x000fe20007f1e0ff */
[----:B------:R-:W-:Y:S02]  /*7bf0*/  IMAD.IADD R7, R7, 0x1, R29 ;  /* 0x0000000107077824 */ /* 0x000fe400078e021d */
[----:B--2---:R-:W-:-:S04]  /*7c00*/  IMAD R21, R37, R34, RZ ;  /* 0x0000002225157224 */ /* 0x004fc800078e02ff */
[C---:B------:R-:W-:Y:S02]  /*7c10*/  IMAD R37, R36.reuse, R35, R21 ;  /* 0x0000002324257224 */ /* 0x040fe400078e0215 */
[----:B------:R-:W-:Y:S02]  /*7c20*/  IMAD.X R21, R27, 0x1, R28, P0 ;  /* 0x000000011b157824 */ /* 0x000fe400000e061c */
[----:B------:R-:W-:Y:S01]  /*7c30*/  IMAD.WIDE.U32 R6, R36, R34, R6 ;  /* 0x0000002224067225 */ /* 0x000fe200078e0006 */
[----:B------:R-:W2:Y:S04]  /*7c40*/  LDL.64 R26, [R33+0x30] ;  /* 0x00003000211a7983 */ /* 0x000ea80000100a00 */
[----:B------:R-:W2:Y:S01]  /*7c50*/  LDG.E.64 R34, [R20.64] ;  /* 0x0000002414227981 */ /* 0x000ea2000c1e1b00 */
[----:B------:R-:W-:-:S04]  /*7c60*/  IADD3 R9, P0, R9, -0x4, RZ ;  /* 0xfffffffc09097810 */ /* 0x000fc80007f1e0ff */
[----:B------:R-:W-:Y:S02]  /*7c70*/  IADD3.X R32, R32, -0x1, RZ, P0, !PT ;  /* 0xffffffff20207810 */ /* 0x000fe400007fe4ff */
[----:B------:R-:W-:-:S04]  /*7c80*/  ISETP.NE.U32.AND P0, PT, R9, RZ, PT ;  /* 0x000000ff0900720c */ /* 0x000fc80003f05070 */
[----:B------:R-:W-:Y:S01]  /*7c90*/  ISETP.NE.AND.EX P0, PT, R32, RZ, PT, P0 ;  /* 0x000000ff2000720c */ /* 0x000fe20003f05300 */
        /* <DEDUP_REMOVED lines=9> */
[----:B---3--:R-:W-:Y:S05]  /*7d30*/  @P0 BRA `(.L_x_1292) ;  /* 0xfffffd7000000947 */ /* 0x008fea000383ffff */
.L_x_1297:
[----:B------:R-:W-:Y:S05]  /*7d40*/  BSYNC B0 ;  /* 0x0000000000007941 */ /* 0x000fea0003800000 */
.L_x_1291:
        /* <DEDUP_REMOVED lines=11> */
[----:B------:R-:W2:Y:S04]  /*7e00*/  LDL.64 R8, [R20+0x18] ;  /* 0x0000180014087983 */ /* 0x000ea80000100a00 */
        /* <DEDUP_REMOVED lines=16> */
[----:B------:R-:W2:Y:S03]  /*7f10*/  LDL.64 R8, [R20+0x20] ;  /* 0x0000200014087983 */ /* 0x000ea60000100a00 */
[----:B------:R-:W-:Y:S01]  /*7f20*/  @P0 LEA.HI.X R13, R31, R27, R30, 0x3, P2 ;  /* 0x0000001b1f0d0211 */ /* 0x000fe200010f1c1e */
[----:B------:R-:W2:Y:S04]  /*7f30*/  LDG.E.64 R14, [R26.64] ;  /* 0x000000241a0e7981 */ /* 0x000ea8000c1e1b00 */
[----:B------:R-:W4:Y:S04]  /*7f40*/  @P0 LDL.64 R16, [R20+0x28] ;  /* 0x0000280014100983 */ /* 0x000f280000100a00 */
[----:B------:R-:W4:Y:S01]  /*7f50*/  @P0 LDG.E.64 R12, [R12.64] ;  /* 0x000000240c0c0981 */ /* 0x000f22000c1e1b00 */
[----:B--2---:R-:W-:-:S02]  /*7f60*/  IMAD R15, R15, R8, RZ ;  /* 0x000000080f0f7224 */ /* 0x004fc400078e02ff */
        /* <DEDUP_REMOVED lines=8> */
.L_x_1290:
[----:B------:R-:W-:Y:S05]  /*7ff0*/  BSYNC B1 ;  /* 0x0000000000017941 */ /* 0x000fea0003800000 */
.L_x_1289:
[----:B------:R-:W-:Y:S01]  /*8000*/  IADD3 R0, R24, 0x180, RZ ;  /* 0x0000018018007810 */ /* 0x000fe20007ffe0ff */
[----:B------:R-:W-:Y:S01]  /*8010*/  BSSY B1, `(.L_x_1298) ;  /* 0x0000157000017945 */ /* 0x000fe20003800000 */
[----:B--2---:R-:W-:Y:S02]  /*8020*/  IMAD.MOV.U32 R16, RZ, RZ, R6 ;  /* 0x000000ffff107224 */ /* 0x004fe400078e0006 */
[----:B------:R-:W-:Y:S01]  /*8030*/  ISETP.GE.AND P0, PT, R0, UR38, PT ;  /* 0x0000002600007c0c */ /* 0x000fe2000bf06270 */
[----:B------:R-:W-:-:S12]  /*8040*/  IMAD.MOV.U32 R17, RZ, RZ, R7 ;  /* 0x000000ffff117224 */ /* 0x000fd800078e0007 */
[----:B------:R-:W-:Y:S05]  /*8050*/  @P0 BRA `(.L_x_1299) ;  /* 0x0000152000000947 */ /* 0x000fea0003800000 */
[----:B------:R-:W-:Y:S01]  /*8060*/  IMAD.MOV.U32 R0, RZ, RZ, c[0x0][0x178] ;  /* 0x00005e00ff007624 */ /* 0x000fe200078e00ff */
[----:B------:R-:W-:-:S04]  /*8070*/  CS2R R30, SRZ ;  /* 0x00000000001e7805 */ /* 0x000fc8000001ff00 */
[----:B------:R-:W-:-:S04]  /*8080*/  ISETP.GE.U32.AND P0, PT, R0, 0x1, PT ;  /* 0x000000010000780c */ /* 0x000fc80003f06070 */
[----:B------:R-:W-:-:S13]  /*8090*/  ISETP.GE.AND.EX P0, PT, R4, RZ, PT, P0 ;  /* 0x000000ff0400720c */ /* 0x000fda0003f06300 */
[----:B------:R-:W-:Y:S05]  /*80a0*/  @!P0 BRA `(.L_x_1299) ;  /* 0x000014d000008947 */ /* 0x000fea0003800000 */
[----:B------:R-:W-:Y:S01]  /*80b0*/  ISETP.GE.U32.AND P0, PT, R3, 0x3, PT ;  /* 0x000000030300780c */ /* 0x000fe20003f06070 */
[----:B------:R-:W-:Y:S01]  /*80c0*/  CS2R R30, SRZ ;  /* 0x00000000001e7805 */ /* 0x000fe2000001ff00 */
[----:B------:R-:W-:Y:S01]  /*80d0*/  LOP3.LUT R3, R0, 0x3, RZ, 0xc0, !PT ;  /* 0x0000000300037812 */ /* 0x000fe200078ec0ff */
[----:B------:R-:W-:Y:S01]  /*80e0*/  IMAD.MOV.U32 R0, RZ, RZ, RZ ;  /* 0x000000ffff007224 */ /* 0x000fe200078e00ff */
[----:B------:R-:W-:Y:S01]  /*80f0*/  ISETP.GE.U32.AND.EX P0, PT, R5, RZ, PT, P0 ;  /* 0x000000ff0500720c */ /* 0x000fe20003f06100 */
[----:B------:R-:W-:Y:S02]  /*8100*/  IMAD.MOV.U32 R5, RZ, RZ, RZ ;  /* 0x000000ffff057224 */ /* 0x000fe400078e00ff */
[----:B------:R-:W-:Y:S02]  /*8110*/  IMAD.MOV.U32 R6, RZ, RZ, c[0x0][0x1c0] ;  /* 0x00007000ff067624 */ /* 0x000fe400078e00ff */
[----:B------:R-:W-:-:S08]  /*8120*/  IMAD.MOV.U32 R7, RZ, RZ, c[0x0][0x1c4] ;  /* 0x00007100ff077624 */ /* 0x000fd000078e00ff */
[----:B------:R-:W-:Y:S05]  /*8130*/  @!P0 BRA `(.L_x_1300) ;  /* 0x0000118000008947 */ /* 0x000fea0003800000 */
[----:B------:R-:W-:Y:S01]  /*8140*/  IADD3 R25, P0, -R3, c[0x0][0x178], RZ ;  /* 0x00005e0003197a10 */ /* 0x000fe20007f1e1ff */
[----:B---3--:R-:W-:Y:S01]  /*8150*/  IMAD R5, R23, c[0x0][0x170], RZ ;  /* 0x00005c0017057a24 */ /* 0x008fe200078e02ff */
        /* <DEDUP_REMOVED lines=9> */
[----:B------:R-:W-:Y:S02]  /*81f0*/  IMAD.SHL.U32 R33, R7, 0x8, RZ ;  /* 0x0000000807217824 */ /* 0x000fe400078e00ff */
[----:B------:R-:W-:Y:S01]  /*8200*/  IMAD.MOV.U32 R0, RZ, RZ, RZ ;  /* 0x000000ffff007224 */ /* 0x000fe200078e00ff */
[----:B------:R-:W-:Y:S01]  /*8210*/  LEA.HI.X R21, R12, c[0x0][0x16c], R21, 0x3, P2 ;  /* 0x00005b000c157a11 */ /* 0x000fe200010f1c15 */
[----:B------:R-:W-:Y:S02]  /*8220*/  IMAD.MOV.U32 R5, RZ, RZ, RZ ;  /* 0x000000ffff057224 */ /* 0x000fe400078e00ff */
[----:B------:R-:W-:Y:S02]  /*8230*/  IMAD.IADD R33, R9, 0x1, R33 ;  /* 0x0000000109217824 */ /* 0x000fe400078e0221 */
[----:B------:R-:W-:Y:S05]  /*8240*/  @!P0 BRA `(.L_x_1301) ;  /* 0x00000dd000008947 */ /* 0x000fea0003800000 */
[----:B------:R-:W-:Y:S02]  /*8250*/  ISETP.GT.U32.AND P2, PT, R25, 0xc, PT ;  /* 0x0000000c1900780c */ /* 0x000fe40003f44070 */
[----:B------:R-:W-:-:S02]  /*8260*/  PLOP3.LUT P0, PT, PT, PT, PT, 0x80, 0x0 ;  /* 0x000000000000781c */ /* 0x000fc40003f0f070 */
[----:B------:R-:W-:-:S13]  /*8270*/  ISETP.GT.AND.EX P2, PT, R4, RZ, PT, P2 ;  /* 0x000000ff0400720c */ /* 0x000fda0003f44320 */
[----:B------:R-:W-:Y:S05]  /*8280*/  @!P2 BRA `(.L_x_1302) ;  /* 0x000008b00000a947 */ /* 0x000fea0003800000 */
[----:B------:R-:W-:Y:S01]  /*8290*/  BSSY B2, `(.L_x_1302) ;  /* 0x000008a000027945 */ /* 0x000fe20003800000 */
[----:B------:R-:W-:Y:S02]  /*82a0*/  PLOP3.LUT P0, PT, PT, PT, PT, 0x8, 0x0 ;  /* 0x000000000000781c */ /* 0x000fe40003f0e170 */
.L_x_1303:
[----:B------:R-:W-:Y:S01]  /*82b0*/  IMAD.U32 R32, R0, 0x8, R1 ;  /* 0x0000000800207824 */ /* 0x000fe200078e0001 */
[----:B------:R0:W2:Y:S04]  /*82c0*/  LDG.E.64 R14, [R20.64] ;  /* 0x00000024140e7981 */ /* 0x0000a8000c1e1b00 */
[----:B------:R-:W2:Y:S04]  /*82d0*/  LDL.64 R12, [R32+0x18] ;  /* 0x00001800200c7983 */ /* 0x000ea80000100a00 */
[----:B------:R-:W3:Y:S01]  /*82e0*/  LDL.64 R26, [R32+0x20] ;  /* 0x00002000201a7983 */ /* 0x000ee20000100a00 */
[----:B0-----:R-:W-:-:S03]  /*82f0*/  IADD3 R20, P2, R20, R8, RZ ;  /* 0x0000000814147210 */ /* 0x001fc60007f5e0ff */
[----:B------:R-:W4:Y:S02]  /*8300*/  LDL.64 R36, [R32+0x90] ;  /* 0x0000900020247983 */ /* 0x000f240000100a00 */
[----:B------:R-:W-:-:S05]  /*8310*/  IMAD.X R21, R21, 0x1, R33, P2 ;  /* 0x0000000115157824 */ /* 0x000fca00010e0621 */
[----:B------:R-:W3:Y:S01]  /*8320*/  LDG.E.64 R28, [R20.64] ;  /* 0x00000024141c7981 */ /* 0x000ee2000c1e1b00 */
[-C--:B--2---:R-:W-:Y:S02]  /*8330*/  IMAD R15, R15, R12.reuse, RZ ;  /* 0x0000000c0f0f7224 */ /* 0x084fe400078e02ff */
[----:B------:R-:W-:Y:S01]  /*8340*/  IMAD.WIDE.U32 R30, R14, R12, R30 ;  /* 0x0000000c0e1e7225 */ /* 0x000fe200078e001e */
[----:B------:R-:W-:-:S03]  /*8350*/  IADD3 R12, P2, R20, R8, RZ ;  /* 0x00000008140c7210 */ /* 0x000fc60007f5e0ff */
[----:B------:R-:W-:Y:S02]  /*8360*/  IMAD R15, R14, R13, R15 ;  /* 0x0000000d0e0f7224 */ /* 0x000fe400078e020f */
[----:B------:R-:W-:Y:S02]  /*8370*/  IMAD.X R13, R21, 0x1, R33, P2 ;  /* 0x00000001150d7824 */ /* 0x000fe400010e0621 */
[----:B------:R-:W-:Y:S02]  /*8380*/  IMAD.IADD R31, R31, 0x1, R15 ;  /* 0x000000011f1f7824 */ /* 0x000fe400078e020f */
[----:B------:R-:W2:Y:S01]  /*8390*/  LDL.64 R14, [R32+0x28] ;  /* 0x00002800200e7983 */ /* 0x000ea20000100a00 */
[----:B---3--:R-:W-:-:S03]  /*83a0*/  IMAD R29, R29, R26, RZ ;  /* 0x0000001a1d1d7224 */ /* 0x008fc600078e02ff */
[----:B------:R0:W2:Y:S01]  /*83b0*/  LDG.E.64 R20, [R12.64] ;  /* 0x000000240c147981 */ /* 0x0000a2000c1e1b00 */
[C---:B------:R-:W-:Y:S02]  /*83c0*/  IMAD R29, R28.reuse, R27, R29 ;  /* 0x0000001b1c1d7224 */ /* 0x040fe400078e021d */
[----:B------:R-:W-:Y:S01]  /*83d0*/  IMAD.WIDE.U32 R26, R28, R26, R30 ;  /* 0x0000001a1c1a7225 */ /* 0x000fe200078e001e */
[----:B------:R-:W-:Y:S01]  /*83e0*/  IADD3 R28, P2, R12, R8, RZ ;  /* 0x000000080c1c7210 */ /* 0x000fe20007f5e0ff */
[----:B------:R-:W3:Y:S02]  /*83f0*/  LDL.64 R30, [R32+0x30] ;  /* 0x00003000201e7983 */ /* 0x000ee40000100a00 */
[----:B------:R-:W-:Y:S02]  /*8400*/  IMAD.IADD R27, R27, 0x1, R29 ;  /* 0x000000011b1b7824 */ /* 0x000fe400078e021d */
[----:B------:R-:W-:-:S05]  /*8410*/  IMAD.X R29, R13, 0x1, R33, P2 ;  /* 0x000000010d1d7824 */ /* 0x000fca00010e0621 */
[----:B------:R1:W3:Y:S01]  /*8420*/  LDG.E.64 R34, [R28.64] ;  /* 0x000000241c227981 */ /* 0x0002e2000c1e1b00 */
[----:B0-----:R-:W-:-:S05]  /*8430*/  IADD3 R12, P2, R28, R8, RZ ;  /* 0x000000081c0c7210 */ /* 0x001fca0007f5e0ff */
[----:B------:R-:W-:Y:S01]  /*8440*/  IMAD.X R13, R29, 0x1, R33, P2 ;  /* 0x000000011d0d7824 */ /* 0x000fe200010e0621 */
[----:B-1----:R-:W-:-:S05]  /*8450*/  IADD3 R28, P2, R12, R8, RZ ;  /* 0x000000080c1c7210 */ /* 0x002fca0007f5e0ff */
[----:B------:R-:W-:Y:S02]  /*8460*/  IMAD.X R29, R13, 0x1, R33, P2 ;  /* 0x000000010d1d7824 */ /* 0x000fe400010e0621 */
[----:B--2---:R-:W-:-:S04]  /*8470*/  IMAD R21, R21, R14, RZ ;  /* 0x0000000e15157224 */ /* 0x004fc800078e02ff */
[C---:B------:R-:W-:Y:S02]  /*8480*/  IMAD R21, R20.reuse, R15, R21 ;  /* 0x0000000f14157224 */ /* 0x040fe400078e0215 */
[----:B------:R-:W-:Y:S02]  /*8490*/  IMAD.WIDE.U32 R14, R20, R14, R26 ;  /* 0x0000000e140e7225 */ /* 0x000fe400078e001a */
[----:B------:R0:W2:Y:S02]  /*84a0*/  LDG.E.64 R26, [R12.64] ;  /* 0x000000240c1a7981 */ /* 0x0000a4000c1e1b00 */
[----:B------:R-:W-:Y:S02]  /*84b0*/  IMAD.IADD R15, R15, 0x1, R21 ;  /* 0x000000010f0f7824 */ /* 0x000fe400078e0215 */
[-C--:B---3--:R-:W-:Y:S02]  /*84c0*/  IMAD R21, R35, R30.reuse, RZ ;  /* 0x0000001e23157224 */ /* 0x088fe400078e02ff */
[----:B------:R-:W-:-:S04]  /*84d0*/  IMAD.WIDE.U32 R14, R34, R30, R14 ;  /* 0x0000001e220e7225 */ /* 0x000fc800078e000e */
[----:B------:R-:W-:Y:S02]  /*84e0*/  IMAD R31, R34, R31, R21 ;  /* 0x0000001f221f7224 */ /* 0x000fe400078e0215 */
[----:B------:R-:W2:Y:S02]  /*84f0*/  LDL.64 R20, [R32+0x38] ;  /* 0x0000380020147983 */ /* 0x000ea40000100a00 */
[----:B------:R-:W-:Y:S02]  /*8500*/  IMAD.IADD R15, R15, 0x1, R31 ;  /* 0x000000010f0f7824 */ /* 0x000fe400078e021f */
[----:B------:R1:W3:Y:S04]  /*8510*/  LDG.E.64 R34, [R28.64] ;  /* 0x000000241c227981 */ /* 0x0002e8000c1e1b00 */
[----:B------:R-:W3:Y:S01]  /*8520*/  LDL.64 R30, [R32+0x40] ;  /* 0x00004000201e7983 */ /* 0x000ee20000100a00 */
[----:B0-----:R-:W-:-:S05]  /*8530*/  IADD3 R12, P2, R28, R8, RZ ;  /* 0x000000081c0c7210 */ /* 0x001fca0007f5e0ff */
[----:B------:R-:W-:Y:S01]  /*8540*/  IMAD.X R13, R29, 0x1, R33, P2 ;  /* 0x000000011d0d7824 */ /* 0x000fe200010e0621 */
[----:B-1----:R-:W-:-:S05]  /*8550*/  IADD3 R28, P2, R12, R8, RZ ;  /* 0x000000080c1c7210 */ /* 0x002fca0007f5e0ff */
[----:B------:R-:W-:Y:S02]  /*8560*/  IMAD.X R29, R13, 0x1, R33, P2 ;  /* 0x000000010d1d7824 */ /* 0x000fe400010e0621 */
[-C--:B--2---:R-:W-:Y:S02]  /*8570*/  IMAD R27, R27, R20.reuse, RZ ;  /* 0x000000141b1b7224 */ /* 0x084fe400078e02ff */
[----:B------:R-:W-:-:S04]  /*8580*/  IMAD.WIDE.U32 R14, R26, R20, R14 ;  /* 0x000000141a0e7225 */ /* 0x000fc800078e000e */
[----:B------:R-:W-:Y:S02]  /*8590*/  IMAD R27, R26, R21, R27 ;  /* 0x000000151a1b7224 */ /* 0x000fe400078e021b */
[-C--:B---3--:R-:W-:Y:S02]  /*85a0*/  IMAD R21, R35, R30.reuse, RZ ;  /* 0x0000001e23157224 */ /* 0x088fe400078e02ff */
[----:B------:R-:W-:Y:S02]  /*85b0*/  IMAD.IADD R15, R15, 0x1, R27 ;  /* 0x000000010f0f7824 */ /* 0x000fe400078e021b */
[C---:B------:R-:W-:Y:S01]  /*85c0*/  IMAD R31, R34.reuse, R31, R21 ;  /* 0x0000001f221f7224 */ /* 0x040fe200078e0215 */
[----:B------:R0:W2:Y:S01]  /*85d0*/  LDG.E.64 R26, [R12.64] ;  /* 0x000000240c1a7981 */ /* 0x0000a2000c1e1b00 */
[----:B------:R-:W-:-:S03]  /*85e0*/  IMAD.WIDE.U32 R14, R34, R30, R14 ;  /* 0x0000001e220e7225 */ /* 0x000fc600078e000e */
[----:B------:R-:W2:Y:S01]  /*85f0*/  LDL.64 R20, [R32+0x48] ;  /* 0x0000480020147983 */ /* 0x000ea20000100a00 */
[----:B------:R-:W-:-:S03]  /*8600*/  IMAD.IADD R15, R15, 0x1, R31 ;  /* 0x000000010f0f7824 */ /* 0x000fc600078e021f */
        /* <DEDUP_REMOVED lines=44> */
[----:B------:R-:W2:Y:S04]  /*88d0*/  LDG.E.64 R26, [R12.64] ;  /* 0x000000240c1a7981 */ /* 0x000ea8000c1e1b00 */
[----:B------:R-:W2:Y:S01]  /*88e0*/  LDL.64 R20, [R32+0x78] ;  /* 0x0000780020147983 */ /* 0x000ea20000100a00 */
[----:B------:R-:W-:-:S03]  /*88f0*/  IMAD.WIDE.U32 R14, R34, R30, R14 ;  /* 0x0000001e220e7225 */ /* 0x000fc600078e000e */
[----:B------:R-:W3:Y:S01]  /*8900*/  LDG.E.64 R34, [R28.64] ;  /* 0x000000241c227981 */ /* 0x000ee2000c1e1b00 */
[----:B------:R-:W-:-:S03]  /*8910*/  IMAD.IADD R15, R15, 0x1, R31 ;  /* 0x000000010f0f7824 */ /* 0x000fc600078e021f */
[----:B------:R-:W3:Y:S01]  /*8920*/  LDL.64 R30, [R32+0x80] ;  /* 0x00008000201e7983 */ /* 0x000ee20000100a00 */
[-C--:B--2---:R-:W-:Y:S02]  /*8930*/  IMAD R27, R27, R20.reuse, RZ ;  /* 0x000000141b1b7224 */ /* 0x084fe400078e02ff */
[----:B------:R-:W-:Y:S01]  /*8940*/  IMAD.WIDE.U32 R14, R26, R20, R14 ;  /* 0x000000141a0e7225 */ /* 0x000fe200078e000e */
[----:B------:R-:W-:-:S03]  /*8950*/  IADD3 R20, P2, R28, R8, RZ ;  /* 0x000000081c147210 */ /* 0x000fc60007f5e0ff */
[----:B------:R-:W-:Y:S02]  /*8960*/  IMAD R27, R26, R21, R27 ;  /* 0x000000151a1b7224 */ /* 0x000fe400078e021b */
[----:B------:R-:W-:Y:S01]  /*8970*/  IMAD.X R21, R29, 0x1, R33, P2 ;  /* 0x000000011d157824 */ /* 0x000fe200010e0621 */
[----:B------:R-:W-:Y:S01]  /*8980*/  IADD3 R12, P2, R20, R8, RZ ;  /* 0x00000008140c7210 */ /* 0x000fe20007f5e0ff */
[----:B---3--:R-:W-:Y:S02]  /*8990*/  IMAD R13, R35, R30, RZ ;  /* 0x0000001e230d7224 */ /* 0x008fe400078e02ff */
[----:B------:R-:W-:Y:S01]  /*89a0*/  IMAD.IADD R15, R15, 0x1, R27 ;  /* 0x000000010f0f7824 */ /* 0x000fe200078e021b */
[----:B------:R0:W2:Y:S01]  /*89b0*/  LDG.E.64 R28, [R20.64] ;  /* 0x00000024141c7981 */ /* 0x0000a2000c1e1b00 */
[----:B------:R-:W-:-:S03]  /*89c0*/  IMAD R31, R34, R31, R13 ;  /* 0x0000001f221f7224 */ /* 0x000fc600078e020d */
[----:B------:R-:W2:Y:S01]  /*89d0*/  LDL.64 R26, [R32+0x88] ;  /* 0x00008800201a7983 */ /* 0x000ea20000100a00 */
[----:B------:R-:W-:Y:S02]  /*89e0*/  IMAD.X R13, R21, 0x1, R33, P2 ;  /* 0x00000001150d7824 */ /* 0x000fe400010e0621 */
[----:B------:R-:W-:-:S03]  /*89f0*/  IMAD.WIDE.U32 R14, R34, R30, R14 ;  /* 0x0000001e220e7225 */ /* 0x000fc600078e000e */
[----:B------:R-:W4:Y:S01]  /*8a00*/  LDG.E.64 R34, [R12.64] ;  /* 0x000000240c227981 */ /* 0x000f22000c1e1b00 */
[----:B------:R-:W-:Y:S01]  /*8a10*/  IADD3 R25, P2, R25, -0x10, RZ ;  /* 0xfffffff019197810 */ /* 0x000fe20007f5e0ff */
[----:B------:R-:W-:-:S03]  /*8a20*/  IMAD.IADD R15, R15, 0x1, R31 ;  /* 0x000000010f0f7824 */ /* 0x000fc600078e021f */
[----:B------:R-:W-:Y:S02]  /*8a30*/  IADD3.X R4, R4, -0x1, RZ, P2, !PT ;  /* 0xffffffff04047810 */ /* 0x000fe400017fe4ff */
[----:B------:R-:W-:-:S04]  /*8a40*/  ISETP.GT.U32.AND P2, PT, R25, 0xc, PT ;  /* 0x0000000c1900780c */ /* 0x000fc80003f44070 */
[----:B------:R-:W-:Y:S02]  /*8a50*/  ISETP.GT.AND.EX P2, PT, R4, RZ, PT, P2 ;  /* 0x000000ff0400720c */ /* 0x000fe40003f44320 */
[----:B------:R-:W-:Y:S02]  /*8a60*/  IADD3 R0, P3, R0, 0x10, RZ ;  /* 0x0000001000007810 */ /* 0x000fe40007f7e0ff */
[----:B0-----:R-:W-:-:S03]  /*8a70*/  IADD3 R20, P4, R12, R8, RZ ;  /* 0x000000080c147210 */ /* 0x001fc60007f9e0ff */
[----:B------:R-:W-:Y:S02]  /*8a80*/  IMAD.X R5, RZ, RZ, R5, P3 ;  /* 0x000000ffff057224 */ /* 0x000fe400018e0605 */
[-C--:B--2---:R-:W-:Y:S02]  /*8a90*/  IMAD R29, R29, R26.reuse, RZ ;  /* 0x0000001a1d1d7224 */ /* 0x084fe400078e02ff */
[----:B------:R-:W-:-:S04]  /*8aa0*/  IMAD.WIDE.U32 R14, R28, R26, R14 ;  /* 0x0000001a1c0e7225 */ /* 0x000fc800078e000e */
[----:B------:R-:W-:Y:S02]  /*8ab0*/  IMAD R29, R28, R27, R29 ;  /* 0x0000001b1c1d7224 */ /* 0x000fe400078e021d */
[-C--:B----4-:R-:W-:Y:S02]  /*8ac0*/  IMAD R21, R35, R36.reuse, RZ ;  /* 0x0000002423157224 */ /* 0x090fe400078e02ff */
[----:B------:R-:W-:Y:S02]  /*8ad0*/  IMAD.IADD R15, R15, 0x1, R29 ;  /* 0x000000010f0f7824 */ /* 0x000fe400078e021d */
[C---:B------:R-:W-:Y:S02]  /*8ae0*/  IMAD R21, R34.reuse, R37, R21 ;  /* 0x0000002522157224 */ /* 0x040fe400078e0215 */
[----:B------:R-:W-:-:S04]  /*8af0*/  IMAD.WIDE.U32 R30, R34, R36, R14 ;  /* 0x00000024221e7225 */ /* 0x000fc800078e000e */
[----:B------:R-:W-:Y:S02]  /*8b00*/  IMAD.IADD R31, R31, 0x1, R21 ;  /* 0x000000011f1f7824 */ /* 0x000fe400078e0215 */
[----:B------:R-:W-:Y:S01]  /*8b10*/  IMAD.X R21, R13, 0x1, R33, P4 ;  /* 0x000000010d157824 */ /* 0x000fe200020e0621 */
[----:B------:R-:W-:Y:S05]  /*8b20*/  @P2 BRA `(.L_x_1303) ;  /* 0xfffff78000002947 */ /* 0x000fea000383ffff */
[----:B------:R-:W-:Y:S05]  /*8b30*/  BSYNC B2 ;  /* 0x0000000000027941 */ /* 0x000fea0003800000 */
.L_x_1302:
[----:B------:R-:W-:Y:S01]  /*8b40*/  ISETP.GT.U32.AND P2, PT, R25, 0x4, PT ;  /* 0x000000041900780c */ /* 0x000fe20003f44070 */
[----:B------:R-:W-:Y:S03]  /*8b50*/  BSSY B2, `(.L_x_1304) ;  /* 0x0000049000027945 */ /* 0x000fe60003800000 */
[----:B------:R-:W-:-:S13]  /*8b60*/  ISETP.GT.AND.EX P2, PT, R4, RZ, PT, P2 ;  /* 0x000000ff0400720c */ /* 0x000fda0003f44320 */
[----:B------:R-:W-:Y:S05]  /*8b70*/  @!P2 BRA `(.L_x_1305) ;  /* 0x000004600000a947 */ /* 0x000fea0003800000 */
[----:B------:R-:W-:Y:S01]  /*8b80*/  IMAD.U32 R32, R0, 0x8, R1 ;  /* 0x0000000800207824 */ /* 0x000fe200078e0001 */
[----:B------:R-:W-:Y:S01]  /*8b90*/  IADD3 R12, P0, R20, R8, RZ ;  /* 0x00000008140c7210 */ /* 0x000fe20007f1e0ff */
[----:B------:R0:W2:Y:S04]  /*8ba0*/  LDG.E.64 R28, [R20.64] ;  /* 0x00000024141c7981 */ /* 0x0000a8000c1e1b00 */
[----:B------:R-:W2:Y:S01]  /*8bb0*/  LDL.64 R26, [R32+0x18] ;  /* 0x00001800201a7983 */ /* 0x000ea20000100a00 */
[----:B------:R-:W-:-:S03]  /*8bc0*/  IMAD.X R13, R21, 0x1, R33, P0 ;  /* 0x00000001150d7824 */ /* 0x000fc600000e0621 */
[----:B------:R-:W3:Y:S04]  /*8bd0*/  LDL.64 R14, [R32+0x20] ;  /* 0x00002000200e7983 */ /* 0x000ee80000100a00 */
[----:B0-----:R0:W3:Y:S04]  /*8be0*/  LDG.E.64 R20, [R12.64] ;  /* 0x000000240c147981 */ /* 0x0010e8000c1e1b00 */
[----:B------:R-:W4:Y:S01]  /*8bf0*/  LDL.64 R36, [R32+0x50] ;  /* 0x0000500020247983 */ /* 0x000f220000100a00 */
[-C--:B--2---:R-:W-:Y:S02]  /*8c00*/  IMAD R29, R29, R26.reuse, RZ ;  /* 0x0000001a1d1d7224 */ /* 0x084fe400078e02ff */
[----:B------:R-:W-:Y:S01]  /*8c10*/  IMAD.WIDE.U32 R30, R28, R26, R30 ;  /* 0x0000001a1c1e7225 */ /* 0x000fe200078e001e */
[----:B------:R-:W-:-:S03]  /*8c20*/  IADD3 R26, P0, R12, R8, RZ ;  /* 0x000000080c1a7210 */ /* 0x000fc60007f1e0ff */
[----:B------:R-:W-:Y:S02]  /*8c30*/  IMAD R29, R28, R27, R29 ;  /* 0x0000001b1c1d7224 */ /* 0x000fe400078e021d */
[----:B------:R-:W-:Y:S02]  /*8c40*/  IMAD.X R27, R13, 0x1, R33, P0 ;  /* 0x000000010d1b7824 */ /* 0x000fe400000e0621 */
[----:B------:R-:W-:Y:S01]  /*8c50*/  IMAD.IADD R31, R31, 0x1, R29 ;  /* 0x000000011f1f7824 */ /* 0x000fe200078e021d */
[----:B0-----:R-:W2:Y:S01]  /*8c60*/  LDL.64 R12, [R32+0x28] ;  /* 0x00002800200c7983 */ /* 0x001ea20000100a00 */
[----:B---3--:R-:W-:Y:S01]  /*8c70*/  IMAD R29, R21, R14, RZ ;  /* 0x0000000e151d7224 */ /* 0x008fe200078e02ff */
[----:B------:R-:W-:-:S03]  /*8c80*/  IADD3 R28, P0, R26, R8, RZ ;  /* 0x000000081a1c7210 */ /* 0x000fc60007f1e0ff */
[C---:B------:R-:W-:Y:S02]  /*8c90*/  IMAD R29, R20.reuse, R15, R29 ;  /* 0x0000000f141d7224 */ /* 0x040fe400078e021d */
[----:B------:R-:W-:Y:S02]  /*8ca0*/  IMAD.WIDE.U32 R14, R20, R14, R30 ;  /* 0x0000000e140e7225 */ /* 0x000fe400078e001e */
[----:B------:R-:W2:Y:S02]  /*8cb0*/  LDG.E.64 R20, [R26.64] ;  /* 0x000000241a147981 */ /* 0x000ea4000c1e1b00 */
[----:B------:R-:W-:Y:S02]  /*8cc0*/  IMAD.IADD R15, R15, 0x1, R29 ;  /* 0x000000010f0f7824 */ /* 0x000fe400078e021d */
[----:B------:R-:W-:Y:S01]  /*8cd0*/  IMAD.X R29, R27, 0x1, R33, P0 ;  /* 0x000000011b1d7824 */ /* 0x000fe200000e0621 */
[----:B------:R-:W3:Y:S04]  /*8ce0*/  LDL.64 R30, [R32+0x30] ;  /* 0x00003000201e7983 */ /* 0x000ee80000100a00 */
[----:B------:R-:W3:Y:S01]  /*8cf0*/  LDG.E.64 R34, [R28.64] ;  /* 0x000000241c227981 */ /* 0x000ee2000c1e1b00 */
[----:B--2---:R-:W-:-:S04]  /*8d00*/  IMAD R21, R21, R12, RZ ;  /* 0x0000000c15157224 */ /* 0x004fc800078e02ff */
[C---:B------:R-:W-:Y:S02]  /*8d10*/  IMAD R21, R20.reuse, R13, R21 ;  /* 0x0000000d14157224 */ /* 0x040fe400078e0215 */
[----:B------:R-:W-:Y:S01]  /*8d20*/  IMAD.WIDE.U32 R12, R20, R12, R14 ;  /* 0x0000000c140c7225 */ /* 0x000fe200078e000e */
[----:B------:R-:W-:-:S03]  /*8d30*/  IADD3 R14, P0, R28, R8, RZ ;  /* 0x000000081c0e7210 */ /* 0x000fc60007f1e0ff */
[----:B------:R-:W-:Y:S02]  /*8d40*/  IMAD.IADD R13, R13, 0x1, R21 ;  /* 0x000000010d0d7824 */ /* 0x000fe400078e0215 */
[----:B---3--:R-:W-:Y:S02]  /*8d50*/  IMAD R21, R35, R30, RZ ;  /* 0x0000001e23157224 */ /* 0x008fe400078e02ff */
[----:B------:R-:W-:Y:S01]  /*8d60*/  IMAD.X R15, R29, 0x1, R33, P0 ;  /* 0x000000011d0f7824 */ /* 0x000fe200000e0621 */
[----:B------:R-:W-:Y:S01]  /*8d70*/  IADD3 R28, P0, R14, R8, RZ ;  /* 0x000000080e1c7210 */ /* 0x000fe20007f1e0ff */
[C---:B------:R-:W-:Y:S02]  /*8d80*/  IMAD R31, R34.reuse, R31, R21 ;  /* 0x0000001f221f7224 */ /* 0x040fe400078e0215 */
[----:B------:R-:W2:Y:S04]  /*8d90*/  LDL.64 R20, [R32+0x38] ;  /* 0x0000380020147983 */ /* 0x000ea80000100a00 */
[----:B------:R0:W2:Y:S01]  /*8da0*/  LDG.E.64 R26, [R14.64] ;  /* 0x000000240e1a7981 */ /* 0x0000a2000c1e1b00 */
[----:B------:R-:W-:-:S04]  /*8db0*/  IMAD.WIDE.U32 R12, R34, R30, R12 ;  /* 0x0000001e220c7225 */ /* 0x000fc800078e000c */
[----:B------:R-:W-:Y:S02]  /*8dc0*/  IMAD.X R29, R15, 0x1, R33, P0 ;  /* 0x000000010f1d7824 */ /* 0x000fe400000e0621 */
[----:B------:R-:W-:Y:S02]  /*8dd0*/  IMAD.IADD R13, R13, 0x1, R31 ;  /* 0x000000010d0d7824 */ /* 0x000fe400078e021f */
[----:B------:R-:W3:Y:S04]  /*8de0*/  LDL.64 R30, [R32+0x40] ;  /* 0x00004000201e7983 */ /* 0x000ee80000100a00 */
[----:B------:R1:W3:Y:S01]  /*8df0*/  LDG.E.64 R34, [R28.64] ;  /* 0x000000241c227981 */ /* 0x0002e2000c1e1b00 */
[----:B0-----:R-:W-:-:S05]  /*8e00*/  IADD3 R14, P0, R28, R8, RZ ;  /* 0x000000081c0e7210 */ /* 0x001fca0007f1e0ff */
[----:B------:R-:W-:-:S05]  /*8e10*/  IMAD.X R15, R29, 0x1, R33, P0 ;  /* 0x000000011d0f7824 */ /* 0x000fca00000e0621 */
[----:B-1----:R-:W5:Y:S01]  /*8e20*/  LDG.E.64 R28, [R14.64] ;  /* 0x000000240e1c7981 */ /* 0x002f62000c1e1b00 */
[-C--:B--2---:R-:W-:Y:S02]  /*8e30*/  IMAD R27, R27, R20.reuse, RZ ;  /* 0x000000141b1b7224 */ /* 0x084fe400078e02ff */
[----:B------:R-:W-:-:S04]  /*8e40*/  IMAD.WIDE.U32 R12, R26, R20, R12 ;  /* 0x000000141a0c7225 */ /* 0x000fc800078e000c */
[----:B------:R-:W-:Y:S02]  /*8e50*/  IMAD R27, R26, R21, R27 ;  /* 0x000000151a1b7224 */ /* 0x000fe400078e021b */
[----:B------:R-:W5:Y:S02]  /*8e60*/  LDL.64 R20, [R32+0x48] ;  /* 0x0000480020147983 */ /* 0x000f640000100a00 */
[----:B------:R-:W-:Y:S02]  /*8e70*/  IMAD.IADD R13, R13, 0x1, R27 ;  /* 0x000000010d0d7824 */ /* 0x000fe400078e021b */
[----:B---3--:R-:W-:-:S04]  /*8e80*/  IMAD R27, R35, R30, RZ ;  /* 0x0000001e231b7224 */ /* 0x008fc800078e02ff */
[C---:B------:R-:W-:Y:S02]  /*8e90*/  IMAD R27, R34.reuse, R31, R27 ;  /* 0x0000001f221b7224 */ /* 0x040fe400078e021b */
[----:B------:R-:W-:Y:S01]  /*8ea0*/  IMAD.WIDE.U32 R30, R34, R30, R12 ;  /* 0x0000001e221e7225 */ /* 0x000fe200078e000c */
        /* <DEDUP_REMOVED lines=9> */
[----:B-----5:R-:W-:-:S04]  /*8f40*/  IMAD R27, R29, R20, RZ ;  /* 0x000000141d1b7224 */ /* 0x020fc800078e02ff */
[C---:B------:R-:W-:Y:S02]  /*8f50*/  IMAD R27, R28.reuse, R21, R27 ;  /* 0x000000151c1b7224 */ /* 0x040fe400078e021b */
[----:B------:R-:W-:-:S04]  /*8f60*/  IMAD.WIDE.U32 R20, R28, R20, R30 ;  /* 0x000000141c147225 */ /* 0x000fc800078e001e */
[----:B------:R-:W-:Y:S02]  /*8f70*/  IMAD.IADD R21, R21, 0x1, R27 ;  /* 0x0000000115157824 */ /* 0x000fe400078e021b */
[-C--:B----4-:R-:W-:Y:S02]  /*8f80*/  IMAD R29, R35, R36.reuse, RZ ;  /* 0x00000024231d7224 */ /* 0x090fe400078e02ff */
[----:B------:R-:W-:Y:S01]  /*8f90*/  IMAD.WIDE.U32 R30, R34, R36, R20 ;  /* 0x00000024221e7225 */ /* 0x000fe200078e0014 */
[----:B------:R-:W-:-:S03]  /*8fa0*/  IADD3 R20, P2, R12, R8, RZ ;  /* 0x000000080c147210 */ /* 0x000fc60007f5e0ff */
[----:B------:R-:W-:Y:S02]  /*8fb0*/  IMAD R29, R34, R37, R29 ;  /* 0x00000025221d7224 */ /* 0x000fe400078e021d */
[----:B------:R-:W-:Y:S02]  /*8fc0*/  IMAD.X R21, R13, 0x1, R33, P2 ;  /* 0x000000010d157824 */ /* 0x000fe400010e0621 */
[----:B------:R-:W-:Y:S02]  /*8fd0*/  IMAD.IADD R31, R31, 0x1, R29 ;  /* 0x000000011f1f7824 */ /* 0x000fe400078e021d */
.L_x_1305:
[----:B------:R-:W-:Y:S05]  /*8fe0*/  BSYNC B2 ;  /* 0x0000000000027941 */ /* 0x000fea0003800000 */
.L_x_1304:
[----:B------:R-:W-:-:S04]  /*8ff0*/  ISETP.NE.U32.AND P2, PT, R25, RZ, PT ;  /* 0x000000ff1900720c */ /* 0x000fc80003f45070 */
[----:B------:R-:W-:-:S13]  /*9000*/  ISETP.NE.OR.EX P0, PT, R4, RZ, P0, P2 ;  /* 0x000000ff0400720c */ /* 0x000fda0000705720 */
[----:B------:R-:W-:Y:S05]  /*9010*/  @!P0 BRA `(.L_x_1306) ;  /* 0x0000029000008947 */ /* 0x000fea0003800000 */
.L_x_1301:
        /* <DEDUP_REMOVED lines=9> */
[----:B------:R-:W-:-:S04]  /*90b0*/  IMAD.WIDE.U32 R30, R12, R14, R30 ;  /* 0x0000000e0c1e7225 */ /* 0x000fc800078e001e */
[----:B------:R-:W-:Y:S01]  /*90c0*/  IMAD R13, R12, R15, R13 ;  /* 0x0000000f0c0d7224 */ /* 0x000fe200078e020d */
[----:B------:R-:W-:-:S03]  /*90d0*/  IADD3 R12, P0, R20, R8, RZ ;  /* 0x00000008140c7210 */ /* 0x000fc60007f1e0ff */
[----:B------:R-:W-:Y:S02]  /*90e0*/  IMAD.IADD R31, R31, 0x1, R13 ;  /* 0x000000011f1f7824 */ /* 0x000fe400078e020d */
[----:B------:R-:W-:Y:S02]  /*90f0*/  IMAD.X R13, R21, 0x1, R33, P0 ;  /* 0x00000001150d7824 */ /* 0x000fe400000e0621 */
[----:B---3--:R-:W-:Y:S01]  /*9100*/  IMAD R15, R27, R28, RZ ;  /* 0x0000001c1b0f7224 */ /* 0x008fe200078e02ff */
[----:B------:R-:W2:Y:S01]  /*9110*/  LDL.64 R20, [R32+0x28] ;  /* 0x0000280020147983 */ /* 0x000ea20000100a00 */
[----:B------:R-:W-:Y:S02]  /*9120*/  IADD3 R14, P0, R12, R8, RZ ;  /* 0x000000080c0e7210 */ /* 0x000fe40007f1e0ff */
[C---:B------:R-:W-:Y:S02]  /*9130*/  IMAD R29, R26.reuse, R29, R15 ;  /* 0x0000001d1a1d7224 */ /* 0x040fe400078e020f */
[----:B------:R-:W-:-:S02]  /*9140*/  IMAD.WIDE.U32 R26, R26, R28, R30 ;  /* 0x0000001c1a1a7225 */ /* 0x000fc400078e001e */
[----:B------:R-:W2:Y:S02]  /*9150*/  LDG.E.64 R30, [R12.64] ;  /* 0x000000240c1e7981 */ /* 0x000ea4000c1e1b00 */
[----:B------:R-:W-:-:S05]  /*9160*/  IMAD.X R15, R13, 0x1, R33, P0 ;  /* 0x000000010d0f7824 */ /* 0x000fca00000e0621 */
[----:B------:R-:W4:Y:S01]  /*9170*/  LDG.E.64 R34, [R14.64] ;  /* 0x000000240e227981 */ /* 0x000f22000c1e1b00 */
        /* <DEDUP_REMOVED lines=11> */
[----:B----4-:R-:W-:Y:S02]  /*9230*/  IMAD R21, R35, R36, RZ ;  /* 0x0000002423157224 */ /* 0x010fe400078e02ff */
[----:B------:R-:W-:Y:S01]  /*9240*/  IMAD.MOV.U32 R12, RZ, RZ, R20 ;  /* 0x000000ffff0c7224 */ /* 0x000fe200078e0014 */
[----:B------:R-:W-:Y:S01]  /*9250*/  IADD3 R20, P3, R14, R8, RZ ;  /* 0x000000080e147210 */ /* 0x000fe20007f7e0ff */
[C---:B------:R-:W-:Y:S02]  /*9260*/  IMAD R21, R34.reuse, R37, R21 ;  /* 0x0000002522157224 */ /* 0x040fe400078e0215 */
[----:B------:R-:W-:-:S04]  /*9270*/  IMAD.WIDE.U32 R30, R34, R36, R12 ;  /* 0x00000024221e7225 */ /* 0x000fc800078e000c */
[----:B------:R-:W-:Y:S02]  /*9280*/  IMAD.IADD R31, R31, 0x1, R21 ;  /* 0x000000011f1f7824 */ /* 0x000fe400078e0215 */
[----:B------:R-:W-:Y:S01]  /*9290*/  IMAD.X R21, R15, 0x1, R33, P3 ;  /* 0x000000010f157824 */ /* 0x000fe200018e0621 */
[----:B------:R-:W-:Y:S05]  /*92a0*/  @P0 BRA `(.L_x_1301) ;  /* 0xfffffd7000000947 */ /* 0x000fea000383ffff */
.L_x_1306:
[----:B------:R-:W-:Y:S05]  /*92b0*/  BSYNC B0 ;  /* 0x0000000000007941 */ /* 0x000fea0003800000 */
.L_x_1300:
[----:B------:R-:W-:Y:S01]  /*92c0*/  ISETP.NE.U32.AND P0, PT, R3, RZ, PT ;  /* 0x000000ff0300720c */ /* 0x000fe20003f05070 */
[----:B---3--:R-:W-:-:S03]  /*92d0*/  IMAD R9, R23, c[0x0][0x170], RZ ;  /* 0x00005c0017097a24 */ /* 0x008fc600078e02ff */
[----:B------:R-:W-:Y:S01]  /*92e0*/  ISETP.NE.AND.EX P0, PT, RZ, RZ, PT, P0 ;  /* 0x000000ffff00720c */ /* 0x000fe20003f05300 */
[----:B------:R-:W-:-:S12]  /*92f0*/  IMAD R13, R22, c[0x0][0x174], R9 ;  /* 0x00005d00160d7a24 */ /* 0x000fd800078e0209 */
[----:B------:R-:W-:Y:S05]  /*9300*/  @!P0 BRA `(.L_x_1299) ;  /* 0x0000027000008947 */ /* 0x000fea0003800000 */
[----:B------:R-:W-:-:S04]  /*9310*/  IMAD.WIDE.U32 R8, R22, c[0x0][0x170], RZ ;  /* 0x00005c0016087a25 */ /* 0x000fc800078e00ff */
[----:B------:R-:W-:Y:S02]  /*9320*/  IMAD R5, R5, c[0x0][0x1c0], RZ ;  /* 0x0000700005057a24 */ /* 0x000fe400078e02ff */
[----:B------:R-:W-:Y:S02]  /*9330*/  IMAD.IADD R9, R13, 0x1, R9 ;  /* 0x000000010d097824 */ /* 0x000fe400078e0209 */
        /* <DEDUP_REMOVED lines=21> */
[----:B------:R-:W2:Y:S04]  /*9490*/  LDL.64 R4, [R0+0x20] ;  /* 0x0000200000047983 */ /* 0x000ea80000100a00 */
[----:B------:R-:W-:Y:S01]  /*94a0*/  @P0 IADD3 R12, P2, R14, R13, RZ ;  /* 0x0000000d0e0c0210 */ /* 0x000fe20007f5e0ff */
[----:B------:R-:W2:Y:S04]  /*94b0*/  LDG.E.64 R6, [R14.64] ;  /* 0x000000240e067981 */ /* 0x000ea8000c1e1b00 */
[----:B------:R-:W-:Y:S01]  /*94c0*/  @P0 IMAD.X R13, R15, 0x1, R3, P2 ;  /* 0x000000010f0d0824 */ /* 0x000fe200010e0603 */
[----:B------:R-:W3:Y:S05]  /*94d0*/  @P0 LDL.64 R8, [R0+0x28] ;  /* 0x0000280000080983 */ /* 0x000eea0000100a00 */
[----:B------:R-:W3:Y:S01]  /*94e0*/  @P0 LDG.E.64 R12, [R12.64] ;  /* 0x000000240c0c0981 */ /* 0x000ee2000c1e1b00 */
        /* <DEDUP_REMOVED lines=9> */
.L_x_1299:
[----:B------:R-:W-:Y:S05]  /*9580*/  BSYNC B1 ;  /* 0x0000000000017941 */ /* 0x000fea0003800000 */
.L_x_1298:
[----:B---3--:R-:W0:Y:S01]  /*9590*/  LDC.U8 R22, c[0x0][0x1ec] ;  /* 0x00007b00ff167b82 */ /* 0x008e220000000000 */
[----:B------:R-:W-:Y:S01]  /*95a0*/  BSSY B6, `(.L_x_1307) ;  /* 0x0000100000067945 */ /* 0x000fe20003800000 */
        /* <DEDUP_REMOVED lines=18> */
[----:B------:R-:W-:Y:S01]  /*96d0*/  IMAD.MOV.U32 R24, RZ, RZ, R2 ;  /* 0x000000ffff187224 */ /* 0x000fe200078e0002 */
[----:B------:R-:W-:Y:S05]  /*96e0*/  BRA `(.L_x_1308) ;  /* 0x00000eb000007947 */ /* 0x000fea0003800000 */
.L_x_1312:
[----:B------:R0:W-:Y:S01]  /*96f0*/  STG.E.U8 [R4.64], R10 ;  /* 0x0000000a04007986 */ /* 0x0001e2000c101124 */
[----:B------:R-:W-:Y:S01]  /*9700*/  IMAD.MOV.U32 R24, RZ, RZ, R2 ;  /* 0x000000ffff187224 */ /* 0x000fe200078e0002 */
[----:B------:R-:W-:Y:S05]  /*9710*/  BRA `(.L_x_1308) ;  /* 0x00000e8000007947 */ /* 0x000fea0003800000 */
.L_x_1311:
[----:B------:R-:W-:-:S13]  /*9720*/  ISETP.NE.AND P0, PT, R0, 0x2, PT ;  /* 0x000000020000780c */ /* 0x000fda0003f05270 */
[----:B------:R-:W-:Y:S05]  /*9730*/  @!P0 BRA `(.L_x_1314) ;  /* 0x000000a000008947 */ /* 0x000fea0003800000 */
[----:B------:R-:W-:-:S13]  /*9740*/  ISETP.NE.AND P0, PT, R0, 0x3, PT ;  /* 0x000000030000780c */ /* 0x000fda0003f05270 */
[----:B------:R-:W-:Y:S05]  /*9750*/  @!P0 BRA `(.L_x_1315) ;  /* 0x0000005000008947 */ /* 0x000fea0003800000 */
[----:B------:R-:W-:-:S13]  /*9760*/  ISETP.NE.AND P0, PT, R0, 0x4, PT ;  /* 0x000000040000780c */ /* 0x000fda0003f05270 */
[----:B------:R-:W-:Y:S05]  /*9770*/  @P0 BRA `(.L_x_1313) ;  /* 0x00000c8000000947 */ /* 0x000fea0003800000 */
[----:B------:R0:W-:Y:S01]  /*9780*/  STG.E.64 [R4.64], R10 ;  /* 0x0000000a04007986 */ /* 0x0001e2000c101b24 */
[----:B------:R-:W-:Y:S01]  /*9790*/  IMAD.MOV.U32 R24, RZ, RZ, R2 ;  /* 0x000000ffff187224 */ /* 0x000fe200078e0002 */
[----:B------:R-:W-:Y:S05]  /*97a0*/  BRA `(.L_x_1308) ;  /* 0x00000df000007947 */ /* 0x000fea0003800000 */
.L_x_1315:
[----:B------:R0:W-:Y:S01]  /*97b0*/  STG.E [R4.64], R10 ;  /* 0x0000000a04007986 */ /* 0x0001e2000c101924 */
[----:B------:R-:W-:Y:S01]  /*97c0*/  IMAD.MOV.U32 R24, RZ, RZ, R2 ;  /* 0x000000ffff187224 */ /* 0x000fe200078e0002 */
[----:B------:R-:W-:Y:S05]  /*97d0*/  BRA `(.L_x_1308) ;  /* 0x00000dc000007947 */ /* 0x000fea0003800000 */
.L_x_1314:
[----:B------:R0:W-:Y:S01]  /*97e0*/  STG.E.U16 [R4.64], R10 ;  /* 0x0000000a04007986 */ /* 0x0001e2000c101524 */
[----:B------:R-:W-:Y:S01]  /*97f0*/  IMAD.MOV.U32 R24, RZ, RZ, R2 ;  /* 0x000000ffff187224 */ /* 0x000fe200078e0002 */
[----:B------:R-:W-:Y:S05]  /*9800*/  BRA `(.L_x_1308) ;  /* 0x00000d9000007947 */ /* 0x000fea0003800000 */
.L_x_1310:
[----:B------:R-:W-:-:S13]  /*9810*/  ISETP.GT.AND P0, PT, R0, 0x6, PT ;  /* 0x000000060000780c */ /* 0x000fda0003f04270 */
[----:B------:R-:W-:Y:S05]  /*9820*/  @P0 BRA `(.L_x_1316) ;  /* 0x000000d000000947 */ /* 0x000fea0003800000 */
[----:B------:R-:W-:-:S13]  /*9830*/  ISETP.NE.AND P0, PT, R0, 0x5, PT ;  /* 0x000000050000780c */ /* 0x000fda0003f05270 */
[----:B------:R-:W-:Y:S05]  /*9840*/  @!P0 BRA `(.L_x_1317) ;  /* 0x0000006000008947 */ /* 0x000fea0003800000 */
[----:B------:R-:W-:-:S13]  /*9850*/  ISETP.NE.AND P0, PT, R0, 0x6, PT ;  /* 0x000000060000780c */ /* 0x000fda0003f05270 */
[----:B------:R-:W-:Y:S05]  /*9860*/  @P0 BRA `(.L_x_1313) ;  /* 0x00000b9000000947 */ /* 0x000fea0003800000 */
[----:B------:R-:W0:Y:S01]  /*9870*/  I2F.S64 R11, R10 ;  /* 0x0000000a000b7312 */ /* 0x000e220000301400 */
[----:B------:R-:W-:Y:S01]  /*9880*/  IMAD.MOV.U32 R24, RZ, RZ, R2 ;  /* 0x000000ffff187224 */ /* 0x000fe200078e0002 */
[----:B0-----:R0:W-:Y:S01]  /*9890*/  STG.E [R4.64], R11 ;  /* 0x0000000b04007986 */ /* 0x0011e2000c101924 */
[----:B------:R-:W-:Y:S05]  /*98a0*/  BRA `(.L_x_1308) ;  /* 0x00000cf000007947 */ /* 0x000fea0003800000 */
.L_x_1317:
[----:B------:R-:W0:Y:S01]  /*98b0*/  I2F.S64 R0, R10 ;  /* 0x0000000a00007312 */ /* 0x000e220000301400 */
[----:B------:R-:W-:Y:S01]  /*98c0*/  IMAD.MOV.U32 R24, RZ, RZ, R2 ;  /* 0x000000ffff187224 */ /* 0x000fe200078e0002 */
[----:B0-----:R-:W-:-:S05]  /*98d0*/  F2FP.PACK_AB R0, RZ, R0 ;  /* 0x00000000ff00723e */ /* 0x001fca00000000ff */
[----:B------:R0:W-:Y:S01]  /*98e0*/  STG.E.U16 [R4.64], R0 ;  /* 0x0000000004007986 */ /* 0x0001e2000c101524 */
[----:B------:R-:W-:Y:S05]  /*98f0*/  BRA `(.L_x_1308) ;  /* 0x00000ca000007947 */ /* 0x000fea0003800000 */
.L_x_1316:
[----:B------:R-:W-:-:S13]  /*9900*/  ISETP.NE.AND P0, PT, R0, 0x7, PT ;  /* 0x000000070000780c */ /* 0x000fda0003f05270 */
[----:B------:R-:W-:Y:S05]  /*9910*/  @!P0 BRA `(.L_x_1318) ;  /* 0x000000f000008947 */ /* 0x000fea0003800000 */
[----:B------:R-:W-:-:S13]  /*9920*/  ISETP.NE.AND P0, PT, R0, 0x8, PT ;  /* 0x000000080000780c */ /* 0x000fda0003f05270 */
[----:B------:R-:W-:Y:S05]  /*9930*/  @!P0 BRA `(.L_x_1319) ;  /* 0x0000007000008947 */ /* 0x000fea0003800000 */
[----:B------:R-:W-:-:S13]  /*9940*/  ISETP.NE.AND P0, PT, R0, 0x9, PT ;  /* 0x000000090000780c */ /* 0x000fda0003f05270 */
[----:B------:R-:W-:Y:S05]  /*9950*/  @P0 BRA `(.L_x_1313) ;  /* 0x00000aa000000947 */ /* 0x000fea0003800000 */
[----:B------:R-:W0:Y:S01]  /*9960*/  I2F.S64 R6, R10 ;  /* 0x0000000a00067312 */ /* 0x000e220000301400 */
[----:B------:R-:W-:Y:S02]  /*9970*/  IMAD.MOV.U32 R7, RZ, RZ, RZ ;  /* 0x000000ffff077224 */ /* 0x000fe400078e00ff */
[----:B------:R-:W-:-:S03]  /*9980*/  IMAD.MOV.U32 R24, RZ, RZ, R2 ;  /* 0x000000ffff187224 */ /* 0x000fc600078e0002 */
[----:B0-----:R0:W-:Y:S01]  /*9990*/  STG.E.64 [R4.64], R6 ;  /* 0x0000000604007986 */ /* 0x0011e2000c101b24 */
[----:B------:R-:W-:Y:S05]  /*99a0*/  BRA `(.L_x_1308) ;  /* 0x00000bf000007947 */ /* 0x000fea0003800000 */
.L_x_1319:
[----:B------:R-:W0:Y:S01]  /*99b0*/  I2F.S64 R10, R10 ;  /* 0x0000000a000a7312 */ /* 0x000e220000301400 */
[----:B------:R-:W-:Y:S01]  /*99c0*/  IMAD.MOV.U32 R24, RZ, RZ, R2 ;  /* 0x000000ffff187224 */ /* 0x000fe200078e0002 */
[----:B0-----:R-:W-:-:S04]  /*99d0*/  F2FP.PACK_AB R3, RZ, R10 ;  /* 0x0000000aff03723e */ /* 0x001fc800000000ff */
[----:B------:R-:W-:-:S05]  /*99e0*/  PRMT R3, R3, 0x5410, RZ ;  /* 0x0000541003037816 */ /* 0x000fca00000000ff */
[----:B------:R0:W-:Y:S01]  /*99f0*/  STG.E [R4.64], R3 ;  /* 0x0000000304007986 */ /* 0x0001e2000c101924 */
[----:B------:R-:W-:Y:S05]  /*9a00*/  BRA `(.L_x_1308) ;  /* 0x00000b9000007947 */ /* 0x000fea0003800000 */
.L_x_1318:
[----:B------:R-:W0:Y:S01]  /*9a10*/  I2F.F64.S64 R10, R10 ;  /* 0x0000000a000a7312 */ /* 0x000e220000301c00 */
[----:B------:R-:W-:Y:S01]  /*9a20*/  IMAD.MOV.U32 R24, RZ, RZ, R2 ;  /* 0x000000ffff187224 */ /* 0x000fe200078e0002 */
[----:B0-----:R0:W-:Y:S01]  /*9a30*/  STG.E.64 [R4.64], R10 ;  /* 0x0000000a04007986 */ /* 0x0011e2000c101b24 */
[----:B------:R-:W-:Y:S05]  /*9a40*/  BRA `(.L_x_1308) ;  /* 0x00000b5000007947 */ /* 0x000fea0003800000 */
.L_x_1309:
        /* <DEDUP_REMOVED lines=8> */
[----:B------:R-:W-:Y:S01]  /*9ad0*/  ISETP.NE.U32.AND P0, PT, R10, RZ, PT ;  /* 0x000000ff0a00720c */ /* 0x000fe20003f05070 */
[----:B------:R-:W-:-:S03]  /*9ae0*/  IMAD.MOV.U32 R24, RZ, RZ, R2 ;  /* 0x000000ffff187224 */ /* 0x000fc600078e0002 */
[----:B------:R-:W-:-:S04]  /*9af0*/  ISETP.NE.AND.EX P0, PT, R11, RZ, PT, P0 ;  /* 0x000000ff0b00720c */ /* 0x000fc80003f05300 */
[----:B------:R-:W-:-:S05]  /*9b00*/  SEL R3, RZ, 0x1, !P0 ;  /* 0x00000001ff037807 */ /* 0x000fca0004000000 */
[----:B------:R0:W-:Y:S01]  /*9b10*/  STG.E.U8 [R4.64], R3 ;  /* 0x0000000304007986 */ /* 0x0001e2000c101124 */
[----:B------:R-:W-:Y:S05]  /*9b20*/  BRA `(.L_x_1308) ;  /* 0x00000a7000007947 */ /* 0x000fea0003800000 */
.L_x_1322:
[----:B------:R-:W0:Y:S01]  /*9b30*/  I2F.F64.S64 R12, R10 ;  /* 0x0000000a000c7312 */ /* 0x000e220000301c00 */
[----:B------:R-:W-:Y:S01]  /*9b40*/  CS2R R14, SRZ ;  /* 0x00000000000e7805 */ /* 0x000fe2000001ff00 */
[----:B------:R-:W-:-:S04]  /*9b50*/  IMAD.MOV.U32 R24, RZ, RZ, R2 ;  /* 0x000000ffff187224 */ /* 0x000fc800078e0002 */
[----:B0-----:R0:W-:Y:S01]  /*9b60*/  STG.E.128 [R4.64], R12 ;  /* 0x0000000c04007986 */ /* 0x0011e2000c101d24 */
[----:B------:R-:W-:Y:S05]  /*9b70*/  BRA `(.L_x_1308) ;  /* 0x00000a2000007947 */ /* 0x000fea0003800000 */
.L_x_1321:
        /* <DEDUP_REMOVED lines=21> */
.L_x_1326:
[----:B------:R-:W-:Y:S05]  /*9cd0*/  BSYNC B0 ;  /* 0x0000000000007941 */ /* 0x000fea0003800000 */
.L_x_1325:
[----:B------:R-:W-:Y:S01]  /*9ce0*/  LOP3.LUT R7, R0, R7, RZ, 0xfc, !PT ;  /* 0x0000000700077212 */ /* 0x000fe200078efcff */
[----:B------:R-:W-:-:S04]  /*9cf0*/  IMAD.MOV.U32 R24, RZ, RZ, R2 ;  /* 0x000000ffff187224 */ /* 0x000fc800078e0002 */
[----:B------:R0:W-:Y:S01]  /*9d00*/  STG.E.U8 [R4.64], R7 ;  /* 0x0000000704007986 */ /* 0x0001e2000c101124 */
[----:B------:R-:W-:Y:S05]  /*9d10*/  BRA `(.L_x_1308) ;  /* 0x0000088000007947 */ /* 0x000fea0003800000 */
.L_x_1324:
        /* <DEDUP_REMOVED lines=13> */
.L_x_1328:
[----:B------:R-:W-:Y:S01]  /*9df0*/  IMAD.MOV.U32 R0, RZ, RZ, 0x7f ;  /* 0x0000007fff007424 */ /* 0x000fe200078e00ff */
[----:B------:R-:W-:-:S04]  /*9e00*/  ISETP.GT.U32.AND P0, PT, R3, 0x7f800000, PT ;  /* 0x7f8000000300780c */ /* 0x000fc80003f04070 */
[----:B------:R-:W-:-:S04]  /*9e10*/  SEL R0, R0, 0x7c, P0 ;  /* 0x0000007c00007807 */ /* 0x000fc80000000000 */
.L_x_1329:
[----:B------:R-:W-:Y:S05]  /*9e20*/  BSYNC B0 ;  /* 0x0000000000007941 */ /* 0x000fea0003800000 */
.L_x_1327:
[----:B------:R-:W-:Y:S01]  /*9e30*/  LOP3.LUT R3, R11, 0x80000000, RZ, 0xc0, !PT ;  /* 0x800000000b037812 */ /* 0x000fe200078ec0ff */
[----:B------:R-:W-:-:S03]  /*9e40*/  IMAD.MOV.U32 R24, RZ, RZ, R2 ;  /* 0x000000ffff187224 */ /* 0x000fc600078e0002 */
[----:B------:R-:W-:-:S04]  /*9e50*/  SHF.R.U32.HI R3, RZ, 0x18, R3 ;  /* 0x00000018ff037819 */ /* 0x000fc80000011603 */
[----:B------:R-:W-:-:S05]  /*9e60*/  LOP3.LUT R3, R0, R3, RZ, 0xfc, !PT ;  /* 0x0000000300037212 */ /* 0x000fca00078efcff */
[----:B------:R0:W-:Y:S01]  /*9e70*/  STG.E.U8 [R4.64], R3 ;  /* 0x0000000304007986 */ /* 0x0001e2000c101124 */
[----:B------:R-:W-:Y:S05]  /*9e80*/  BRA `(.L_x_1308) ;  /* 0x0000071000007947 */ /* 0x000fea0003800000 */
.L_x_1323:
[----:B------:R-:W0:Y:S01]  /*9e90*/  I2F.S64 R0, R10 ;  /* 0x0000000a00007312 */ /* 0x000e220000301400 */
[----:B------:R-:W-:Y:S01]  /*9ea0*/  IMAD.MOV.U32 R24, RZ, RZ, R2 ;  /* 0x000000ffff187224 */ /* 0x000fe200078e0002 */
[----:B0-----:R-:W-:-:S05]  /*9eb0*/  F2FP.BF16.PACK_AB R0, RZ, R0 ;  /* 0x00000000ff00723e */ /* 0x001fca00000010ff */
[----:B------:R0:W-:Y:S01]  /*9ec0*/  STG.E.U16 [R4.64], R0 ;  /* 0x0000000004007986 */ /* 0x0001e2000c101524 */
[----:B------:R-:W-:Y:S05]  /*9ed0*/  BRA `(.L_x_1308) ;  /* 0x000006c000007947 */ /* 0x000fea0003800000 */
.L_x_1320:
        /* <DEDUP_REMOVED lines=9> */
[----:B------:R-:W-:Y:S01]  /*9f70*/  IMAD.MOV.U32 R24, RZ, RZ, R2 ;  /* 0x000000ffff187224 */ /* 0x000fe200078e0002 */
[----:B------:R-:W-:Y:S05]  /*9f80*/  BRA `(.L_x_1308) ;  /* 0x0000061000007947 */ /* 0x000fea0003800000 */
.L_x_1332:
        /* <DEDUP_REMOVED lines=17> */
.L_x_1335:
[----:B------:R-:W-:-:S04]  /*a0a0*/  LOP3.LUT R0, R11, 0x80000000, RZ, 0xc0, !PT ;  /* 0x800000000b007812 */ /* 0x000fc800078ec0ff */
[----:B------:R-:W-:-:S04]  /*a0b0*/  SHF.R.U32.HI R0, RZ, 0x18, R0 ;  /* 0x00000018ff007819 */ /* 0x000fc80000011600 */
[----:B------:R-:W-:Y:S02]  /*a0c0*/  LOP3.LUT R0, R3, R0, RZ, 0xfc, !PT ;  /* 0x0000000003007212 */ /* 0x000fe400078efcff */
.L_x_1334:
[----:B------:R-:W-:Y:S05]  /*a0d0*/  BSYNC B0 ;  /* 0x0000000000007941 */ /* 0x000fea0003800000 */
.L_x_1333:
[----:B------:R0:W-:Y:S01]  /*a0e0*/  STG.E.U8 [R4.64], R0 ;  /* 0x0000000004007986 */ /* 0x0001e2000c101124 */
[----:B------:R-:W-:Y:S01]  /*a0f0*/  IMAD.MOV.U32 R24, RZ, RZ, R2 ;  /* 0x000000ffff187224 */ /* 0x000fe200078e0002 */
[----:B------:R-:W-:Y:S05]  /*a100*/  BRA `(.L_x_1308) ;  /* 0x0000049000007947 */ /* 0x000fea0003800000 */
.L_x_1331:
        /* <DEDUP_REMOVED lines=17> */
.L_x_1338:
[----:B------:R-:W-:-:S04]  /*a220*/  LOP3.LUT R0, R11, 0x80000000, RZ, 0xc0, !PT ;  /* 0x800000000b007812 */ /* 0x000fc800078ec0ff */
[----:B------:R-:W-:-:S04]  /*a230*/  SHF.R.U32.HI R0, RZ, 0x18, R0 ;  /* 0x00000018ff007819 */ /* 0x000fc80000011600 */
[----:B------:R-:W-:Y:S02]  /*a240*/  LOP3.LUT R0, R3, R0, RZ, 0xfc, !PT ;  /* 0x0000000003007212 */ /* 0x000fe400078efcff */
.L_x_1337:
[----:B------:R-:W-:Y:S05]  /*a250*/  BSYNC B0 ;  /* 0x0000000000007941 */ /* 0x000fea0003800000 */
.L_x_1336:
[----:B------:R0:W-:Y:S01]  /*a260*/  STG.E.U8 [R4.64], R0 ;  /* 0x0000000004007986 */ /* 0x0001e2000c101124 */
[----:B------:R-:W-:Y:S01]  /*a270*/  IMAD.MOV.U32 R24, RZ, RZ, R2 ;  /* 0x000000ffff187224 */ /* 0x000fe200078e0002 */
[----:B------:R-:W-:Y:S05]  /*a280*/  BRA `(.L_x_1308) ;  /* 0x0000031000007947 */ /* 0x000fea0003800000 */
.L_x_1330:
[----:B------:R-:W-:-:S13]  /*a290*/  ISETP.NE.AND P0, PT, R0, 0x1c, PT ;  /* 0x0000001c0000780c */ /* 0x000fda0003f05270 */
[----:B------:R-:W-:Y:S05]  /*a2a0*/  @!P0 BRA `(.L_x_1339) ;  /* 0x000002d000008947 */ /* 0x000fea0003800000 */
[----:B------:R-:W-:-:S13]  /*a2b0*/  ISETP.NE.AND P0, PT, R0, 0x1d, PT ;  /* 0x0000001d0000780c */ /* 0x000fda0003f05270 */
[----:B------:R-:W-:Y:S05]  /*a2c0*/  @!P0 BRA `(.L_x_1340) ;  /* 0x0000028000008947 */ /* 0x000fea0003800000 */
[----:B------:R-:W-:-:S13]  /*a2d0*/  ISETP.NE.AND P0, PT, R0, 0x2c, PT ;  /* 0x0000002c0000780c */ /* 0x000fda0003f05270 */
[----:B------:R-:W-:Y:S05]  /*a2e0*/  @P0 BRA `(.L_x_1313) ;  /* 0x0000011000000947 */ /* 0x000fea0003800000 */
[----:B------:R-:W0:Y:S01]  /*a2f0*/  I2F.S64 R10, R10 ;  /* 0x0000000a000a7312 */ /* 0x000e220000301400 */
[----:B------:R-:W-:Y:S01]  /*a300*/  PLOP3.LUT P0, PT, PT, PT, PT, 0x80, 0x0 ;  /* 0x000000000000781c */ /* 0x000fe20003f0f070 */
[----:B------:R-:W-:Y:S01]  /*a310*/  IMAD.MOV.U32 R24, RZ, RZ, R2 ;  /* 0x000000ffff187224 */ /* 0x000fe200078e0002 */
        /* <DEDUP_REMOVED lines=14> */
.L_x_1313:
[----:B------:R-:W-:Y:S01]  /*a400*/  MOV R14, 0x0 ;  /* 0x00000000000e7802 */ /* 0x000fe20000000f00 */
[----:B------:R-:W-:Y:S02]  /*a410*/  IMAD.MOV.U32 R4, RZ, RZ, c[0x4][0xf8] ;  /* 0x01003e00ff047624 */ /* 0x000fe400078e00ff */
[----:B------:R-:W-:Y:S02]  /*a420*/  IMAD.MOV.U32 R5, RZ, RZ, c[0x4][0xfc] ;  /* 0x01003f00ff057624 */ /* 0x000fe400078e00ff */
[----:B------:R-:W-:Y:S01]  /*a430*/  IMAD.MOV.U32 R6, RZ, RZ, c[0x4][0x100] ;  /* 0x01004000ff067624 */ /* 0x000fe200078e00ff */
[----:B------:R-:W0:Y:S01]  /*a440*/  LDC.64 R14, c[0x4][R14] ;  /* 0x010000000e0e7b82 */ /* 0x000e220000000a00 */
[----:B------:R-:W-:Y:S02]  /*a450*/  IMAD.MOV.U32 R7, RZ, RZ, c[0x4][0x104] ;  /* 0x01004100ff077624 */ /* 0x000fe400078e00ff */
[----:B------:R-:W-:-:S02]  /*a460*/  IMAD.MOV.U32 R8, RZ, RZ, 0x65 ;  /* 0x00000065ff087424 */ /* 0x000fc400078e00ff */
[----:B------:R-:W-:Y:S02]  /*a470*/  IMAD.MOV.U32 R10, RZ, RZ, c[0x4][0x10] ;  /* 0x01000400ff0a7624 */ /* 0x000fe400078e00ff */
[----:B------:R-:W-:Y:S02]  /*a480*/  IMAD.MOV.U32 R11, RZ, RZ, c[0x4][0x14] ;  /* 0x01000500ff0b7624 */ /* 0x000fe400078e00ff */
[----:B------:R-:W-:Y:S02]  /*a490*/  IMAD.MOV.U32 R12, RZ, RZ, 0x1 ;  /* 0x00000001ff0c7424 */ /* 0x000fe400078e00ff */
[----:B------:R-:W-:Y:S02]  /*a4a0*/  IMAD.MOV.U32 R13, RZ, RZ, RZ ;  /* 0x000000ffff0d7224 */ /* 0x000fe400078e00ff */
[----:B------:R-:W-:Y:S01]  /*a4b0*/  LEPC R20 ;  /* 0x000000000014734e */ /* 0x000fe20000000000 */
[----:B------:R-:W-:Y:S02]  /*a4c0*/  MOV R3, 0xa530 ;  /* 0x0000a53000037802 */ /* 0x000fe40000000f00 */
[----:B------:R-:W-:Y:S02]  /*a4d0*/  MOV R0, 0xa4b0 ;  /* 0x0000a4b000007802 */ /* 0x000fe40000000f00 */
[----:B------:R-:W-:-:S02]  /*a4e0*/  MOV R9, 0x0 ;  /* 0x0000000000097802 */ /* 0x000fc40000000f00 */
[----:B------:R-:W-:Y:S02]  /*a4f0*/  MOV R23, 0x0 ;  /* 0x0000000000177802 */ /* 0x000fe40000000f00 */
[----:B------:R-:W-:-:S04]  /*a500*/  IADD3 R20, P0, P1, -R0, R3, R20 ;  /* 0x0000000300147210 */ /* 0x000fc8000791e114 */
[----:B------:R-:W-:-:S04]  /*a510*/  IADD3.X R21, ~R23, R9, R21, P0, P1 ;  /* 0x0000000917157210 */ /* 0x000fc800007e2515 */
[----:B0-----:R-:W-:Y:S05]  /*a520*/  CALL.ABS.NOINC R14 ;  /* 0x000000000e007343 */ /* 0x001fea0003c00000 */
[----:B------:R-:W-:Y:S01]  /*a530*/  IMAD.MOV.U32 R24, RZ, RZ, R2 ;  /* 0x000000ffff187224 */ /* 0x000fe200078e0002 */
[----:B------:R-:W-:Y:S05]  /*a540*/  BRA `(.L_x_1308) ;  /* 0x0000005000007947 */ /* 0x000fea0003800000 */
.L_x_1340:
[----:B------:R0:W-:Y:S01]  /*a550*/  STG.E.64 [R4.64], R10 ;  /* 0x0000000a04007986 */ /* 0x0001e2000c101b24 */
[----:B------:R-:W-:Y:S01]  /*a560*/  IMAD.MOV.U32 R24, RZ, RZ, R2 ;  /* 0x000000ffff187224 */ /* 0x000fe200078e0002 */
[----:B------:R-:W-:Y:S05]  /*a570*/  BRA `(.L_x_1308) ;  /* 0x0000002000007947 */ /* 0x000fea0003800000 */
.L_x_1339:
[----:B------:R0:W-:Y:S01]  /*a580*/  STG.E [R4.64], R10 ;  /* 0x0000000a04007986 */ /* 0x0001e2000c101924 */
[----:B------:R-:W-:-:S03]  /*a590*/  IMAD.MOV.U32 R24, RZ, RZ, R2 ;  /* 0x000000ffff187224 */ /* 0x000fc600078e0002 */
.L_x_1308:
[----:B------:R-:W-:Y:S05]  /*a5a0*/  BSYNC B6 ;  /* 0x0000000000067941 */ /* 0x000fea0003800000 */
.L_x_1307:
        /* <DEDUP_REMOVED lines=22> */
.L_x_1346:
[----:B------:R0:W-:Y:S01]  /*a710*/  STG.E.U8 [R2.64], R18 ;  /* 0x0000001202007986 */ /* 0x0001e2000c101124 */
[----:B------:R-:W-:Y:S05]  /*a720*/  BRA `(.L_x_1348) ;  /* 0x00000d6000007947 */ /* 0x000fea0003800000 */
.L_x_1345:
        /* <DEDUP_REMOVED lines=8> */
.L_x_1350:
[----:B------:R0:W-:Y:S01]  /*a7b0*/  STG.E [R2.64], R18 ;  /* 0x0000001202007986 */ /* 0x0001e2000c101924 */
[----:B------:R-:W-:Y:S05]  /*a7c0*/  BRA `(.L_x_1348) ;  /* 0x00000cc000007947 */ /* 0x000fea0003800000 */
.L_x_1349:
[----:B------:R0:W-:Y:S01]  /*a7d0*/  STG.E.U16 [R2.64], R18 ;  /* 0x0000001202007986 */ /* 0x0001e2000c101524 */
[----:B------:R-:W-:Y:S05]  /*a7e0*/  BRA `(.L_x_1348) ;  /* 0x00000ca000007947 */ /* 0x000fea0003800000 */
.L_x_1344:
        /* <DEDUP_REMOVED lines=9> */
.L_x_1352:
[----:B------:R-:W0:Y:S02]  /*a880*/  I2F.S64 R0, R18 ;  /* 0x0000001200007312 */ /* 0x000e240000301400 */
[----:B0-----:R-:W-:-:S05]  /*a890*/  F2FP.PACK_AB R0, RZ, R0 ;  /* 0x00000000ff00723e */ /* 0x001fca00000000ff */
[----:B------:R0:W-:Y:S01]  /*a8a0*/  STG.E.U16 [R2.64], R0 ;  /* 0x0000000002007986 */ /* 0x0001e2000c101524 */
[----:B------:R-:W-:Y:S05]  /*a8b0*/  BRA `(.L_x_1348) ;  /* 0x00000bd000007947 */ /* 0x000fea0003800000 */
.L_x_1351:
        /* <DEDUP_REMOVED lines=10> */
.L_x_1354:
[----:B------:R-:W0:Y:S02]  /*a960*/  I2F.S64 R18, R18 ;  /* 0x0000001200127312 */ /* 0x000e240000301400 */
[----:B0-----:R-:W-:-:S04]  /*a970*/  F2FP.PACK_AB R5, RZ, R18 ;  /* 0x00000012ff05723e */ /* 0x001fc800000000ff */
[----:B------:R-:W-:-:S05]  /*a980*/  PRMT R5, R5, 0x5410, RZ ;  /* 0x0000541005057816 */ /* 0x000fca00000000ff */
[----:B------:R0:W-:Y:S01]  /*a990*/  STG.E [R2.64], R5 ;  /* 0x0000000502007986 */ /* 0x0001e2000c101924 */
[----:B------:R-:W-:Y:S05]  /*a9a0*/  BRA `(.L_x_1348) ;  /* 0x00000ae000007947 */ /* 0x000fea0003800000 */
.L_x_1353:
[----:B------:R-:W0:Y:S02]  /*a9b0*/  I2F.F64.S64 R18, R18 ;  /* 0x0000001200127312 */ /* 0x000e240000301c00 */
[----:B0-----:R0:W-:Y:S01]  /*a9c0*/  STG.E.64 [R2.64], R18 ;  /* 0x0000001202007986 */ /* 0x0011e2000c101b24 */
[----:B------:R-:W-:Y:S05]  /*a9d0*/  BRA `(.L_x_1348) ;  /* 0x00000ab000007947 */ /* 0x000fea0003800000 */
.L_x_1343:
        /* <DEDUP_REMOVED lines=13> */
.L_x_1357:
[----:B------:R-:W0:Y:S01]  /*aab0*/  I2F.F64.S64 R4, R18 ;  /* 0x0000001200047312 */ /* 0x000e220000301c00 */
[----:B------:R-:W-:-:S05]  /*aac0*/  CS2R R6, SRZ ;  /* 0x0000000000067805 */ /* 0x000fca000001ff00 */
[----:B0-----:R0:W-:Y:S01]  /*aad0*/  STG.E.128 [R2.64], R4 ;  /* 0x0000000402007986 */ /* 0x0011e2000c101d24 */
[----:B------:R-:W-:Y:S05]  /*aae0*/  BRA `(.L_x_1348) ;  /* 0x000009a000007947 */ /* 0x000fea0003800000 */
.L_x_1356:
        /* <DEDUP_REMOVED lines=21> */
.L_x_1361:
[----:B------:R-:W-:Y:S05]  /*ac40*/  BSYNC B0 ;  /* 0x0000000000007941 */ /* 0x000fea0003800000 */
.L_x_1360:
[----:B------:R-:W-:-:S05]  /*ac50*/  LOP3.LUT R5, R0, R5, RZ, 0xfc, !PT ;  /* 0x0000000500057212 */ /* 0x000fca00078efcff */
[----:B------:R0:W-:Y:S01]  /*ac60*/  STG.E.U8 [R2.64], R5 ;  /* 0x0000000502007986 */ /* 0x0001e2000c101124 */
[----:B------:R-:W-:Y:S05]  /*ac70*/  BRA `(.L_x_1348) ;  /* 0x0000081000007947 */ /* 0x000fea0003800000 */
.L_x_1359:
        /* <DEDUP_REMOVED lines=13> */
.L_x_1363:
[----:B------:R-:W-:Y:S01]  /*ad50*/  IMAD.MOV.U32 R0, RZ, RZ, 0x7f ;  /* 0x0000007fff007424 */ /* 0x000fe200078e00ff */
[----:B------:R-:W-:-:S04]  /*ad60*/  ISETP.GT.U32.AND P0, PT, R4, 0x7f800000, PT ;  /* 0x7f8000000400780c */ /* 0x000fc80003f04070 */
[----:B------:R-:W-:-:S04]  /*ad70*/  SEL R0, R0, 0x7c, P0 ;  /* 0x0000007c00007807 */ /* 0x000fc80000000000 */
.L_x_1364:
[----:B------:R-:W-:Y:S05]  /*ad80*/  BSYNC B0 ;  /* 0x0000000000007941 */ /* 0x000fea0003800000 */
.L_x_1362:
[----:B------:R-:W-:-:S04]  /*ad90*/  LOP3.LUT R4, R19, 0x80000000, RZ, 0xc0, !PT ;  /* 0x8000000013047812 */ /* 0x000fc800078ec0ff */
[----:B------:R-:W-:-:S04]  /*ada0*/  SHF.R.U32.HI R5, RZ, 0x18, R4 ;  /* 0x00000018ff057819 */ /* 0x000fc80000011604 */
[----:B------:R-:W-:-:S05]  /*adb0*/  LOP3.LUT R5, R0, R5, RZ, 0xfc, !PT ;  /* 0x0000000500057212 */ /* 0x000fca00078efcff */
[----:B------:R0:W-:Y:S01]  /*adc0*/  STG.E.U8 [R2.64], R5 ;  /* 0x0000000502007986 */ /* 0x0001e2000c101124 */
[----:B------:R-:W-:Y:S05]  /*add0*/  BRA `(.L_x_1348) ;  /* 0x000006b000007947 */ /* 0x000fea0003800000 */
.L_x_1358:
[----:B------:R-:W0:Y:S02]  /*ade0*/  I2F.S64 R0, R18 ;  /* 0x0000001200007312 */ /* 0x000e240000301400 */
[----:B0-----:R-:W-:-:S05]  /*adf0*/  F2FP.BF16.PACK_AB R0, RZ, R0 ;  /* 0x00000000ff00723e */ /* 0x001fca00000010ff */
[----:B------:R0:W-:Y:S01]  /*ae00*/  STG.E.U16 [R2.64], R0 ;  /* 0x0000000002007986 */ /* 0x0001e2000c101524 */
[----:B------:R-:W-:Y:S05]  /*ae10*/  BRA `(.L_x_1348) ;  /* 0x0000067000007947 */ /* 0x000fea0003800000 */
.L_x_1355:
        /* <DEDUP_REMOVED lines=10> */
.L_x_1367:
        /* <DEDUP_REMOVED lines=17> */
.L_x_1370:
[----:B------:R-:W-:-:S04]  /*afd0*/  LOP3.LUT R0, R19, 0x80000000, RZ, 0xc0, !PT ;  /* 0x8000000013007812 */ /* 0x000fc800078ec0ff */
[----:B------:R-:W-:-:S04]  /*afe0*/  SHF.R.U32.HI R5, RZ, 0x18, R0 ;  /* 0x00000018ff057819 */ /* 0x000fc80000011600 */
[----:B------:R-:W-:-:S04]  /*aff0*/  LOP3.LUT R4, R4, R5, RZ, 0xfc, !PT ;  /* 0x0000000504047212 */ /* 0x000fc800078efcff */
[----:B------:R-:W-:Y:S02]  /*b000*/  PRMT R0, R4, 0x7610, R0 ;  /* 0x0000761004007816 */ /* 0x000fe40000000000 */
.L_x_1369:
[----:B------:R-:W-:Y:S05]  /*b010*/  BSYNC B0 ;  /* 0x0000000000007941 */ /* 0x000fea0003800000 */
.L_x_1368:
[----:B------:R0:W-:Y:S01]  /*b020*/  STG.E.U8 [R2.64], R0 ;  /* 0x0000000002007986 */ /* 0x0001e2000c101124 */
[----:B------:R-:W-:Y:S05]  /*b030*/  BRA `(.L_x_1348) ;  /* 0x0000045000007947 */ /* 0x000fea0003800000 */
.L_x_1366:
        /* <DEDUP_REMOVED lines=17> */
.L_x_1373:
[----:B------:R-:W-:-:S04]  /*b150*/  LOP3.LUT R0, R19, 0x80000000, RZ, 0xc0, !PT ;  /* 0x8000000013007812 */ /* 0x000fc800078ec0ff */
[----:B------:R-:W-:-:S04]  /*b160*/  SHF.R.U32.HI R5, RZ, 0x18, R0 ;  /* 0x00000018ff057819 */ /* 0x000fc80000011600 */
[----:B------:R-:W-:-:S04]  /*b170*/  LOP3.LUT R4, R4, R5, RZ, 0xfc, !PT ;  /* 0x0000000504047212 */ /* 0x000fc800078efcff */
[----:B------:R-:W-:Y:S02]  /*b180*/  PRMT R0, R4, 0x7610, R0 ;  /* 0x0000761004007816 */ /* 0x000fe40000000000 */
.L_x_1372:
[----:B------:R-:W-:Y:S05]  /*b190*/  BSYNC B0 ;  /* 0x0000000000007941 */ /* 0x000fea0003800000 */
.L_x_1371:
[----:B------:R0:W-:Y:S01]  /*b1a0*/  STG.E.U8 [R2.64], R0 ;  /* 0x0000000002007986 */ /* 0x0001e2000c101124 */
[----:B------:R-:W-:Y:S05]  /*b1b0*/  BRA `(.L_x_1348) ;  /* 0x000002d000007947 */ /* 0x000fea0003800000 */
.L_x_1365:
        /* <DEDUP_REMOVED lines=22> */
.L_x_1347:
        /* <DEDUP_REMOVED lines=19> */
[----:B------:R-:W-:Y:S05]  /*b450*/  BRA `(.L_x_1348) ;  /* 0x0000003000007947 */ /* 0x000fea0003800000 */
.L_x_1375:
[----:B------:R0:W-:Y:S01]  /*b460*/  STG.E.64 [R2.64], R18 ;  /* 0x0000001202007986 */ /* 0x0001e2000c101b24 */
[----:B------:R-:W-:Y:S05]  /*b470*/  BRA `(.L_x_1348) ;  /* 0x0000001000007947 */ /* 0x000fea0003800000 */
.L_x_1374:
[----:B------:R0:W-:Y:S02]  /*b480*/  STG.E [R2.64], R18 ;  /* 0x0000001202007986 */ /* 0x0001e4000c101924 */
.L_x_1348:
[----:B------:R-:W-:-:S04]  /*b490*/  IADD3 R24, R24, 0x80, RZ ;  /* 0x0000008018187810 */ /* 0x000fc80007ffe0ff */
[----:B------:R-:W-:-:S13]  /*b4a0*/  ISETP.GE.AND P0, PT, R24, UR38, PT ;  /* 0x0000002618007c0c */ /* 0x000fda000bf06270 */
        /* <DEDUP_REMOVED lines=20> */
.L_x_1379:
[----:B------:R0:W-:Y:S01]  /*b5f0*/  STG.E.U8 [R2.64], R16 ;  /* 0x0000001002007986 */ /* 0x0001e2000c101124 */
[----:B------:R-:W-:Y:S05]  /*b600*/  BRA `(.L_x_1381) ;  /* 0x00000d6000007947 */ /* 0x000fea0003800000 */
.L_x_1378:
        /* <DEDUP_REMOVED lines=8> */
.L_x_1383:
[----:B------:R0:W-:Y:S01]  /*b690*/  STG.E [R2.64], R16 ;  /* 0x0000001002007986 */ /* 0x0001e2000c101924 */
[----:B------:R-:W-:Y:S05]  /*b6a0*/  BRA `(.L_x_1381) ;  /* 0x00000cc000007947 */ /* 0x000fea0003800000 */
.L_x_1382:
[----:B------:R0:W-:Y:S01]  /*b6b0*/  STG.E.U16 [R2.64], R16 ;  /* 0x0000001002007986 */ /* 0x0001e2000c101524 */
[----:B------:R-:W-:Y:S05]  /*b6c0*/  BRA `(.L_x_1381) ;  /* 0x00000ca000007947 */ /* 0x000fea0003800000 */
.L_x_1377:
        /* <DEDUP_REMOVED lines=9> */
.L_x_1385:
[----:B------:R-:W0:Y:S02]  /*b760*/  I2F.S64 R0, R16 ;  /* 0x0000001000007312 */ /* 0x000e240000301400 */
[----:B0-----:R-:W-:-:S05]  /*b770*/  F2FP.PACK_AB R0, RZ, R0 ;  /* 0x00000000ff00723e */ /* 0x001fca00000000ff */
[----:B------:R0:W-:Y:S01]  /*b780*/  STG.E.U16 [R2.64], R0 ;  /* 0x0000000002007986 */ /* 0x0001e2000c101524 */
[----:B------:R-:W-:Y:S05]  /*b790*/  BRA `(.L_x_1381) ;  /* 0x00000bd000007947 */ /* 0x000fea0003800000 */
.L_x_1384:
        /* <DEDUP_REMOVED lines=10> */
.L_x_1387:
[----:B------:R-:W0:Y:S02]  /*b840*/  I2F.S64 R16, R16 ;  /* 0x0000001000107312 */ /* 0x000e240000301400 */
[----:B0-----:R-:W-:-:S04]  /*b850*/  F2FP.PACK_AB R5, RZ, R16 ;  /* 0x00000010ff05723e */ /* 0x001fc800000000ff */
[----:B------:R-:W-:-:S05]  /*b860*/  PRMT R5, R5, 0x5410, RZ ;  /* 0x0000541005057816 */ /* 0x000fca00000000ff */
[----:B------:R0:W-:Y:S01]  /*b870*/  STG.E [R2.64], R5 ;  /* 0x0000000502007986 */ /* 0x0001e2000c101924 */
[----:B------:R-:W-:Y:S05]  /*b880*/  BRA `(.L_x_1381) ;  /* 0x00000ae000007947 */ /* 0x000fea0003800000 */
.L_x_1386:
[----:B------:R-:W0:Y:S02]  /*b890*/  I2F.F64.S64 R16, R16 ;  /* 0x0000001000107312 */ /* 0x000e240000301c00 */
[----:B0-----:R0:W-:Y:S01]  /*b8a0*/  STG.E.64 [R2.64], R16 ;  /* 0x0000001002007986 */ /* 0x0011e2000c101b24 */
[----:B------:R-:W-:Y:S05]  /*b8b0*/  BRA `(.L_x_1381) ;  /* 0x00000ab000007947 */ /* 0x000fea0003800000 */
.L_x_1376:
        /* <DEDUP_REMOVED lines=13> */
.L_x_1390:
[----:B------:R-:W0:Y:S01]  /*b990*/  I2F.F64.S64 R16, R16 ;  /* 0x0000001000107312 */ /* 0x000e220000301c00 */
[----:B------:R-:W-:-:S05]  /*b9a0*/  CS2R R18, SRZ ;  /* 0x0000000000127805 */ /* 0x000fca000001ff00 */
[----:B0-----:R0:W-:Y:S01]  /*b9b0*/  STG.E.128 [R2.64], R16 ;  /* 0x0000001002007986 */ /* 0x0011e2000c101d24 */
[----:B------:R-:W-:Y:S05]  /*b9c0*/  BRA `(.L_x_1381) ;  /* 0x000009a000007947 */ /* 0x000fea0003800000 */
.L_x_1389:
        /* <DEDUP_REMOVED lines=21> */
.L_x_1394:
[----:B------:R-:W-:Y:S05]  /*bb20*/  BSYNC B0 ;  /* 0x0000000000007941 */ /* 0x000fea0003800000 */
.L_x_1393:
[----:B------:R-:W-:-:S05]  /*bb30*/  LOP3.LUT R5, R0, R5, RZ, 0xfc, !PT ;  /* 0x0000000500057212 */ /* 0x000fca00078efcff */
[----:B------:R0:W-:Y:S01]  /*bb40*/  STG.E.U8 [R2.64], R5 ;  /* 0x0000000502007986 */ /* 0x0001e2000c101124 */
[----:B------:R-:W-:Y:S05]  /*bb50*/  BRA `(.L_x_1381) ;  /* 0x0000081000007947 */ /* 0x000fea0003800000 */
.L_x_1392:
        /* <DEDUP_REMOVED lines=13> */
.L_x_1396:
[----:B------:R-:W-:Y:S01]  /*bc30*/  IMAD.MOV.U32 R0, RZ, RZ, 0x7f ;  /* 0x0000007fff007424 */ /* 0x000fe200078e00ff */
[----:B------:R-:W-:-:S04]  /*bc40*/  ISETP.GT.U32.AND P0, PT, R4, 0x7f800000, PT ;  /* 0x7f8000000400780c */ /* 0x000fc80003f04070 */
[----:B------:R-:W-:-:S04]  /*bc50*/  SEL R0, R0, 0x7c, P0 ;  /* 0x0000007c00007807 */ /* 0x000fc80000000000 */
.L_x_1397:
[----:B------:R-:W-:Y:S05]  /*bc60*/  BSYNC B0 ;  /* 0x0000000000007941 */ /* 0x000fea0003800000 */
.L_x_1395:
[----:B------:R-:W-:-:S04]  /*bc70*/  LOP3.LUT R4, R17, 0x80000000, RZ, 0xc0, !PT ;  /* 0x8000000011047812 */ /* 0x000fc800078ec0ff */
[----:B------:R-:W-:-:S04]  /*bc80*/  SHF.R.U32.HI R5, RZ, 0x18, R4 ;  /* 0x00000018ff057819 */ /* 0x000fc80000011604 */
[----:B------:R-:W-:-:S05]  /*bc90*/  LOP3.LUT R5, R0, R5, RZ, 0xfc, !PT ;  /* 0x0000000500057212 */ /* 0x000fca00078efcff */
[----:B------:R0:W-:Y:S01]  /*bca0*/  STG.E.U8 [R2.64], R5 ;  /* 0x0000000502007986 */ /* 0x0001e2000c101124 */
[----:B------:R-:W-:Y:S05]  /*bcb0*/  BRA `(.L_x_1381) ;  /* 0x000006b000007947 */ /* 0x000fea0003800000 */
.L_x_1391:
[----:B------:R-:W0:Y:S02]  /*bcc0*/  I2F.S64 R0, R16 ;  /* 0x0000001000007312 */ /* 0x000e240000301400 */
[----:B0-----:R-:W-:-:S05]  /*bcd0*/  F2FP.BF16.PACK_AB R0, RZ, R0 ;  /* 0x00000000ff00723e */ /* 0x001fca00000010ff */
[----:B------:R0:W-:Y:S01]  /*bce0*/  STG.E.U16 [R2.64], R0 ;  /* 0x0000000002007986 */ /* 0x0001e2000c101524 */
[----:B------:R-:W-:Y:S05]  /*bcf0*/  BRA `(.L_x_1381) ;  /* 0x0000067000007947 */ /* 0x000fea0003800000 */
.L_x_1388:
        /* <DEDUP_REMOVED lines=10> */
.L_x_1400:
        /* <DEDUP_REMOVED lines=17> */
.L_x_1403:
[----:B------:R-:W-:-:S04]  /*beb0*/  LOP3.LUT R0, R17, 0x80000000, RZ, 0xc0, !PT ;  /* 0x8000000011007812 */ /* 0x000fc800078ec0ff */
[----:B------:R-:W-:-:S04]  /*bec0*/  SHF.R.U32.HI R5, RZ, 0x18, R0 ;  /* 0x00000018ff057819 */ /* 0x000fc80000011600 */
[----:B------:R-:W-:-:S04]  /*bed0*/  LOP3.LUT R4, R4, R5, RZ, 0xfc, !PT ;  /* 0x0000000504047212 */ /* 0x000fc800078efcff */
[----:B------:R-:W-:Y:S02]  /*bee0*/  PRMT R0, R4, 0x7610, R0 ;  /* 0x0000761004007816 */ /* 0x000fe40000000000 */
.L_x_1402:
[----:B------:R-:W-:Y:S05]  /*bef0*/  BSYNC B0 ;  /* 0x0000000000007941 */ /* 0x000fea0003800000 */
.L_x_1401:
[----:B------:R0:W-:Y:S01]  /*bf00*/  STG.E.U8 [R2.64], R0 ;  /* 0x0000000002007986 */ /* 0x0001e2000c101124 */
[----:B------:R-:W-:Y:S05]  /*bf10*/  BRA `(.L_x_1381) ;  /* 0x0000045000007947 */ /* 0x000fea0003800000 */
.L_x_1399:
        /* <DEDUP_REMOVED lines=17> */
.L_x_1406:
[----:B------:R-:W-:-:S04]  /*c030*/  LOP3.LUT R0, R17, 0x80000000, RZ, 0xc0, !PT ;  /* 0x8000000011007812 */ /* 0x000fc800078ec0ff */
[----:B------:R-:W-:-:S04]  /*c040*/  SHF.R.U32.HI R5, RZ, 0x18, R0 ;  /* 0x00000018ff057819 */ /* 0x000fc80000011600 */
[----:B------:R-:W-:-:S04]  /*c050*/  LOP3.LUT R4, R4, R5, RZ, 0xfc, !PT ;  /* 0x0000000504047212 */ /* 0x000fc800078efcff */
[----:B------:R-:W-:Y:S02]  /*c060*/  PRMT R0, R4, 0x7610, R0 ;  /* 0x0000761004007816 */ /* 0x000fe40000000000 */
.L_x_1405:
[----:B------:R-:W-:Y:S05]  /*c070*/  BSYNC B0 ;  /* 0x0000000000007941 */ /* 0x000fea0003800000 */
.L_x_1404:
[----:B------:R0:W-:Y:S01]  /*c080*/  STG.E.U8 [R2.64], R0 ;  /* 0x0000000002007986 */ /* 0x0001e2000c101124 */
[----:B------:R-:W-:Y:S05]  /*c090*/  BRA `(.L_x_1381) ;  /* 0x000002d000007947 */ /* 0x000fea0003800000 */
.L_x_1398:
        /* <DEDUP_REMOVED lines=22> */
.L_x_1380:
        /* <DEDUP_REMOVED lines=20> */
.L_x_1408:
[----:B------:R0:W-:Y:S01]  /*c340*/  STG.E.64 [R2.64], R16 ;  /* 0x0000001002007986 */ /* 0x0001e2000c101b24 */
[----:B------:R-:W-:Y:S05]  /*c350*/  BRA `(.L_x_1381) ;  /* 0x0000001000007947 */ /* 0x000fea0003800000 */
.L_x_1407:
[----:B------:R0:W-:Y:S02]  /*c360*/  STG.E [R2.64], R16 ;  /* 0x0000001002007986 */ /* 0x0001e4000c101924 */
.L_x_1381:
[----:B------:R-:W-:Y:S02]  /*c370*/  IADD3 R24, R24, 0x80, RZ ;  /* 0x0000008018187810 */ /* 0x000fe40007ffe0ff */
.L_x_1342:
[----:B------:R-:W-:Y:S05]  /*c380*/  BSYNC B6 ;  /* 0x0000000000067941 */ /* 0x000fea0003800000 */
.L_x_1341:
[----:B------:R-:W-:-:S13]  /*c390*/  ISETP.GE.AND P0, PT, R24, UR38, PT ;  /* 0x0000002618007c0c */ /* 0x000fda000bf06270 */
[----:B------:R-:W-:Y:S05]  /*c3a0*/  @P0 EXIT ;  /* 0x000000000000094d */ /* 0x000fea0003800000 */
        /* <DEDUP_REMOVED lines=18> */
.L_x_1412:
[----:B------:R-:W-:Y:S01]  /*c4d0*/  STG.E.U8 [R2.64], R30 ;  /* 0x0000001e02007986 */ /* 0x000fe2000c101124 */
[----:B------:R-:W-:Y:S05]  /*c4e0*/  EXIT ;  /* 0x000000000000794d */ /* 0x000fea0003800000 */
.L_x_1411:
        /* <DEDUP_REMOVED lines=8> */
.L_x_1415:
[----:B------:R-:W-:Y:S01]  /*c570*/  STG.E [R2.64], R30 ;  /* 0x0000001e02007986 */ /* 0x000fe2000c101924 */
[----:B------:R-:W-:Y:S05]  /*c580*/  EXIT ;  /* 0x000000000000794d */ /* 0x000fea0003800000 */
.L_x_1414:
[----:B------:R-:W-:Y:S01]  /*c590*/  STG.E.U16 [R2.64], R30 ;  /* 0x0000001e02007986 */ /* 0x000fe2000c101524 */
[----:B------:R-:W-:Y:S05]  /*c5a0*/  EXIT ;  /* 0x000000000000794d */ /* 0x000fea0003800000 */
.L_x_1410:
        /* <DEDUP_REMOVED lines=9> */
.L_x_1417:
[----:B------:R-:W0:Y:S02]  /*c640*/  I2F.S64 R0, R30 ;  /* 0x0000001e00007312 */ /* 0x000e240000301400 */
[----:B0-----:R-:W-:-:S05]  /*c650*/  F2FP.PACK_AB R0, RZ, R0 ;  /* 0x00000000ff00723e */ /* 0x001fca00000000ff */
[----:B------:R-:W-:Y:S01]  /*c660*/  STG.E.U16 [R2.64], R0 ;  /* 0x0000000002007986 */ /* 0x000fe2000c101524 */
[----:B------:R-:W-:Y:S05]  /*c670*/  EXIT ;  /* 0x000000000000794d */ /* 0x000fea0003800000 */
.L_x_1416:
        /* <DEDUP_REMOVED lines=10> */
.L_x_1419:
[----:B------:R-:W0:Y:S02]  /*c720*/  I2F.S64 R30, R30 ;  /* 0x0000001e001e7312 */ /* 0x000e240000301400 */
[----:B0-----:R-:W-:-:S04]  /*c730*/  F2FP.PACK_AB R5, RZ, R30 ;  /* 0x0000001eff05723e */ /* 0x001fc800000000ff */
[----:B------:R-:W-:-:S05]  /*c740*/  PRMT R5, R5, 0x5410, RZ ;  /* 0x0000541005057816 */ /* 0x000fca00000000ff */
[----:B------:R-:W-:Y:S01]  /*c750*/  STG.E [R2.64], R5 ;  /* 0x0000000502007986 */ /* 0x000fe2000c101924 */
[----:B------:R-:W-:Y:S05]  /*c760*/  EXIT ;  /* 0x000000000000794d */ /* 0x000fea0003800000 */
.L_x_1418:
[----:B------:R-:W0:Y:S02]  /*c770*/  I2F.F64.S64 R30, R30 ;  /* 0x0000001e001e7312 */ /* 0x000e240000301c00 */
[----:B0-----:R-:W-:Y:S01]  /*c780*/  STG.E.64 [R2.64], R30 ;  /* 0x0000001e02007986 */ /* 0x001fe2000c101b24 */
[----:B------:R-:W-:Y:S05]  /*c790*/  EXIT ;  /* 0x000000000000794d */ /* 0x000fea0003800000 */
.L_x_1409:
        /* <DEDUP_REMOVED lines=13> */
.L_x_1422:
[----:B------:R-:W0:Y:S01]  /*c870*/  I2F.F64.S64 R4, R30 ;  /* 0x0000001e00047312 */ /* 0x000e220000301c00 */
[----:B------:R-:W-:-:S05]  /*c880*/  CS2R R6, SRZ ;  /* 0x0000000000067805 */ /* 0x000fca000001ff00 */
[----:B0-----:R-:W-:Y:S01]  /*c890*/  STG.E.128 [R2.64], R4 ;  /* 0x0000000402007986 */ /* 0x001fe2000c101d24 */
[----:B------:R-:W-:Y:S05]  /*c8a0*/  EXIT ;  /* 0x000000000000794d */ /* 0x000fea0003800000 */
.L_x_1421:
        /* <DEDUP_REMOVED lines=21> */
.L_x_1426:
[----:B------:R-:W-:Y:S05]  /*ca00*/  BSYNC B0 ;  /* 0x0000000000007941 */ /* 0x000fea0003800000 */
.L_x_1425:
[----:B------:R-:W-:-:S05]  /*ca10*/  LOP3.LUT R5, R0, R5, RZ, 0xfc, !PT ;  /* 0x0000000500057212 */ /* 0x000fca00078efcff */
[----:B------:R-:W-:Y:S01]  /*ca20*/  STG.E.U8 [R2.64], R5 ;  /* 0x0000000502007986 */ /* 0x000fe2000c101124 */
[----:B------:R-:W-:Y:S05]  /*ca30*/  EXIT ;  /* 0x000000000000794d */ /* 0x000fea0003800000 */
.L_x_1424:
        /* <DEDUP_REMOVED lines=13> */
.L_x_1428:
[----:B------:R-:W-:Y:S01]  /*cb10*/  IMAD.MOV.U32 R0, RZ, RZ, 0x7f ;  /* 0x0000007fff007424 */ /* 0x000fe200078e00ff */
[----:B------:R-:W-:-:S04]  /*cb20*/  ISETP.GT.U32.AND P0, PT, R4, 0x7f800000, PT ;  /* 0x7f8000000400780c */ /* 0x000fc80003f04070 */
[----:B------:R-:W-:-:S04]  /*cb30*/  SEL R0, R0, 0x7c, P0 ;  /* 0x0000007c00007807 */ /* 0x000fc80000000000 */
.L_x_1429:
[----:B------:R-:W-:Y:S05]  /*cb40*/  BSYNC B0 ;  /* 0x0000000000007941 */ /* 0x000fea0003800000 */
.L_x_1427:
[----:B------:R-:W-:-:S04]  /*cb50*/  LOP3.LUT R4, R31, 0x80000000, RZ, 0xc0, !PT ;  /* 0x800000001f047812 */ /* 0x000fc800078ec0ff */
[----:B------:R-:W-:-:S04]  /*cb60*/  SHF.R.U32.HI R5, RZ, 0x18, R4 ;  /* 0x00000018ff057819 */ /* 0x000fc80000011604 */
[----:B------:R-:W-:-:S05]  /*cb70*/  LOP3.LUT R5, R0, R5, RZ, 0xfc, !PT ;  /* 0x0000000500057212 */ /* 0x000fca00078efcff */
[----:B------:R-:W-:Y:S01]  /*cb80*/  STG.E.U8 [R2.64], R5 ;  /* 0x0000000502007986 */ /* 0x000fe2000c101124 */
[----:B------:R-:W-:Y:S05]  /*cb90*/  EXIT ;  /* 0x000000000000794d */ /* 0x000fea0003800000 */
.L_x_1423:
[----:B------:R-:W0:Y:S02]  /*cba0*/  I2F.S64 R0, R30 ;  /* 0x0000001e00007312 */ /* 0x000e240000301400 */
[----:B0-----:R-:W-:-:S05]  /*cbb0*/  F2FP.BF16.PACK_AB R0, RZ, R0 ;  /* 0x00000000ff00723e */ /* 0x001fca00000010ff */
[----:B------:R-:W-:Y:S01]  /*cbc0*/  STG.E.U16 [R2.64], R0 ;  /* 0x0000000002007986 */ /* 0x000fe2000c101524 */
[----:B------:R-:W-:Y:S05]  /*cbd0*/  EXIT ;  /* 0x000000000000794d */ /* 0x000fea0003800000 */
.L_x_1420:
        /* <DEDUP_REMOVED lines=10> */
.L_x_1432:
        /* <DEDUP_REMOVED lines=17> */
.L_x_1435:
[----:B------:R-:W-:-:S04]  /*cd90*/  LOP3.LUT R0, R31, 0x80000000, RZ, 0xc0, !PT ;  /* 0x800000001f007812 */ /* 0x000fc800078ec0ff */
[----:B------:R-:W-:-:S04]  /*cda0*/  SHF.R.U32.HI R5, RZ, 0x18, R0 ;  /* 0x00000018ff057819 */ /* 0x000fc80000011600 */
[----:B------:R-:W-:-:S04]  /*cdb0*/  LOP3.LUT R4, R4, R5, RZ, 0xfc, !PT ;  /* 0x0000000504047212 */ /* 0x000fc800078efcff */
[----:B------:R-:W-:Y:S02]  /*cdc0*/  PRMT R0, R4, 0x7610, R0 ;  /* 0x0000761004007816 */ /* 0x000fe40000000000 */
.L_x_1434:
[----:B------:R-:W-:Y:S05]  /*cdd0*/  BSYNC B0 ;  /* 0x0000000000007941 */ /* 0x000fea0003800000 */
.L_x_1433:
[----:B------:R-:W-:Y:S01]  /*cde0*/  STG.E.U8 [R2.64], R0 ;  /* 0x0000000002007986 */ /* 0x000fe2000c101124 */
[----:B------:R-:W-:Y:S05]  /*cdf0*/  EXIT ;  /* 0x000000000000794d */ /* 0x000fea0003800000 */
.L_x_1431:
        /* <DEDUP_REMOVED lines=17> */
.L_x_1438:
[----:B------:R-:W-:-:S04]  /*cf10*/  LOP3.LUT R0, R31, 0x80000000, RZ, 0xc0, !PT ;  /* 0x800000001f007812 */ /* 0x000fc800078ec0ff */
[----:B------:R-:W-:-:S04]  /*cf20*/  SHF.R.U32.HI R5, RZ, 0x18, R0 ;  /* 0x00000018ff057819 */ /* 0x000fc80000011600 */
[----:B------:R-:W-:-:S04]  /*cf30*/  LOP3.LUT R4, R4, R5, RZ, 0xfc, !PT ;  /* 0x0000000504047212 */ /* 0x000fc800078efcff */
[----:B------:R-:W-:Y:S02]  /*cf40*/  PRMT R0, R4, 0x7610, R0 ;  /* 0x0000761004007816 */ /* 0x000fe40000000000 */
.L_x_1437:
[----:B------:R-:W-:Y:S05]  /*cf50*/  BSYNC B0 ;  /* 0x0000000000007941 */ /* 0x000fea0003800000 */
.L_x_1436:
[----:B------:R-:W-:Y:S01]  /*cf60*/  STG.E.U8 [R2.64], R0 ;  /* 0x0000000002007986 */ /* 0x000fe2000c101124 */
[----:B------:R-:W-:Y:S05]  /*cf70*/  EXIT ;  /* 0x000000000000794d */ /* 0x000fea0003800000 */
.L_x_1430:
        /* <DEDUP_REMOVED lines=22> */
.L_x_1413:
        /* <DEDUP_REMOVED lines=20> */
.L_x_1440:
[----:B------:R-:W-:Y:S01]  /*d220*/  STG.E.64 [R2.64], R30 ;  /* 0x0000001e02007986 */ /* 0x000fe2000c101b24 */
[----:B------:R-:W-:Y:S05]  /*d230*/  EXIT ;  /* 0x000000000000794d */ /* 0x000fea0003800000 */
.L_x_1439:
[----:B------:R-:W-:Y:S01]  /*d240*/  STG.E [R2.64], R30 ;  /* 0x0000001e02007986 */ /* 0x000fe2000c101924 */
[----:B------:R-:W-:Y:S05]  /*d250*/  EXIT ;  /* 0x000000000000794d */ /* 0x000fea0003800000 */
.L_x_1441:
        /* <DEDUP_REMOVED lines=10> */
.L_x_3430:


//--------------------- .text._ZN2at6native18elementwise_kernelILi128ELi2EZNS0_22gpu_kernel_impl_nocastIZZNS0_61_GLOBAL__N__ae8afa13_23_FlattenIndicesKernel_cu_7dd49032_310621_flatten_indices_implINS3_18CUDAKernelLauncherElLl8EEENS_6TensorERKS6_N3c108ArrayRefIlEEENKUlvE0_clEvEUllE_EEvRNS_18TensorIteratorBaseERKT_EUliE_EEviT1_ --------------------------
	.section	.text._ZN2at6native18elementwise_kernelILi128ELi2EZNS0_22gpu_kernel_impl_nocastIZZNS0_61_GLOBAL__N__ae8afa13_23_FlattenIndicesKernel_cu_7dd49032_310621_flatten_indices_implINS3_18CUDAKernelLauncherElLl8EEENS_6TensorERKS6_N3c108ArrayRefIlEEENKUlvE0_clEvEUllE_EEvRNS_18TensorIteratorBaseERKT_EUliE_EEviT1_,"ax",@progbits
	.sectioninfo	@"SHI_REGISTERS=40"
	.align	128
        .global         _ZN2at6native18elementwise_kernelILi128ELi2EZNS0_22gpu_kernel_impl_nocastIZZNS0_61_GLOBAL__N__ae8afa13_23_FlattenIndicesKernel_cu_7dd49032_310621_flatten_indices_implINS3_18CUDAKernelLauncherElLl8EEENS_6TensorERKS6_N3c108ArrayRefIlEEENKUlvE0_clEvEUllE_EEvRNS_18TensorIteratorBaseERKT_EUliE_EEviT1_
        .type           _ZN2at6native18elementwise_kernelILi128ELi2EZNS0_22gpu_kernel_impl_nocastIZZNS0_61_GLOBAL__N__ae8afa13_23_FlattenIndicesKernel_cu_7dd49032_310621_flatten_indices_implINS3_18CUDAKernelLauncherElLl8EEENS_6TensorERKS6_N3c108ArrayRefIlEEENKUlvE0_clEvEUllE_EEvRNS_18TensorIteratorBaseERKT_EUliE_EEviT1_,@function
        .size           _ZN2at6native18elementwise_kernelILi128ELi2EZNS0_22gpu_kernel_impl_nocastIZZNS0_61_GLOBAL__N__ae8afa13_23_FlattenIndicesKernel_cu_7dd49032_310621_flatten_indices_implINS3_18CUDAKernelLauncherElLl8EEENS_6TensorERKS6_N3c108ArrayRefIlEEENKUlvE0_clEvEUllE_EEvRNS_18TensorIteratorBaseERKT_EUliE_EEviT1_,(.L_x_3431 - _ZN2at6native18elementwise_kernelILi128ELi2EZNS0_22gpu_kernel_impl_nocastIZZNS0_61_GLOBAL__N__ae8afa13_23_FlattenIndicesKernel_cu_7dd49032_310621_flatten_indices_implINS3_18CUDAKernelLauncherElLl8EEENS_6TensorERKS6_N3c108ArrayRefIlEEENKUlvE0_clEvEUllE_EEvRNS_18TensorIteratorBaseERKT_EUliE_EEviT1_)
        .other          _ZN2at6native18elementwise_kernelILi128ELi2EZNS0_22gpu_kernel_impl_nocastIZZNS0_61_GLOBAL__N__ae8afa13_23_FlattenIndicesKernel_cu_7dd49032_310621_flatten_indices_implINS3_18CUDAKernelLauncherElLl8EEENS_6TensorERKS6_N3c108ArrayRefIlEEENKUlvE0_clEvEUllE_EEvRNS_18TensorIteratorBaseERKT_EUliE_EEviT1_,@"STO_CUDA_ENTRY STV_DEFAULT"
_ZN2at6native18elementwise_kernelILi128ELi2EZNS0_22gpu_kernel_impl_nocastIZZNS0_61_GLOBAL__N__ae8afa13_23_FlattenIndicesKernel_cu_7dd49032_310621_flatten_indices_implINS3_18CUDAKernelLauncherElLl8EEENS_6TensorERKS6_N3c108ArrayRefIlEEENKUlvE0_clEvEUllE_EEvRNS_18TensorIteratorBaseERKT_EUliE_EEviT1_:
.text._ZN2at6native18elementwise_kernelILi128ELi2EZNS0_22gpu_kernel_impl_nocastIZZNS0_61_GLOBAL__N__ae8afa13_23_FlattenIndicesKernel_cu_7dd49032_310621_flatten_indices_implINS3_18CUDAKernelLauncherElLl8EEENS_6TensorERKS6_N3c108ArrayRefIlEEENKUlvE0_clEvEUllE_EEvRNS_18TensorIteratorBaseERKT_EUliE_EEviT1_:
[----:B------:R-:W-:Y:S02]  /*0000*/  MOV R1, c[0x0][0x28] ;  /* 0x00000a0000017a02 */ /* 0x000fe40000000f00 */
[----:B------:R-:W0:Y:S01]  /*0010*/  S2R R3, SR_CTAID.X ;  /* 0x0000000000037919 */ /* 0x000e220000002500 */
[----:B------:R-:W-:Y:S01]  /*0020*/  HFMA2.MMA R2, -RZ, RZ, 0, 5.9604644775390625e-08 ;  /* 0x00000001ff027435 */ /* 0x000fe200000001ff */
[----:B------:R-:W-:Y:S01]  /*0030*/  ULDC.64 UR10, c[0x0][0x118] ;  /* 0x00004600000a7ab9 */ /* 0x000fe20000000a00 */
[----:B------:R-:W-:Y:S01]  /*0040*/  BSSY B0, `(.L_x_1442) ;  /* 0x000016c000007945 */ /* 0x000fe20003800000 */
[----:B------:R-:W0:Y:S02]  /*0050*/  S2R R0, SR_TID.X ;  /* 0x0000000000007919 */ /* 0x000e240000002100 */
[----:B0-----:R-:W-:-:S05]  /*0060*/  IMAD R3, R3, 0x100, R0 ;  /* 0x0000010003037824 */ /* 0x001fca00078e0200 */
[----:B------:R-:W-:Y:S02]  /*0070*/  IADD3 R0, P1, -R2, c[0x0][0x380], RZ ;  /* 0x0000e00002007a10 */ /* 0x000fe40007f3e1ff */
[----:B------:R-:W-:Y:S02]  /*0080*/  MOV R2, c[0x0][0x384] ;  /* 0x0000e10000027a02 */ /* 0x000fe40000000f00 */
[----:B------:R-:W-:Y:S02]  /*0090*/  ISETP.GE.AND P0, PT, R3, c[0x0][0x160], PT ;  /* 0x0000580003007a0c */ /* 0x000fe40003f06270 */
[----:B------:R-:W-:-:S11]  /*00a0*/  IADD3.X R4, R2, -0x1, RZ, P1, !PT ;  /* 0xffffffff02047810 */ /* 0x000fd60000ffe4ff */
[----:B------:R-:W-:Y:S05]  /*00b0*/  @P0 BRA `(.L_x_1443) ;  /* 0x0000164000000947 */ /* 0x000fea0003800000 */
[----:B------:R-:W-:Y:S01]  /*00c0*/  ISETP.NE.AND P0, PT, RZ, c[0x0][0x168], PT ;  /* 0x00005a00ff007a0c */ /* 0x000fe20003f05270 */
[----:B------:R-:W-:Y:S01]  /*00d0*/  IMAD.MOV.U32 R5, RZ, RZ, RZ ;  /* 0x000000ffff057224 */ /* 0x000fe200078e00ff */
[----:B------:R-:W-:-:S11]  /*00e0*/  MOV R6, RZ ;  /* 0x000000ff00067202 */ /* 0x000fd60000000f00 */
[----:B------:R-:W-:Y:S05]  /*00f0*/  @!P0 BRA `(.L_x_1444) ;  /* 0x00000e1000008947 */ /* 0x000fea0003800000 */
[----:B------:R-:W-:Y:S01]  /*0100*/  HFMA2.MMA R6, -RZ, RZ, 0, 0 ;  /* 0x00000000ff067435 */ /* 0x000fe200000001ff */
[----:B------:R-:W-:Y:S01]  /*0110*/  MOV R7, R3 ;  /* 0x0000000300077202 */ /* 0x000fe20000000f00 */
[----:B------:R-:W-:-:S05]  /*0120*/  IMAD.MOV.U32 R5, RZ, RZ, 0x1 ;  /* 0x00000001ff057424 */ /* 0x000fca00078e00ff */
[----:B------:R-:W-:-:S03]  /*0130*/  ISETP.NE.AND P0, PT, R5, c[0x0][0x168], PT ;  /* 0x00005a0005007a0c */ /* 0x000fc60003f05270 */
[----:B------:R-:W-:-:S05]  /*0140*/  IMAD.HI.U32 R8, R3, c[0x0][0x170], R6 ;  /* 0x00005c0003087a27 */ /* 0x000fca00078e0006 */
[----:B------:R-:W-:-:S04]  /*0150*/  SHF.R.U32.HI R9, RZ, c[0x0][0x174], R8 ;  /* 0x00005d00ff097a19 */ /* 0x000fc80000011608 */
[----:B------:R-:W-:-:S05]  /*0160*/  IADD3 R6, -R9, RZ, RZ ;  /* 0x000000ff09067210 */ /* 0x000fca0007ffe1ff */
[----:B------:R-:W-:-:S04]  /*0170*/  IMAD R6, R6, c[0x0][0x16c], R3 ;  /* 0x00005b0006067a24 */ /* 0x000fc800078e0203 */
[C---:B------:R-:W-:Y:S02]  /*0180*/  IMAD R5, R6.reuse, c[0x0][0x298], RZ ;  /* 0x0000a60006057a24 */ /* 0x040fe400078e02ff */
[----:B------:R-:W-:Y:S01]  /*0190*/  IMAD R6, R6, c[0x0][0x29c], RZ ;  /* 0x0000a70006067a24 */ /* 0x000fe200078e02ff */
[----:B------:R-:W-:Y:S05]  /*01a0*/  @!P0 BRA `(.L_x_1444) ;  /* 0x00000d6000008947 */ /* 0x000fea0003800000 */
[----:B------:R-:W-:Y:S01]  /*01b0*/  MOV R8, RZ ;  /* 0x000000ff00087202 */ /* 0x000fe20000000f00 */
[----:B------:R-:W-:-:S04]  /*01c0*/  IMAD.MOV.U32 R7, RZ, RZ, c[0x0][0x168] ;  /* 0x00005a00ff077624 */ /* 0x000fc800078e00ff */
[----:B------:R-:W-:Y:S01]  /*01d0*/  IMAD.HI.U32 R10, R9, c[0x0][0x17c], R8 ;  /* 0x00005f00090a7a27 */ /* 0x000fe200078e0008 */
[----:B------:R-:W-:-:S04]  /*01e0*/  ISETP.NE.AND P0, PT, R7, 0x2, PT ;  /* 0x000000020700780c */ /* 0x000fc80003f05270 */
        /* <DEDUP_REMOVED lines=199> */
[----:B------:R-:W-:Y:S02]  /*0e60*/  @P0 MOV R10, RZ ;  /* 0x000000ff000a0202 */ /* 0x000fe40000000f00 */
[----:B------:R-:W-:-:S03]  /*0e70*/  IADD3 R8, -R11, RZ, RZ ;  /* 0x000000ff0b087210 */ /* 0x000fc60007ffe1ff */
[----:B------:R-:W-:-:S04]  /*0e80*/  @P0 IMAD.HI.U32 R7, R11, c[0x0][0x290], R10 ;  /* 0x0000a4000b070a27 */ /* 0x000fc800078e000a */
[----:B------:R-:W-:Y:S01]  /*0e90*/  IMAD R8, R8, c[0x0][0x280], R9 ;  /* 0x0000a00008087a24 */ /* 0x000fe200078e0209 */
[----:B------:R-:W-:-:S03]  /*0ea0*/  @P0 SHF.R.U32.HI R7, RZ, c[0x0][0x294], R7 ;  /* 0x0000a500ff070a19 */ /* 0x000fc60000011607 */
[C---:B------:R-:W-:Y:S01]  /*0eb0*/  IMAD R5, R8.reuse, c[0x0][0x350], R5 ;  /* 0x0000d40008057a24 */ /* 0x040fe200078e0205 */
[----:B------:R-:W-:Y:S01]  /*0ec0*/  @P0 IADD3 R7, -R7, RZ, RZ ;  /* 0x000000ff07070210 */ /* 0x000fe20007ffe1ff */
[----:B------:R-:W-:-:S04]  /*0ed0*/  IMAD R6, R8, c[0x0][0x354], R6 ;  /* 0x0000d50008067a24 */ /* 0x000fc800078e0206 */
[----:B------:R-:W-:-:S04]  /*0ee0*/  @P0 IMAD R10, R7, c[0x0][0x28c], R11 ;  /* 0x0000a300070a0a24 */ /* 0x000fc800078e020b */
[C---:B------:R-:W-:Y:S02]  /*0ef0*/  @P0 IMAD R5, R10.reuse, c[0x0][0x358], R5 ;  /* 0x0000d6000a050a24 */ /* 0x040fe400078e0205 */
[----:B------:R-:W-:-:S05]  /*0f00*/  @P0 IMAD R6, R10, c[0x0][0x35c], R6 ;  /* 0x0000d7000a060a24 */ /* 0x000fca00078e0206 */
.L_x_1444:
[----:B------:R-:W-:-:S05]  /*0f10*/  IADD3 R10, P0, R6, c[0x0][0x368], RZ ;  /* 0x0000da00060a7a10 */ /* 0x000fca0007f1e0ff */
[----:B------:R-:W-:-:S06]  /*0f20*/  IMAD.X R11, RZ, RZ, c[0x0][0x36c], P0 ;  /* 0x0000db00ff0b7624 */ /* 0x000fcc00000e06ff */
[----:B------:R-:W2:Y:S01]  /*0f30*/  LDG.E.64 R10, [R10.64] ;  /* 0x0000000a0a0a7981 */ /* 0x000ea2000c1e1b00 */
[----:B------:R-:W-:Y:S02]  /*0f40*/  MOV R6, 0x1 ;  /* 0x0000000100067802 */ /* 0x000fe40000000f00 */
[----:B------:R-:W-:Y:S02]  /*0f50*/  MOV R24, RZ ;  /* 0x000000ff00187202 */ /* 0x000fe40000000f00 */
[----:B------:R-:W-:Y:S02]  /*0f60*/  ISETP.LE.U32.AND P0, PT, R6, c[0x0][0x380], PT ;  /* 0x0000e00006007a0c */ /* 0x000fe40003f03070 */
[----:B------:R-:W-:Y:S02]  /*0f70*/  MOV R9, RZ ;  /* 0x000000ff00097202 */ /* 0x000fe40000000f00 */
[----:B------:R-:W-:Y:S01]  /*0f80*/  ISETP.GE.AND.EX P0, PT, R2, RZ, PT, P0 ;  /* 0x000000ff0200720c */ /* 0x000fe20003f06300 */
[----:B--2---:R-:W-:-:S04]  /*0f90*/  IMAD R7, R11, c[0x0][0x378], RZ ;  /* 0x0000de000b077a24 */ /* 0x004fc800078e02ff */
[----:B------:R-:W-:-:S08]  /*0fa0*/  IMAD R13, R10, c[0x0][0x37c], R7 ;  /* 0x0000df000a0d7a24 */ /* 0x000fd000078e0207 */
[----:B------:R-:W-:Y:S05]  /*0fb0*/  @!P0 BRA `(.L_x_1445) ;  /* 0x000006f000008947 */ /* 0x000fea0003800000 */
[----:B------:R-:W-:Y:S01]  /*0fc0*/  ISETP.GE.U32.AND P1, PT, R0, 0x3, PT ;  /* 0x000000030000780c */ /* 0x000fe20003f26070 */
[----:B------:R-:W-:Y:S01]  /*0fd0*/  IMAD.MOV.U32 R7, RZ, RZ, 0x3 ;  /* 0x00000003ff077424 */ /* 0x000fe200078e00ff */
[----:B------:R-:W-:Y:S01]  /*0fe0*/  HFMA2.MMA R29, -RZ, RZ, 0, 0 ;  /* 0x00000000ff1d7435 */ /* 0x000fe200000001ff */
[----:B------:R-:W-:Y:S01]  /*0ff0*/  IMAD.WIDE.U32 R10, R10, c[0x0][0x378], RZ ;  /* 0x0000de000a0a7a25 */ /* 0x000fe200078e00ff */
[----:B------:R-:W-:Y:S02]  /*1000*/  ISETP.GE.U32.AND.EX P1, PT, R4, RZ, PT, P1 ;  /* 0x000000ff0400720c */ /* 0x000fe40003f26110 */
[----:B------:R-:W-:Y:S01]  /*1010*/  LOP3.LUT R8, R7, c[0x0][0x380], RZ, 0xc0, !PT ;  /* 0x0000e00007087a12 */ /* 0x000fe200078ec0ff */
[----:B------:R-:W-:Y:S01]  /*1020*/  IMAD.MOV.U32 R9, RZ, RZ, RZ ;  /* 0x000000ffff097224 */ /* 0x000fe200078e00ff */
[----:B------:R-:W-:Y:S02]  /*1030*/  MOV R23, RZ ;  /* 0x000000ff00177202 */ /* 0x000fe40000000f00 */
[----:B------:R-:W-:-:S02]  /*1040*/  ISETP.NE.U32.AND P0, PT, R8, RZ, PT ;  /* 0x000000ff0800720c */ /* 0x000fc40003f05070 */
[----:B------:R-:W-:Y:S02]  /*1050*/  MOV R24, RZ ;  /* 0x000000ff00187202 */ /* 0x000fe40000000f00 */
[----:B------:R-:W-:Y:S02]  /*1060*/  ISETP.NE.AND.EX P0, PT, RZ, RZ, PT, P0 ;  /* 0x000000ffff00720c */ /* 0x000fe40003f05300 */
[----:B------:R-:W-:Y:S01]  /*1070*/  IADD3 R13, R11, R13, RZ ;  /* 0x0000000d0b0d7210 */ /* 0x000fe20007ffe0ff */
[----:B------:R-:W-:Y:S10]  /*1080*/  @!P1 BRA `(.L_x_1446) ;  /* 0x0000037000009947 */ /* 0x000ff40003800000 */
[----:B------:R-:W-:Y:S01]  /*1090*/  MOV R6, c[0x0][0x3c8] ;  /* 0x0000f20000067a02 */ /* 0x000fe20000000f00 */
[----:B------:R-:W-:Y:S01]  /*10a0*/  IMAD.MOV.U32 R29, RZ, RZ, RZ ;  /* 0x000000ffff1d7224 */ /* 0x000fe200078e00ff */
[----:B------:R-:W-:Y:S01]  /*10b0*/  IADD3 R22, P1, R8, -c[0x0][0x380], RZ ;  /* 0x8000e00008167a10 */ /* 0x000fe20007f3e0ff */
[----:B------:R-:W-:Y:S01]  /*10c0*/  UMOV UR6, 0x8 ;  /* 0x0000000800067882 */ /* 0x000fe20000000000 */
[----:B------:R-:W-:Y:S02]  /*10d0*/  LEA R36, P2, R10, c[0x0][0x370], 0x3 ;  /* 0x0000dc000a247a11 */ /* 0x000fe400078418ff */
[----:B------:R-:W-:-:S02]  /*10e0*/  SHF.L.U64.HI R25, R6, R7, c[0x0][0x3cc] ;  /* 0x0000f30006197619 */ /* 0x000fc40000010207 */
[----:B------:R-:W-:Y:S02]  /*10f0*/  SHF.L.U32 R27, R6, 0x3, RZ ;  /* 0x00000003061b7819 */ /* 0x000fe400000006ff */
[----:B------:R-:W-:Y:S02]  /*1100*/  MOV R23, RZ ;  /* 0x000000ff00177202 */ /* 0x000fe40000000f00 */
[----:B------:R-:W-:Y:S02]  /*1110*/  IADD3.X R6, RZ, ~c[0x0][0x384], RZ, P1, !PT ;  /* 0x8000e100ff067a10 */ /* 0x000fe40000ffe4ff */
[----:B------:R-:W-:-:S04]  /*1120*/  LEA.HI.X R37, R10, c[0x0][0x374], R13, 0x3, P2 ;  /* 0x0000dd000a257a11 */ /* 0x000fc800010f1c0d */
.L_x_1447:
[----:B------:R-:W-:Y:S01]  /*1130*/  MOV R30, R36 ;  /* 0x00000024001e7202 */ /* 0x000fe20000000f00 */
[----:B------:R-:W-:Y:S01]  /*1140*/  IMAD.MOV.U32 R31, RZ, RZ, R37 ;  /* 0x000000ffff1f7224 */ /* 0x000fe200078e0025 */
[----:B------:R-:W-:-:S05]  /*1150*/  IADD3 R36, P1, R36, R27, RZ ;  /* 0x0000001b24247210 */ /* 0x000fca0007f3e0ff */
[----:B------:R-:W2:Y:S01]  /*1160*/  LDG.E.64 R30, [R30.64] ;  /* 0x0000000a1e1e7981 */ /* 0x000ea2000c1e1b00 */
[----:B------:R-:W-:Y:S02]  /*1170*/  IADD3.X R37, R37, R25, RZ, P1, !PT ;  /* 0x0000001925257210 */ /* 0x000fe40000ffe4ff */
[----:B------:R-:W-:-:S03]  /*1180*/  IADD3 R32, P1, R36, R27, RZ ;  /* 0x0000001b24207210 */ /* 0x000fc60007f3e0ff */
[----:B------:R-:W3:Y:S01]  /*1190*/  LDG.E.64 R14, [R36.64] ;  /* 0x0000000a240e7981 */ /* 0x000ee2000c1e1b00 */
[----:B------:R-:W-:Y:S02]  /*11a0*/  IADD3.X R33, R37, R25, RZ, P1, !PT ;  /* 0x0000001925217210 */ /* 0x000fe40000ffe4ff */
[----:B------:R-:W-:-:S03]  /*11b0*/  IADD3 R16, P1, R32, R27, RZ ;  /* 0x0000001b20107210 */ /* 0x000fc60007f3e0ff */
[----:B------:R0:W4:Y:S01]  /*11c0*/  LDG.E.64 R18, [R32.64] ;  /* 0x0000000a20127981 */ /* 0x000122000c1e1b00 */
[----:B------:R-:W-:-:S05]  /*11d0*/  IADD3.X R17, R33, R25, RZ, P1, !PT ;  /* 0x0000001921117210 */ /* 0x000fca0000ffe4ff */
[----:B------:R-:W5:Y:S01]  /*11e0*/  LDG.E.64 R20, [R16.64] ;  /* 0x0000000a10147981 */ /* 0x000f62000c1e1b00 */
[----:B------:R-:W-:Y:S01]  /*11f0*/  ULDC.64 UR4, c[0x0][UR6+0x380] ;  /* 0x0000e00006047abb */ /* 0x000fe20008000a00 */
[----:B------:R-:W-:Y:S02]  /*1200*/  IADD3 R23, P1, R23, 0x4, RZ ;  /* 0x0000000417177810 */ /* 0x000fe40007f3e0ff */
[----:B0-----:R-:W-:Y:S01]  /*1210*/  MOV R33, R9 ;  /* 0x0000000900217202 */ /* 0x001fe20000000f00 */
[----:B------:R-:W-:Y:S02]  /*1220*/  IMAD.MOV.U32 R32, RZ, RZ, R24 ;  /* 0x000000ffff207224 */ /* 0x000fe400078e0018 */
[----:B------:R-:W-:Y:S02]  /*1230*/  IMAD.X R29, RZ, RZ, R29, P1 ;  /* 0x000000ffff1d7224 */ /* 0x000fe400008e061d */
[----:B--2---:R-:W-:Y:S02]  /*1240*/  IMAD R26, R31, UR4, RZ ;  /* 0x000000041f1a7c24 */ /* 0x004fe4000f8e02ff */
[----:B------:R-:W-:-:S04]  /*1250*/  IMAD.WIDE.U32 R34, R30, UR4, R32 ;  /* 0x000000041e227c25 */ /* 0x000fc8000f8e0020 */
[----:B------:R-:W-:Y:S01]  /*1260*/  IMAD R31, R30, UR5, R26 ;  /* 0x000000051e1f7c24 */ /* 0x000fe2000f8e021a */
[----:B------:R-:W-:Y:S02]  /*1270*/  ULDC.64 UR4, c[0x0][UR6+0x388] ;  /* 0x0000e20006047abb */ /* 0x000fe40008000a00 */
[----:B---3--:R-:W-:Y:S02]  /*1280*/  IMAD R9, R15, UR4, RZ ;  /* 0x000000040f097c24 */ /* 0x008fe4000f8e02ff */
[----:B------:R-:W-:Y:S02]  /*1290*/  IADD3 R35, R35, R31, RZ ;  /* 0x0000001f23237210 */ /* 0x000fe40007ffe0ff */
[----:B------:R-:W-:-:S03]  /*12a0*/  IMAD R9, R14, UR5, R9 ;  /* 0x000000050e097c24 */ /* 0x000fc6000f8e0209 */
[----:B------:R-:W-:Y:S01]  /*12b0*/  IMAD.WIDE.U32 R14, R14, UR4, R34 ;  /* 0x000000040e0e7c25 */ /* 0x000fe2000f8e0022 */
[----:B------:R-:W-:-:S04]  /*12c0*/  ULDC.64 UR4, c[0x0][UR6+0x390] ;  /* 0x0000e40006047abb */ /* 0x000fc80008000a00 */
[----:B------:R-:W-:Y:S01]  /*12d0*/  IADD3 R15, R15, R9, RZ ;  /* 0x000000090f0f7210 */ /* 0x000fe20007ffe0ff */
[----:B----4-:R-:W-:Y:S01]  /*12e0*/  IMAD R9, R19, UR4, RZ ;  /* 0x0000000413097c24 */ /* 0x010fe2000f8e02ff */
[----:B------:R-:W-:-:S03]  /*12f0*/  IADD3 R19, P2, R23, R22, RZ ;  /* 0x0000001617137210 */ /* 0x000fc60007f5e0ff */
[C---:B------:R-:W-:Y:S01]  /*1300*/  IMAD R9, R18.reuse, UR5, R9 ;  /* 0x0000000512097c24 */ /* 0x040fe2000f8e0209 */
[----:B------:R-:W-:Y:S01]  /*1310*/  ISETP.NE.U32.AND P1, PT, R19, RZ, PT ;  /* 0x000000ff1300720c */ /* 0x000fe20003f25070 */
[----:B------:R-:W-:Y:S01]  /*1320*/  IMAD.WIDE.U32 R14, R18, UR4, R14 ;  /* 0x00000004120e7c25 */ /* 0x000fe2000f8e000e */
[----:B------:R-:W-:Y:S01]  /*1330*/  IADD3.X R18, R29, R6, RZ, P2, !PT ;  /* 0x000000061d127210 */ /* 0x000fe200017fe4ff */
[----:B------:R-:W-:Y:S01]  /*1340*/  ULDC.64 UR4, c[0x0][UR6+0x398] ;  /* 0x0000e60006047abb */ /* 0x000fe20008000a00 */
[----:B------:R-:W-:Y:S01]  /*1350*/  IADD3 R36, P2, R16, R27, RZ ;  /* 0x0000001b10247210 */ /* 0x000fe20007f5e0ff */
[----:B-----5:R-:W-:Y:S01]  /*1360*/  IMAD R19, R21, UR4, RZ ;  /* 0x0000000415137c24 */ /* 0x020fe2000f8e02ff */
[----:B------:R-:W-:Y:S01]  /*1370*/  ISETP.NE.AND.EX P1, PT, R18, RZ, PT, P1 ;  /* 0x000000ff1200720c */ /* 0x000fe20003f25310 */
[----:B------:R-:W-:Y:S01]  /*1380*/  UIADD3 UR6, UR6, 0x20, URZ ;  /* 0x0000002006067890 */ /* 0x000fe2000fffe03f */
[----:B------:R-:W-:Y:S01]  /*1390*/  IADD3 R15, R15, R9, RZ ;  /* 0x000000090f0f7210 */ /* 0x000fe20007ffe0ff */
[----:B------:R-:W-:Y:S01]  /*13a0*/  IMAD R19, R20, UR5, R19 ;  /* 0x0000000514137c24 */ /* 0x000fe2000f8e0213 */
[----:B------:R-:W-:-:S03]  /*13b0*/  IADD3.X R37, R17, R25, RZ, P2, !PT ;  /* 0x0000001911257210 */ /* 0x000fc600017fe4ff */
[----:B------:R-:W-:-:S04]  /*13c0*/  IMAD.WIDE.U32 R14, R20, UR4, R14 ;  /* 0x00000004140e7c25 */ /* 0x000fc8000f8e000e */
[----:B------:R-:W-:Y:S01]  /*13d0*/  IMAD.MOV.U32 R24, RZ, RZ, R14 ;  /* 0x000000ffff187224 */ /* 0x000fe200078e000e */
[----:B------:R-:W-:Y:S01]  /*13e0*/  IADD3 R9, R15, R19, RZ ;  /* 0x000000130f097210 */ /* 0x000fe20007ffe0ff */
[----:B------:R-:W-:Y:S05]  /*13f0*/  @P1 BRA `(.L_x_1447) ;  /* 0xfffffd3000001947 */ /* 0x000fea000383ffff */
.L_x_1446:
[----:B------:R-:W-:Y:S05]  /*1400*/  @!P0 BRA `(.L_x_1445) ;  /* 0x000002a000008947 */ /* 0x000fea0003800000 */
[----:B------:R-:W-:Y:S01]  /*1410*/  MOV R12, R10 ;  /* 0x0000000a000c7202 */ /* 0x000fe20000000f00 */
[----:B------:R-:W-:-:S04]  /*1420*/  IMAD R6, R29, c[0x0][0x3c8], RZ ;  /* 0x0000f2001d067a24 */ /* 0x000fc800078e02ff */
[----:B------:R-:W-:-:S04]  /*1430*/  IMAD.WIDE.U32 R12, R23, c[0x0][0x3c8], R12 ;  /* 0x0000f200170c7a25 */ /* 0x000fc800078e000c */
[----:B------:R-:W-:Y:S01]  /*1440*/  IMAD R11, R23, c[0x0][0x3cc], R6 ;  /* 0x0000f300170b7a24 */ /* 0x000fe200078e0206 */
[----:B------:R-:W-:-:S04]  /*1450*/  LEA R10, P0, R12, c[0x0][0x370], 0x3 ;  /* 0x0000dc000c0a7a11 */ /* 0x000fc800078018ff */
[----:B------:R-:W-:-:S04]  /*1460*/  IADD3 R11, R13, R11, RZ ;  /* 0x0000000b0d0b7210 */ /* 0x000fc80007ffe0ff */
[----:B------:R-:W-:-:S05]  /*1470*/  LEA.HI.X R11, R12, c[0x0][0x374], R11, 0x3, P0 ;  /* 0x0000dd000c0b7a11 */ /* 0x000fca00000f1c0b */
[----:B------:R-:W2:Y:S01]  /*1480*/  LDG.E.64 R12, [R10.64] ;  /* 0x0000000a0a0c7981 */ /* 0x000ea2000c1e1b00 */
[----:B------:R-:W-:Y:S01]  /*1490*/  IMAD.SHL.U32 R23, R23, 0x8, RZ ;  /* 0x0000000817177824 */ /* 0x000fe200078e00ff */
[----:B------:R-:W-:Y:S02]  /*14a0*/  ISETP.NE.U32.AND P0, PT, R8, 0x1, PT ;  /* 0x000000010800780c */ /* 0x000fe40003f05070 */
[----:B------:R-:W-:Y:S01]  /*14b0*/  MOV R25, R9 ;  /* 0x0000000900197202 */ /* 0x000fe20000000f00 */
[----:B------:R-:W2:Y:S01]  /*14c0*/  LDC.64 R14, c[0x0][R23+0x388] ;  /* 0x0000e200170e7b82 */ /* 0x000ea20000000a00 */
[----:B------:R-:W-:Y:S01]  /*14d0*/  ISETP.NE.AND.EX P0, PT, RZ, RZ, PT, P0 ;  /* 0x000000ffff00720c */ /* 0x000fe20003f05300 */
[-C--:B--2---:R-:W-:Y:S02]  /*14e0*/  IMAD R13, R13, R14.reuse, RZ ;  /* 0x0000000e0d0d7224 */ /* 0x084fe400078e02ff */
[----:B------:R-:W-:-:S04]  /*14f0*/  IMAD.WIDE.U32 R24, R12, R14, R24 ;  /* 0x0000000e0c187225 */ /* 0x000fc800078e0018 */
[----:B------:R-:W-:-:S05]  /*1500*/  IMAD R13, R12, R15, R13 ;  /* 0x0000000f0c0d7224 */ /* 0x000fca00078e020d */
[----:B------:R-:W-:Y:S01]  /*1510*/  IADD3 R9, R25, R13, RZ ;  /* 0x0000000d19097210 */ /* 0x000fe20007ffe0ff */
[----:B------:R-:W-:Y:S05]  /*1520*/  @!P0 BRA `(.L_x_1445) ;  /* 0x0000018000008947 */ /* 0x000fea0003800000 */
[----:B------:R-:W-:Y:S02]  /*1530*/  ISETP.NE.U32.AND P0, PT, R8, 0x2, PT ;  /* 0x000000020800780c */ /* 0x000fe40003f05070 */
[----:B------:R-:W-:Y:S02]  /*1540*/  MOV R6, c[0x0][0x3c8] ;  /* 0x0000f20000067a02 */ /* 0x000fe40000000f00 */
[----:B------:R-:W-:Y:S02]  /*1550*/  ISETP.NE.AND.EX P0, PT, RZ, RZ, PT, P0 ;  /* 0x000000ffff00720c */ /* 0x000fe40003f05300 */
[C---:B------:R-:W-:Y:S01]  /*1560*/  SHF.L.U64.HI R13, R6.reuse, R7, c[0x0][0x3cc] ;  /* 0x0000f300060d7619 */ /* 0x040fe20000010207 */
[----:B------:R-:W-:-:S05]  /*1570*/  IMAD.SHL.U32 R15, R6, 0x8, RZ ;  /* 0x00000008060f7824 */ /* 0x000fca00078e00ff */
[----:B------:R-:W-:-:S04]  /*1580*/  IADD3 R16, P1, R10, R15, RZ ;  /* 0x0000000f0a107210 */ /* 0x000fc80007f3e0ff */
[----:B------:R-:W-:Y:S02]  /*1590*/  IADD3.X R17, R11, R13, RZ, P1, !PT ;  /* 0x0000000d0b117210 */ /* 0x000fe40000ffe4ff */
[----:B------:R-:W-:-:S03]  /*15a0*/  @P0 IADD3 R10, P1, R16, R15, RZ ;  /* 0x0000000f100a0210 */ /* 0x000fc60007f3e0ff */
[----:B------:R-:W2:Y:S01]  /*15b0*/  LDG.E.64 R6, [R16.64] ;  /* 0x0000000a10067981 */ /* 0x000ea2000c1e1b00 */
[----:B------:R-:W-:-:S06]  /*15c0*/  @P0 IADD3.X R11, R17, R13, RZ, P1, !PT ;  /* 0x0000000d110b0210 */ /* 0x000fcc0000ffe4ff */
[----:B------:R-:W3:Y:S01]  /*15d0*/  @P0 LDG.E.64 R10, [R10.64] ;  /* 0x0000000a0a0a0981 */ /* 0x000ee2000c1e1b00 */
[----:B------:R-:W2:Y:S01]  /*15e0*/  LDC.64 R14, c[0x0][R23+0x390] ;  /* 0x0000e400170e7b82 */ /* 0x000ea20000000a00 */
[----:B------:R-:W-:-:S07]  /*15f0*/  MOV R25, R9 ;  /* 0x0000000900197202 */ /* 0x000fce0000000f00 */
[----:B------:R-:W3:Y:S01]  /*1600*/  @P0 LDC.64 R12, c[0x0][R23+0x398] ;  /* 0x0000e600170c0b82 */ /* 0x000ee20000000a00 */
[-C--:B--2---:R-:W-:Y:S02]  /*1610*/  IMAD R7, R7, R14.reuse, RZ ;  /* 0x0000000e07077224 */ /* 0x084fe400078e02ff */
[----:B------:R-:W-:-:S04]  /*1620*/  IMAD.WIDE.U32 R24, R6, R14, R24 ;  /* 0x0000000e06187225 */ /* 0x000fc800078e0018 */
[----:B------:R-:W-:Y:S01]  /*1630*/  IMAD R7, R6, R15, R7 ;  /* 0x0000000f06077224 */ /* 0x000fe200078e0207 */
[----:B------:R-:W-:Y:S01]  /*1640*/  @P0 MOV R8, R24 ;  /* 0x0000001800080202 */ /* 0x000fe20000000f00 */
[-C--:B---3--:R-:W-:Y:S02]  /*1650*/  @P0 IMAD R15, R11, R12.reuse, RZ ;  /* 0x0000000c0b0f0224 */ /* 0x088fe400078e02ff */
[----:B------:R-:W-:Y:S02]  /*1660*/  IMAD.IADD R9, R25, 0x1, R7 ;  /* 0x0000000119097824 */ /* 0x000fe400078e0207 */
[C---:B------:R-:W-:Y:S02]  /*1670*/  @P0 IMAD R15, R10.reuse, R13, R15 ;  /* 0x0000000d0a0f0224 */ /* 0x040fe400078e020f */
[----:B------:R-:W-:-:S05]  /*1680*/  @P0 IMAD.WIDE.U32 R10, R10, R12, R8 ;  /* 0x0000000c0a0a0225 */ /* 0x000fca00078e0008 */
[----:B------:R-:W-:Y:S02]  /*1690*/  @P0 IADD3 R9, R11, R15, RZ ;  /* 0x0000000f0b090210 */ /* 0x000fe40007ffe0ff */
[----:B------:R-:W-:Y:S02]  /*16a0*/  @P0 MOV R24, R10 ;  /* 0x0000000a00180202 */ /* 0x000fe40000000f00 */
.L_x_1445:
[----:B------:R-:W-:Y:S02]  /*16b0*/  IADD3 R6, P0, R5, c[0x0][0x360], RZ ;  /* 0x0000d80005067a10 */ /* 0x000fe40007f1e0ff */
[----:B------:R-:W-:Y:S02]  /*16c0*/  MOV R25, R9 ;  /* 0x0000000900197202 */ /* 0x000fe40000000f00 */
[----:B------:R-:W-:Y:S01]  /*16d0*/  IADD3 R3, R3, 0x80, RZ ;  /* 0x0000008003037810 */ /* 0x000fe20007ffe0ff */
[----:B------:R-:W-:-:S05]  /*16e0*/  IMAD.X R7, RZ, RZ, c[0x0][0x364], P0 ;  /* 0x0000d900ff077624 */ /* 0x000fca00000e06ff */
[----:B------:R0:W-:Y:S03]  /*16f0*/  STG.E.64 [R6.64], R24 ;  /* 0x0000001806007986 */ /* 0x0001e6000c101b0a */
.L_x_1443:
[----:B------:R-:W-:Y:S05]  /*1700*/  BSYNC B0 ;  /* 0x0000000000007941 */ /* 0x000fea0003800000 */
.L_x_1442:
[----:B------:R-:W-:-:S13]  /*1710*/  ISETP.GE.AND P0, PT, R3, c[0x0][0x160], PT ;  /* 0x0000580003007a0c */ /* 0x000fda0003f06270 */
[----:B------:R-:W-:Y:S05]  /*1720*/  @P0 EXIT ;  /* 0x000000000000094d */ /* 0x000fea0003800000 */
[----:B------:R-:W-:Y:S01]  /*1730*/  ISETP.NE.AND P0, PT, RZ, c[0x0][0x168], PT ;  /* 0x00005a00ff007a0c */ /* 0x000fe20003f05270 */
[----:B------:R-:W-:Y:S01]  /*1740*/  HFMA2.MMA R5, -RZ, RZ, 0, 0 ;  /* 0x00000000ff057435 */ /* 0x000fe200000001ff */
[----:B0-----:R-:W-:-:S11]  /*1750*/  MOV R6, RZ ;  /* 0x000000ff00067202 */ /* 0x001fd60000000f00 */
[----:B------:R-:W-:Y:S05]  /*1760*/  @!P0 BRA `(.L_x_1448) ;  /* 0x00000e0000008947 */ /* 0x000fea0003800000 */
[----:B------:R-:W-:Y:S01]  /*1770*/  MOV R7, R3 ;  /* 0x0000000300077202 */ /* 0x000fe20000000f00 */
[----:B------:R-:W-:-:S04]  /*1780*/  IMAD.MOV.U32 R6, RZ, RZ, RZ ;  /* 0x000000ffff067224 */ /* 0x000fc800078e00ff */
[----:B------:R-:W-:Y:S01]  /*1790*/  IMAD.HI.U32 R8, R3, c[0x0][0x170], R6 ;  /* 0x00005c0003087a27 */ /* 0x000fe200078e0006 */
[----:B------:R-:W-:-:S04]  /*17a0*/  MOV R7, c[0x0][0x168] ;  /* 0x00005a0000077a02 */ /* 0x000fc80000000f00 */
[----:B------:R-:W-:Y:S02]  /*17b0*/  ISETP.NE.AND P0, PT, R7, 0x1, PT ;  /* 0x000000010700780c */ /* 0x000fe40003f05270 */
[----:B------:R-:W-:-:S04]  /*17c0*/  SHF.R.U32.HI R9, RZ, c[0x0][0x174], R8 ;  /* 0x00005d00ff097a19 */ /* 0x000fc80000011608 */
[----:B------:R-:W-:-:S05]  /*17d0*/  IADD3 R6, -R9, RZ, RZ ;  /* 0x000000ff09067210 */ /* 0x000fca0007ffe1ff */
[----:B------:R-:W-:-:S04]  /*17e0*/  IMAD R3, R6, c[0x0][0x16c], R3 ;  /* 0x00005b0006037a24 */ /* 0x000fc800078e0203 */
[C---:B------:R-:W-:Y:S02]  /*17f0*/  IMAD R6, R3.reuse, c[0x0][0x298], RZ ;  /* 0x0000a60003067a24 */ /* 0x040fe400078e02ff */
[----:B------:R-:W-:Y:S01]  /*1800*/  IMAD R5, R3, c[0x0][0x29c], RZ ;  /* 0x0000a70003057a24 */ /* 0x000fe200078e02ff */
        /* <DEDUP_REMOVED lines=214> */
.L_x_1448:
[----:B------:R-:W-:-:S05]  /*2570*/  IADD3 R8, P0, R5, c[0x0][0x368], RZ ;  /* 0x0000da0005087a10 */ /* 0x000fca0007f1e0ff */
[----:B------:R-:W-:-:S06]  /*2580*/  IMAD.X R9, RZ, RZ, c[0x0][0x36c], P0 ;  /* 0x0000db00ff097624 */ /* 0x000fcc00000e06ff */
[----:B------:R-:W2:Y:S01]  /*2590*/  LDG.E.64 R8, [R8.64] ;  /* 0x0000000a08087981 */ /* 0x000ea2000c1e1b00 */
[----:B------:R-:W-:Y:S01]  /*25a0*/  MOV R20, c[0x0][0x380] ;  /* 0x0000e00000147a02 */ /* 0x000fe20000000f00 */
[----:B------:R-:W-:Y:S01]  /*25b0*/  CS2R R24, SRZ ;  /* 0x0000000000187805 */ /* 0x000fe2000001ff00 */
[----:B------:R-:W-:Y:S02]  /*25c0*/  IADD3 R6, P1, R6, c[0x0][0x360], RZ ;  /* 0x0000d80006067a10 */ /* 0x000fe40007f3e0ff */
[----:B------:R-:W-:Y:S02]  /*25d0*/  ISETP.GE.U32.AND P0, PT, R20, 0x1, PT ;  /* 0x000000011400780c */ /* 0x000fe40003f06070 */
[----:B------:R-:W-:Y:S02]  /*25e0*/  IADD3.X R7, RZ, c[0x0][0x364], RZ, P1, !PT ;  /* 0x0000d900ff077a10 */ /* 0x000fe40000ffe4ff */
[----:B------:R-:W-:Y:S01]  /*25f0*/  ISETP.GE.AND.EX P0, PT, R2, RZ, PT, P0 ;  /* 0x000000ff0200720c */ /* 0x000fe20003f06300 */
[----:B--2---:R-:W-:-:S04]  /*2600*/  IMAD R3, R9, c[0x0][0x378], RZ ;  /* 0x0000de0009037a24 */ /* 0x004fc800078e02ff */
[----:B------:R-:W-:-:S08]  /*2610*/  IMAD R5, R8, c[0x0][0x37c], R3 ;  /* 0x0000df0008057a24 */ /* 0x000fd000078e0203 */
[----:B------:R-:W-:Y:S05]  /*2620*/  @!P0 BRA `(.L_x_1449) ;  /* 0x000006a000008947 */ /* 0x000fea0003800000 */
[----:B------:R-:W-:Y:S01]  /*2630*/  ISETP.GE.U32.AND P1, PT, R0, 0x3, PT ;  /* 0x000000030000780c */ /* 0x000fe20003f26070 */
[----:B------:R-:W-:Y:S01]  /*2640*/  IMAD.WIDE.U32 R2, R8, c[0x0][0x378], RZ ;  /* 0x0000de0008027a25 */ /* 0x000fe200078e00ff */
[----:B------:R-:W-:Y:S01]  /*2650*/  LOP3.LUT R20, R20, 0x3, RZ, 0xc0, !PT ;  /* 0x0000000314147812 */ /* 0x000fe200078ec0ff */
[----:B------:R-:W-:Y:S01]  /*2660*/  CS2R R24, SRZ ;  /* 0x0000000000187805 */ /* 0x000fe2000001ff00 */
[----:B------:R-:W-:Y:S01]  /*2670*/  ISETP.GE.U32.AND.EX P1, PT, R4, RZ, PT, P1 ;  /* 0x000000ff0400720c */ /* 0x000fe20003f26110 */
[----:B------:R-:W-:Y:S01]  /*2680*/  IMAD.MOV.U32 R23, RZ, RZ, RZ ;  /* 0x000000ffff177224 */ /* 0x000fe200078e00ff */
[----:B------:R-:W-:Y:S02]  /*2690*/  ISETP.NE.U32.AND P0, PT, R20, RZ, PT ;  /* 0x000000ff1400720c */ /* 0x000fe40003f05070 */
[----:B------:R-:W-:Y:S02]  /*26a0*/  MOV R21, RZ ;  /* 0x000000ff00157202 */ /* 0x000fe40000000f00 */
[----:B------:R-:W-:-:S02]  /*26b0*/  ISETP.NE.AND.EX P0, PT, RZ, RZ, PT, P0 ;  /* 0x000000ffff00720c */ /* 0x000fc40003f05300 */
[----:B------:R-:W-:-:S05]  /*26c0*/  IADD3 R5, R3, R5, RZ ;  /* 0x0000000503057210 */ /* 0x000fca0007ffe0ff */
[----:B------:R-:W-:Y:S06]  /*26d0*/  @!P1 BRA `(.L_x_1450) ;  /* 0x0000036000009947 */ /* 0x000fec0003800000 */
[----:B------:R-:W-:Y:S01]  /*26e0*/  IADD3 R22, P1, R20, -c[0x0][0x380], RZ ;  /* 0x8000e00014167a10 */ /* 0x000fe20007f3e0ff */
[----:B------:R-:W-:Y:S01]  /*26f0*/  UMOV UR6, 0x8 ;  /* 0x0000000800067882 */ /* 0x000fe20000000000 */
[C---:B------:R-:W-:Y:S01]  /*2700*/  LEA R26, P2, R2.reuse, c[0x0][0x370], 0x3 ;  /* 0x0000dc00021a7a11 */ /* 0x040fe200078418ff */
[----:B------:R-:W-:Y:S01]  /*2710*/  ULDC.64 UR8, c[0x0][0x3c8] ;  /* 0x0000f20000087ab9 */ /* 0x000fe20000000a00 */
[----:B------:R-:W-:Y:S01]  /*2720*/  HFMA2.MMA R21, -RZ, RZ, 0, 0 ;  /* 0x00000000ff157435 */ /* 0x000fe200000001ff */
[----:B------:R-:W-:Y:S01]  /*2730*/  UIMAD.WIDE.U32 UR4, UR6, UR8, URZ ;  /* 0x00000008060472a5 */ /* 0x000fe2000f8e003f */
[----:B------:R-:W-:Y:S01]  /*2740*/  MOV R23, RZ ;  /* 0x000000ff00177202 */ /* 0x000fe20000000f00 */
[----:B------:R-:W-:Y:S01]  /*2750*/  UIMAD UR6, UR6, UR9, URZ ;  /* 0x00000009060672a4 */ /* 0x000fe2000f8e023f */
[----:B------:R-:W-:Y:S01]  /*2760*/  IMAD.X R0, RZ, RZ, ~c[0x0][0x384], P1 ;  /* 0x8000e100ff007624 */ /* 0x000fe200008e06ff */
[----:B------:R-:W-:Y:S01]  /*2770*/  LEA.HI.X R27, R2, c[0x0][0x374], R5, 0x3, P2 ;  /* 0x0000dd00021b7a11 */ /* 0x000fe200010f1c05 */
[----:B------:R-:W-:-:S02]  /*2780*/  UMOV UR7, 0x8 ;  /* 0x0000000800077882 */ /* 0x000fc40000000000 */
[----:B------:R-:W-:Y:S02]  /*2790*/  UIADD3 UR6, UR5, UR6, URZ ;  /* 0x0000000605067290 */ /* 0x000fe4000fffe03f */
.L_x_1451:
[----:B------:R-:W-:Y:S02]  /*27a0*/  MOV R8, R26 ;  /* 0x0000001a00087202 */ /* 0x000fe40000000f00 */
[----:B------:R-:W-:Y:S02]  /*27b0*/  MOV R9, R27 ;  /* 0x0000001b00097202 */ /* 0x000fe40000000f00 */
[----:B------:R-:W-:-:S04]  /*27c0*/  IADD3 R26, P1, R26, UR4, RZ ;  /* 0x000000041a1a7c10 */ /* 0x000fc8000ff3e0ff */
[----:B------:R-:W2:Y:S01]  /*27d0*/  LDG.E.64 R8, [R8.64] ;  /* 0x0000000a08087981 */ /* 0x000ea2000c1e1b00 */
[----:B------:R-:W-:Y:S02]  /*27e0*/  IADD3.X R27, R27, UR6, RZ, P1, !PT ;  /* 0x000000061b1b7c10 */ /* 0x000fe40008ffe4ff */
[----:B------:R-:W-:-:S03]  /*27f0*/  IADD3 R16, P1, R26, UR4, RZ ;  /* 0x000000041a107c10 */ /* 0x000fc6000ff3e0ff */
[----:B------:R-:W3:Y:S01]  /*2800*/  LDG.E.64 R10, [R26.64] ;  /* 0x0000000a1a0a7981 */ /* 0x000ee2000c1e1b00 */
[----:B------:R-:W-:Y:S02]  /*2810*/  IADD3.X R17, R27, UR6, RZ, P1, !PT ;  /* 0x000000061b117c10 */ /* 0x000fe40008ffe4ff */
[----:B------:R-:W-:-:S03]  /*2820*/  IADD3 R12, P1, R16, UR4, RZ ;  /* 0x00000004100c7c10 */ /* 0x000fc6000ff3e0ff */
[----:B------:R-:W4:Y:S01]  /*2830*/  LDG.E.64 R14, [R16.64] ;  /* 0x0000000a100e7981 */ /* 0x000f22000c1e1b00 */
[----:B------:R-:W-:-:S05]  /*2840*/  IADD3.X R13, R17, UR6, RZ, P1, !PT ;  /* 0x00000006110d7c10 */ /* 0x000fca0008ffe4ff */
[----:B------:R-:W5:Y:S01]  /*2850*/  LDG.E.64 R18, [R12.64] ;  /* 0x0000000a0c127981 */ /* 0x000f62000c1e1b00 */
[----:B------:R-:W-:Y:S01]  /*2860*/  ULDC.64 UR8, c[0x0][UR7+0x380] ;  /* 0x0000e00007087abb */ /* 0x000fe20008000a00 */
[----:B------:R-:W-:-:S04]  /*2870*/  IADD3 R21, P1, R21, 0x4, RZ ;  /* 0x0000000415157810 */ /* 0x000fc80007f3e0ff */
[----:B------:R-:W-:Y:S01]  /*2880*/  IADD3.X R23, RZ, R23, RZ, P1, !PT ;  /* 0x00000017ff177210 */ /* 0x000fe20000ffe4ff */
[----:B--2---:R-:W-:Y:S02]  /*2890*/  IMAD R9, R9, UR8, RZ ;  /* 0x0000000809097c24 */ /* 0x004fe4000f8e02ff */
[----:B------:R-:W-:-:S04]  /*28a0*/  IMAD.WIDE.U32 R24, R8, UR8, R24 ;  /* 0x0000000808187c25 */ /* 0x000fc8000f8e0018 */
[----:B------:R-:W-:Y:S01]  /*28b0*/  IMAD R9, R8, UR9, R9 ;  /* 0x0000000908097c24 */ /* 0x000fe2000f8e0209 */
[----:B------:R-:W-:-:S04]  /*28c0*/  ULDC.64 UR8, c[0x0][UR7+0x388] ;  /* 0x0000e20007087abb */ /* 0x000fc80008000a00 */
[----:B------:R-:W-:Y:S01]  /*28d0*/  IADD3 R25, R25, R9, RZ ;  /* 0x0000000919197210 */ /* 0x000fe20007ffe0ff */
[----:B---3--:R-:W-:-:S04]  /*28e0*/  IMAD R9, R11, UR8, RZ ;  /* 0x000000080b097c24 */ /* 0x008fc8000f8e02ff */
[C---:B------:R-:W-:Y:S02]  /*28f0*/  IMAD R11, R10.reuse, UR9, R9 ;  /* 0x000000090a0b7c24 */ /* 0x040fe4000f8e0209 */
[----:B------:R-:W-:Y:S01]  /*2900*/  IMAD.WIDE.U32 R8, R10, UR8, R24 ;  /* 0x000000080a087c25 */ /* 0x000fe2000f8e0018 */
[----:B------:R-:W-:Y:S01]  /*2910*/  IADD3 R10, P2, R21, R22, RZ ;  /* 0x00000016150a7210 */ /* 0x000fe20007f5e0ff */
[----:B------:R-:W-:Y:S02]  /*2920*/  ULDC.64 UR8, c[0x0][UR7+0x390] ;  /* 0x0000e40007087abb */ /* 0x000fe40008000a00 */
[----:B------:R-:W-:Y:S01]  /*2930*/  IMAD.IADD R9, R9, 0x1, R11 ;  /* 0x0000000109097824 */ /* 0x000fe200078e020b */
[----:B------:R-:W-:Y:S01]  /*2940*/  ISETP.NE.U32.AND P1, PT, R10, RZ, PT ;  /* 0x000000ff0a00720c */ /* 0x000fe20003f25070 */
[----:B----4-:R-:W-:Y:S01]  /*2950*/  IMAD R11, R15, UR8, RZ ;  /* 0x000000080f0b7c24 */ /* 0x010fe2000f8e02ff */
[----:B------:R-:W-:Y:S01]  /*2960*/  IADD3.X R10, R23, R0, RZ, P2, !PT ;  /* 0x00000000170a7210 */ /* 0x000fe200017fe4ff */
[----:B------:R-:W-:Y:S01]  /*2970*/  IMAD.WIDE.U32 R8, R14, UR8, R8 ;  /* 0x000000080e087c25 */ /* 0x000fe2000f8e0008 */
[----:B------:R-:W-:-:S02]  /*2980*/  IADD3 R26, P2, R12, UR4, RZ ;  /* 0x000000040c1a7c10 */ /* 0x000fc4000ff5e0ff */
[----:B------:R-:W-:Y:S01]  /*2990*/  ISETP.NE.AND.EX P1, PT, R10, RZ, PT, P1 ;  /* 0x000000ff0a00720c */ /* 0x000fe20003f25310 */
[----:B------:R-:W-:Y:S01]  /*29a0*/  IMAD R11, R14, UR9, R11 ;  /* 0x000000090e0b7c24 */ /* 0x000fe2000f8e020b */
[----:B------:R-:W-:Y:S01]  /*29b0*/  ULDC.64 UR8, c[0x0][UR7+0x398] ;  /* 0x0000e60007087abb */ /* 0x000fe20008000a00 */
[----:B------:R-:W-:Y:S01]  /*29c0*/  IADD3.X R27, R13, UR6, RZ, P2, !PT ;  /* 0x000000060d1b7c10 */ /* 0x000fe200097fe4ff */
[----:B-----5:R-:W-:Y:S01]  /*29d0*/  IMAD R15, R19, UR8, RZ ;  /* 0x00000008130f7c24 */ /* 0x020fe2000f8e02ff */
[----:B------:R-:W-:Y:S01]  /*29e0*/  UIADD3 UR7, UR7, 0x20, URZ ;  /* 0x0000002007077890 */ /* 0x000fe2000fffe03f */
[----:B------:R-:W-:Y:S02]  /*29f0*/  IADD3 R9, R9, R11, RZ ;  /* 0x0000000b09097210 */ /* 0x000fe40007ffe0ff */
[----:B------:R-:W-:-:S03]  /*2a00*/  IMAD R15, R18, UR9, R15 ;  /* 0x00000009120f7c24 */ /* 0x000fc6000f8e020f */
[----:B------:R-:W-:-:S04]  /*2a10*/  IMAD.WIDE.U32 R24, R18, UR8, R8 ;  /* 0x0000000812187c25 */ /* 0x000fc8000f8e0008 */
[----:B------:R-:W-:Y:S01]  /*2a20*/  IMAD.IADD R25, R25, 0x1, R15 ;  /* 0x0000000119197824 */ /* 0x000fe200078e020f */
[----:B------:R-:W-:Y:S05]  /*2a30*/  @P1 BRA `(.L_x_1451) ;  /* 0xfffffd6000001947 */ /* 0x000fea000383ffff */
.L_x_1450:
        /* <DEDUP_REMOVED lines=9> */
[----:B------:R-:W-:Y:S02]  /*2ad0*/  SHF.L.U32 R21, R21, 0x3, RZ ;  /* 0x0000000315157819 */ /* 0x000fe400000006ff */
[----:B------:R-:W-:Y:S02]  /*2ae0*/  ISETP.NE.U32.AND P0, PT, R20, 0x1, PT ;  /* 0x000000011400780c */ /* 0x000fe40003f05070 */
[----:B------:R-:W2:Y:S02]  /*2af0*/  LDC.64 R8, c[0x0][R21+0x388] ;  /* 0x0000e20015087b82 */ /* 0x000ea40000000a00 */
        /* <DEDUP_REMOVED lines=29> */
.L_x_1449:
[----:B------:R-:W-:Y:S01]  /*2cd0*/  STG.E.64 [R6.64], R24 ;  /* 0x0000001806007986 */ /* 0x000fe2000c101b0a */
[----:B------:R-:W-:Y:S05]  /*2ce0*/  EXIT ;  /* 0x000000000000794d */ /* 0x000fea0003800000 */
.L_x_1452:
        /* <DEDUP_REMOVED lines=9> */
.L_x_3431:


//--------------------- .text._ZN2at6native27unrolled_elementwise_kernelIZZNS0_61_GLOBAL__N__ae8afa13_23_FlattenIndicesKernel_cu_7dd49032_310621_flatten_indices_implINS2_18CUDAKernelLauncherElLl8EEENS_6TensorERKS5_N3c108ArrayRefIlEEENKUlvE0_clEvEUllE_St5arrayIPcLm2EELi4E23TrivialOffsetCalculatorILi1EjESH_NS0_6memory15LoadWithoutCastENSI_16StoreWithoutCastEEEviT_T0_T2_T3_T4_T5_ --------------------------
	.section	.text._ZN2at6native27unrolled_elementwise_kernelIZZNS0_61_GLOBAL__N__ae8afa13_23_FlattenIndicesKernel_cu_7dd49032_310621_flatten_indices_implINS2_18CUDAKernelLauncherElLl8EEENS_6TensorERKS5_N3c108ArrayRefIlEEENKUlvE0_clEvEUllE_St5arrayIPcLm2EELi4E23TrivialOffsetCalculatorILi1EjESH_NS0_6memory15LoadWithoutCastENSI_16StoreWithoutCastEEEviT_T0_T2_T3_T4_T5_,"ax",@progbits
	.sectioninfo	@"SHI_REGISTERS=32"
	.align	128
        .global         _ZN2at6native27unrolled_elementwise_kernelIZZNS0_61_GLOBAL__N__ae8afa13_23_FlattenIndicesKernel_cu_7dd49032_310621_flatten_indices_implINS2_18CUDAKernelLauncherElLl8EEENS_6TensorERKS5_N3c108ArrayRefIlEEENKUlvE0_clEvEUllE_St5arrayIPcLm2EELi4E23TrivialOffsetCalculatorILi1EjESH_NS0_6memory15LoadWithoutCastENSI_16StoreWithoutCastEEEviT_T0_T2_T3_T4_T5_
        .type           _ZN2at6native27unrolled_elementwise_kernelIZZNS0_61_GLOBAL__N__ae8afa13_23_FlattenIndicesKernel_cu_7dd49032_310621_flatten_indices_implINS2_18CUDAKernelLauncherElLl8EEENS_6TensorERKS5_N3c108ArrayRefIlEEENKUlvE0_clEvEUllE_St5arrayIPcLm2EELi4E23TrivialOffsetCalculatorILi1EjESH_NS0_6memory15LoadWithoutCastENSI_16StoreWithoutCastEEEviT_T0_T2_T3_T4_T5_,@function
        .size           _ZN2at6native27unrolled_elementwise_kernelIZZNS0_61_GLOBAL__N__ae8afa13_23_FlattenIndicesKernel_cu_7dd49032_310621_flatten_indices_implINS2_18CUDAKernelLauncherElLl8EEENS_6TensorERKS5_N3c108ArrayRefIlEEENKUlvE0_clEvEUllE_St5arrayIPcLm2EELi4E23TrivialOffsetCalculatorILi1EjESH_NS0_6memory15LoadWithoutCastENSI_16StoreWithoutCastEEEviT_T0_T2_T3_T4_T5_,(.L_x_3432 - _ZN2at6native27unrolled_elementwise_kernelIZZNS0_61_GLOBAL__N__ae8afa13_23_FlattenIndicesKernel_cu_7dd49032_310621_flatten_indices_implINS2_18CUDAKernelLauncherElLl8EEENS_6TensorERKS5_N3c108ArrayRefIlEEENKUlvE0_clEvEUllE_St5arrayIPcLm2EELi4E23TrivialOffsetCalculatorILi1EjESH_NS0_6memory15LoadWithoutCastENSI_16StoreWithoutCastEEEviT_T0_T2_T3_T4_T5_)
        .other          _ZN2at6native27unrolled_elementwise_kernelIZZNS0_61_GLOBAL__N__ae8afa13_23_FlattenIndicesKernel_cu_7dd49032_310621_flatten_indices_implINS2_18CUDAKernelLauncherElLl8EEENS_6TensorERKS5_N3c108ArrayRefIlEEENKUlvE0_clEvEUllE_St5arrayIPcLm2EELi4E23TrivialOffsetCalculatorILi1EjESH_NS0_6memory15LoadWithoutCastENSI_16StoreWithoutCastEEEviT_T0_T2_T3_T4_T5_,@"STO_CUDA_ENTRY STV_DEFAULT"
_ZN2at6native27unrolled_elementwise_kernelIZZNS0_61_GLOBAL__N__ae8afa13_23_FlattenIndicesKernel_cu_7dd49032_310621_flatten_indices_implINS2_18CUDAKernelLauncherElLl8EEENS_6TensorERKS5_N3c108ArrayRefIlEEENKUlvE0_clEvEUllE_St5arrayIPcLm2EELi4E23TrivialOffsetCalculatorILi1EjESH_NS0_6memory15LoadWithoutCastENSI_16StoreWithoutCastEEEviT_T0_T2_T3_T4_T5_:
.text._ZN2at6native27unrolled_elementwise_kernelIZZNS0_61_GLOBAL__N__ae8afa13_23_FlattenIndicesKernel_cu_7dd49032_310621_flatten_indices_implINS2_18CUDAKernelLauncherElLl8EEENS_6TensorERKS5_N3c108ArrayRefIlEEENKUlvE0_clEvEUllE_St5arrayIPcLm2EELi4E23TrivialOffsetCalculatorILi1EjESH_NS0_6memory15LoadWithoutCastENSI_16StoreWithoutCastEEEviT_T0_T2_T3_T4_T5_:
[----:B------:R-:W-:Y:S02]  /*0000*/  MOV R1, c[0x0][0x28] ;  /* 0x00000a0000017a02 */ /* 0x000fe40000000f00 */
[----:B------:R-:W0:Y:S01]  /*0010*/  S2UR UR13, SR_CTAID.X ;  /* 0x00000000000d79c3 */ /* 0x000e220000002500 */
[----:B------:R-:W1:Y:S01]  /*0020*/  S2R R2, SR_TID.X ;  /* 0x0000000000027919 */ /* 0x000e620000002100 */
[----:B------:R-:W-:Y:S01]  /*0030*/  UMOV UR6, 0xfffffe00 ;  /* 0xfffffe0000067882 */ /* 0x000fe20000000000 */
[----:B------:R-:W-:Y:S01]  /*0040*/  CS2R R20, SRZ ;  /* 0x0000000000147805 */ /* 0x000fe2000001ff00 */
[----:B------:R-:W-:Y:S01]  /*0050*/  ULDC UR4, c[0x0][0x160] ;  /* 0x0000580000047ab9 */ /* 0x000fe20000000800 */
[----:B------:R-:W-:Y:S01]  /*0060*/  CS2R R12, SRZ ;  /* 0x00000000000c7805 */ /* 0x000fe2000001ff00 */
[----:B------:R-:W-:Y:S01]  /*0070*/  CS2R R6, SRZ ;  /* 0x0000000000067805 */ /* 0x000fe2000001ff00 */
[----:B------:R-:W-:Y:S01]  /*0080*/  CS2R R8, SRZ ;  /* 0x0000000000087805 */ /* 0x000fe2000001ff00 */
[----:B------:R-:W-:Y:S01]  /*0090*/  IADD3 R1, R1, -0x68, RZ ;  /* 0xffffff9801017810 */ /* 0x000fe20007ffe0ff */
[----:B------:R-:W-:Y:S02]  /*00a0*/  ULDC.64 UR10, c[0x0][0x118] ;  /* 0x00004600000a7ab9 */ /* 0x000fe40000000a00 */
[----:B0-----:R-:W-:Y:S01]  /*00b0*/  UIMAD UR6, UR13, UR6, UR4 ;  /* 0x000000060d0672a4 */ /* 0x001fe2000f8e0204 */
[----:B-1----:R-:W-:Y:S01]  /*00c0*/  IMAD.MOV.U32 R0, RZ, RZ, R2 ;  /* 0x000000ffff007224 */ /* 0x002fe200078e0002 */
[----:B------:R-:W-:Y:S01]  /*00d0*/  MOV R3, UR13 ;  /* 0x0000000d00037c02 */ /* 0x000fe20008000f00 */
[----:B------:R-:W-:-:S03]  /*00e0*/  IMAD.U32 R5, RZ, RZ, UR13 ;  /* 0x0000000dff057e24 */ /* 0x000fc6000f8e00ff */
[----:B------:R-:W-:-:S13]  /*00f0*/  ISETP.GE.AND P1, PT, R2, UR6, PT ;  /* 0x0000000602007c0c */ /* 0x000fda000bf26270 */
[----:B------:R-:W-:Y:S01]  /*0100*/  @!P1 IADD3 R2, R0, 0x80, RZ ;  /* 0x0000008000029810 */ /* 0x000fe20007ffe0ff */
[C---:B------:R-:W-:Y:S01]  /*0110*/  @!P1 IMAD R16, R3.reuse, 0x200, R0 ;  /* 0x0000020003109824 */ /* 0x040fe200078e0200 */
[----:B------:R-:W-:Y:S02]  /*0120*/  @!P1 MOV R17, 0x8 ;  /* 0x0000000800119802 */ /* 0x000fe40000000f00 */
[----:B------:R-:W-:Y:S01]  /*0130*/  ISETP.GE.AND P0, PT, R2, UR6, PT ;  /* 0x0000000602007c0c */ /* 0x000fe2000bf06270 */
[----:B------:R-:W-:Y:S01]  /*0140*/  IMAD.MOV.U32 R11, RZ, RZ, c[0x0][0x17c] ;  /* 0x00005f00ff0b7624 */ /* 0x000fe200078e00ff */
[----:B------:R-:W-:Y:S01]  /*0150*/  MOV R4, c[0x0][0x170] ;  /* 0x00005c0000047a02 */ /* 0x000fe20000000f00 */
[----:B------:R-:W-:Y:S01]  /*0160*/  @!P1 IMAD.WIDE.U32 R16, R16, R17, c[0x0][0x1d8] ;  /* 0x0000760010109625 */ /* 0x000fe200078e0011 */
[----:B------:R-:W-:Y:S02]  /*0170*/  MOV R10, c[0x0][0x178] ;  /* 0x00005e00000a7a02 */ /* 0x000fe40000000f00 */
[----:B------:R-:W-:Y:S01]  /*0180*/  MOV R14, c[0x0][0x180] ;  /* 0x00006000000e7a02 */ /* 0x000fe20000000f00 */
[----:B------:R-:W-:Y:S01]  /*0190*/  IMAD.MOV.U32 R15, RZ, RZ, c[0x0][0x184] ;  /* 0x00006100ff0f7624 */ /* 0x000fe200078e00ff */
[----:B------:R0:W5:Y:S05]  /*01a0*/  @!P1 LDG.E.64 R20, [R16.64] ;  /* 0x0000000a10149981 */ /* 0x00016a000c1e1b00 */
[----:B------:R-:W-:Y:S01]  /*01b0*/  @!P0 IMAD R18, R3, 0x200, R2 ;  /* 0x0000020003128824 */ /* 0x000fe200078e0202 */
[----:B------:R-:W-:Y:S01]  /*01c0*/  @!P0 IADD3 R2, R2, 0x80, RZ ;  /* 0x0000008002028810 */ /* 0x000fe20007ffe0ff */
[----:B------:R-:W-:-:S03]  /*01d0*/  @!P0 IMAD.MOV.U32 R19, RZ, RZ, 0x8 ;  /* 0x00000008ff138424 */ /* 0x000fc600078e00ff */
[----:B------:R-:W-:Y:S01]  /*01e0*/  ISETP.GE.AND P3, PT, R2, UR6, PT ;  /* 0x0000000602007c0c */ /* 0x000fe2000bf66270 */
[----:B------:R-:W-:Y:S01]  /*01f0*/  @!P0 IMAD.WIDE.U32 R18, R18, R19, c[0x0][0x1d8] ;  /* 0x0000760012128625 */ /* 0x000fe200078e0013 */
[----:B------:R1:W-:Y:S01]  /*0200*/  STL.64 [R1+0x10], R10 ;  /* 0x0000100a01007387 */ /* 0x0003e20000100a00 */
[----:B0-----:R-:W-:Y:S02]  /*0210*/  MOV R16, c[0x0][0x188] ;  /* 0x0000620000107a02 */ /* 0x001fe40000000f00 */
[----:B------:R-:W-:Y:S01]  /*0220*/  IMAD.MOV.U32 R17, RZ, RZ, c[0x0][0x18c] ;  /* 0x00006300ff117624 */ /* 0x000fe200078e00ff */
[----:B------:R0:W5:Y:S07]  /*0230*/  @!P0 LDG.E.64 R12, [R18.64] ;  /* 0x0000000a120c8981 */ /* 0x00016e000c1e1b00 */
[----:B------:R-:W-:-:S02]  /*0240*/  @!P3 LEA R22, R3, R2, 0x9 ;  /* 0x000000020316b211 */ /* 0x000fc400078e48ff */
[----:B------:R-:W-:Y:S02]  /*0250*/  @!P3 IADD3 R2, R2, 0x80, RZ ;  /* 0x000000800202b810 */ /* 0x000fe40007ffe0ff */
[----:B------:R-:W-:Y:S02]  /*0260*/  @!P3 MOV R23, 0x8 ;  /* 0x000000080017b802 */ /* 0x000fe40000000f00 */
[----:B------:R-:W-:Y:S01]  /*0270*/  ISETP.GE.AND P2, PT, R2, UR6, PT ;  /* 0x0000000602007c0c */ /* 0x000fe2000bf46270 */
[----:B------:R-:W-:Y:S02]  /*0280*/  IMAD.MOV.U32 R3, RZ, RZ, c[0x0][0x16c] ;  /* 0x00005b00ff037624 */ /* 0x000fe400078e00ff */
[----:B------:R-:W-:Y:S01]  /*0290*/  @!P3 IMAD.WIDE.U32 R22, R22, R23, c[0x0][0x1d8] ;  /* 0x000076001616b625 */ /* 0x000fe200078e0017 */
[----:B0-----:R-:W-:Y:S02]  /*02a0*/  MOV R18, c[0x0][0x190] ;  /* 0x0000640000127a02 */ /* 0x001fe40000000f00 */
[----:B-1----:R-:W-:Y:S01]  /*02b0*/  MOV R10, c[0x0][0x1b8] ;  /* 0x00006e00000a7a02 */ /* 0x002fe20000000f00 */
[----:B------:R-:W-:Y:S01]  /*02c0*/  IMAD.MOV.U32 R19, RZ, RZ, c[0x0][0x194] ;  /* 0x00006500ff137624 */ /* 0x000fe200078e00ff */
[----:B------:R0:W5:Y:S05]  /*02d0*/  @!P3 LDG.E.64 R6, [R22.64] ;  /* 0x0000000a1606b981 */ /* 0x00016a000c1e1b00 */
[----:B------:R-:W-:Y:S01]  /*02e0*/  @!P2 LEA R24, R5, R2, 0x9 ;  /* 0x000000020518a211 */ /* 0x000fe200078e48ff */
[----:B------:R-:W-:Y:S01]  /*02f0*/  @!P2 IMAD.MOV.U32 R25, RZ, RZ, 0x8 ;  /* 0x00000008ff19a424 */ /* 0x000fe200078e00ff */
[----:B------:R-:W-:Y:S01]  /*0300*/  MOV R2, c[0x0][0x168] ;  /* 0x00005a0000027a02 */ /* 0x000fe20000000f00 */
[----:B------:R-:W-:-:S02]  /*0310*/  IMAD.MOV.U32 R5, RZ, RZ, c[0x0][0x174] ;  /* 0x00005d00ff057624 */ /* 0x000fc400078e00ff */
[----:B------:R-:W-:Y:S01]  /*0320*/  @!P2 IMAD.WIDE.U32 R24, R24, R25, c[0x0][0x1d8] ;  /* 0x000076001818a625 */ /* 0x000fe200078e0019 */
[----:B0-----:R-:W-:Y:S01]  /*0330*/  MOV R22, c[0x0][0x198] ;  /* 0x0000660000167a02 */ /* 0x001fe20000000f00 */
[----:B------:R0:W-:Y:S01]  /*0340*/  STL.64 [R1], R2 ;  /* 0x0000000201007387 */ /* 0x0001e20000100a00 */
[----:B------:R-:W-:Y:S01]  /*0350*/  MOV R26, c[0x0][0x1c0] ;  /* 0x00007000001a7a02 */ /* 0x000fe20000000f00 */
[----:B------:R-:W-:Y:S01]  /*0360*/  IMAD.MOV.U32 R23, RZ, RZ, c[0x0][0x19c] ;  /* 0x00006700ff177624 */ /* 0x000fe200078e00ff */
[----:B------:R-:W-:Y:S01]  /*0370*/  MOV R28, c[0x0][0x1c8] ;  /* 0x00007200001c7a02 */ /* 0x000fe20000000f00 */
[----:B------:R1:W5:Y:S01]  /*0380*/  @!P2 LDG.E.64 R8, [R24.64] ;  /* 0x0000000a1808a981 */ /* 0x000362000c1e1b00 */
[----:B------:R-:W-:Y:S02]  /*0390*/  IMAD.MOV.U32 R11, RZ, RZ, c[0x0][0x1bc] ;  /* 0x00006f00ff0b7624 */ /* 0x000fe400078e00ff */
[----:B------:R-:W-:Y:S01]  /*03a0*/  IMAD.MOV.U32 R27, RZ, RZ, c[0x0][0x1c4] ;  /* 0x00007100ff1b7624 */ /* 0x000fe200078e00ff */
[----:B------:R2:W-:Y:S01]  /*03b0*/  STL.64 [R1+0x8], R4 ;  /* 0x0000080401007387 */ /* 0x0005e20000100a00 */
[----:B------:R-:W-:Y:S01]  /*03c0*/  IMAD.MOV.U32 R29, RZ, RZ, c[0x0][0x1cc] ;  /* 0x00007300ff1d7624 */ /* 0x000fe200078e00ff */
[----:B0-----:R-:W-:Y:S01]  /*03d0*/  MOV R2, c[0x0][0x1a8] ;  /* 0x00006a0000027a02 */ /* 0x001fe20000000f00 */
[----:B------:R-:W-:Y:S01]  /*03e0*/  IMAD.MOV.U32 R3, RZ, RZ, c[0x0][0x1ac] ;  /* 0x00006b00ff037624 */ /* 0x000fe200078e00ff */
[----:B-1----:R-:W-:Y:S01]  /*03f0*/  MOV R24, c[0x0][0x1a0] ;  /* 0x0000680000187a02 */ /* 0x002fe20000000f00 */
[----:B------:R-:W-:Y:S01]  /*0400*/  IMAD.MOV.U32 R25, RZ, RZ, c[0x0][0x1a4] ;  /* 0x00006900ff197624 */ /* 0x000fe200078e00ff */
[----:B--2---:R-:W-:Y:S01]  /*0410*/  MOV R4, c[0x0][0x1b0] ;  /* 0x00006c0000047a02 */ /* 0x004fe20000000f00 */
[----:B------:R-:W-:Y:S01]  /*0420*/  IMAD.MOV.U32 R5, RZ, RZ, c[0x0][0x1b4] ;  /* 0x00006d00ff057624 */ /* 0x000fe200078e00ff */
[----:B------:R0:W-:Y:S04]  /*0430*/  STL.64 [R1+0x18], R14 ;  /* 0x0000180e01007387 */ /* 0x0001e80000100a00 */
        /* <DEDUP_REMOVED lines=8> */
[----:B------:R0:W-:Y:S01]  /*04c0*/  STL.64 [R1+0x60], R28 ;  /* 0x0000601c01007387 */ /* 0x0001e20000100a00 */
[----:B------:R0:W1:Y:S01]  /*04d0*/  R2UR UR14, R1 ;  /* 0x00000000010e73c2 */ /* 0x00006200000e0000 */
[----:B------:R-:W-:Y:S01]  /*04e0*/  BSSY B0, `(.L_x_1453) ;  /* 0x0000153000007945 */ /* 0x000fe20003800000 */
[----:B------:R-:W-:Y:S05]  /*04f0*/  @P1 BRA `(.L_x_1454) ;  /* 0x0000151000001947 */ /* 0x000fea0003800000 */
[----:B0-----:R-:W-:Y:S01]  /*0500*/  MOV R3, c[0x0][0x178] ;  /* 0x00005e0000037a02 */ /* 0x001fe20000000f00 */
[----:B------:R-:W-:Y:S01]  /*0510*/  IMAD.MOV.U32 R27, RZ, RZ, c[0x0][0x17c] ;  /* 0x00005f00ff1b7624 */ /* 0x000fe200078e00ff */
[----:B------:R-:W-:Y:S01]  /*0520*/  CS2R R22, SRZ ;  /* 0x0000000000167805 */ /* 0x000fe2000001ff00 */
[----:B-----5:R-:W-:Y:S01]  /*0530*/  IMAD R5, R21, c[0x0][0x170], RZ ;  /* 0x00005c0015057a24 */ /* 0x020fe200078e02ff */
[----:B------:R-:W-:-:S03]  /*0540*/  ISETP.GE.U32.AND P0, PT, R3, 0x1, PT ;  /* 0x000000010300780c */ /* 0x000fc60003f06070 */
[----:B------:R-:W-:Y:S01]  /*0550*/  IMAD R5, R20, c[0x0][0x174], R5 ;  /* 0x00005d0014057a24 */ /* 0x000fe200078e0205 */
[----:B------:R-:W-:-:S13]  /*0560*/  ISETP.GE.AND.EX P0, PT, R27, RZ, PT, P0 ;  /* 0x000000ff1b00720c */ /* 0x000fda0003f06300 */
[----:B------:R-:W-:Y:S05]  /*0570*/  @!P0 BRA `(.L_x_1454) ;  /* 0x0000149000008947 */ /* 0x000fea0003800000 */
[----:B------:R-:W-:Y:S01]  /*0580*/  IADD3 R2, P2, R3, -0x1, RZ ;  /* 0xffffffff03027810 */ /* 0x000fe20007f5e0ff */
[----:B------:R-:W-:Y:S01]  /*0590*/  IMAD.WIDE.U32 R10, R20, c[0x0][0x170], RZ ;  /* 0x00005c00140a7a25 */ /* 0x000fe200078e00ff */
[----:B------:R-:W-:Y:S02]  /*05a0*/  CS2R R22, SRZ ;  /* 0x0000000000167805 */ /* 0x000fe4000001ff00 */
[----:B------:R-:W-:Y:S01]  /*05b0*/  ISETP.GE.U32.AND P0, PT, R2, 0x3, PT ;  /* 0x000000030200780c */ /* 0x000fe20003f06070 */
[----:B------:R-:W-:Y:S01]  /*05c0*/  IMAD.MOV.U32 R4, RZ, RZ, RZ ;  /* 0x000000ffff047224 */ /* 0x000fe200078e00ff */
[----:B------:R-:W-:Y:S02]  /*05d0*/  IADD3.X R2, R27, -0x1, RZ, P2, !PT ;  /* 0xffffffff1b027810 */ /* 0x000fe400017fe4ff */
[----:B------:R-:W-:Y:S02]  /*05e0*/  IADD3 R15, R11, R5, RZ ;  /* 0x000000050b0f7210 */ /* 0x000fe40007ffe0ff */
[----:B------:R-:W-:Y:S01]  /*05f0*/  ISETP.GE.U32.AND.EX P0, PT, R2, RZ, PT, P0 ;  /* 0x000000ff0200720c */ /* 0x000fe20003f06100 */
[----:B------:R-:W-:-:S12]  /*0600*/  HFMA2.MMA R2, -RZ, RZ, 0, 0 ;  /* 0x00000000ff027435 */ /* 0x000fd800000001ff */
[----:B------:R-:W-:Y:S05]  /*0610*/  @!P0 BRA `(.L_x_1455) ;  /* 0x0000112000008947 */ /* 0x000fea0003800000 */
[----:B------:R-:W-:Y:S01]  /*0620*/  LOP3.LUT R26, R3, 0x3, RZ, 0xc0, !PT ;  /* 0x00000003031a7812 */ /* 0x000fe200078ec0ff */
[----:B------:R-:W-:Y:S01]  /*0630*/  UMOV UR7, 0x8 ;  /* 0x0000000800077882 */ /* 0x000fe20000000000 */
[----:B------:R-:W-:Y:S01]  /*0640*/  LEA R24, P2, R10, c[0x0][0x168], 0x3 ;  /* 0x00005a000a187a11 */ /* 0x000fe200078418ff */
[----:B------:R-:W-:Y:S01]  /*0650*/  ULDC.64 UR8, c[0x0][0x1c0] ;  /* 0x0000700000087ab9 */ /* 0x000fe20000000a00 */
[----:B------:R-:W-:Y:S01]  /*0660*/  IADD3 R26, P0, -R26, c[0x0][0x178], RZ ;  /* 0x00005e001a1a7a10 */ /* 0x000fe20007f1e1ff */
[----:B------:R-:W-:Y:S01]  /*0670*/  UIMAD.WIDE.U32 UR4, UR7, UR8, URZ ;  /* 0x00000008070472a5 */ /* 0x000fe2000f8e003f */
[----:B------:R-:W-:Y:S01]  /*0680*/  IMAD.MOV.U32 R2, RZ, RZ, RZ ;  /* 0x000000ffff027224 */ /* 0x000fe200078e00ff */
[----:B------:R-:W-:Y:S01]  /*0690*/  UIMAD UR7, UR7, UR9, URZ ;  /* 0x00000009070772a4 */ /* 0x000fe2000f8e023f */
[----:B------:R-:W-:Y:S02]  /*06a0*/  IADD3.X R27, R27, -0x1, RZ, P0, !PT ;  /* 0xffffffff1b1b7810 */ /* 0x000fe400007fe4ff */
[----:B------:R-:W-:Y:S01]  /*06b0*/  ISETP.GT.U32.AND P0, PT, R26, RZ, PT ;  /* 0x000000ff1a00720c */ /* 0x000fe20003f04070 */
[----:B------:R-:W-:Y:S01]  /*06c0*/  UIADD3 UR7, UR5, UR7, URZ ;  /* 0x0000000705077290 */ /* 0x000fe2000fffe03f */
[----:B------:R-:W-:-:S02]  /*06d0*/  MOV R4, RZ ;  /* 0x000000ff00047202 */ /* 0x000fc40000000f00 */
[----:B------:R-:W-:Y:S02]  /*06e0*/  ISETP.GT.AND.EX P0, PT, R27, RZ, PT, P0 ;  /* 0x000000ff1b00720c */ /* 0x000fe40003f04300 */
[----:B------:R-:W-:-:S11]  /*06f0*/  LEA.HI.X R25, R10, c[0x0][0x16c], R15, 0x3, P2 ;  /* 0x00005b000a197a11 */ /* 0x000fd600010f1c0f */
[----:B------:R-:W-:Y:S05]  /*0700*/  @!P0 BRA `(.L_x_1456) ;  /* 0x00000db000008947 */ /* 0x000fea0003800000 */
[----:B------:R-:W-:Y:S02]  /*0710*/  ISETP.GT.U32.AND P2, PT, R26, 0xc, PT ;  /* 0x0000000c1a00780c */ /* 0x000fe40003f44070 */
[----:B------:R-:W-:Y:S02]  /*0720*/  PLOP3.LUT P0, PT, PT, PT, PT, 0x80, 0x0 ;  /* 0x000000000000781c */ /* 0x000fe40003f0f070 */
[----:B------:R-:W-:-:S13]  /*0730*/  ISETP.GT.AND.EX P2, PT, R27, RZ, PT, P2 ;  /* 0x000000ff1b00720c */ /* 0x000fda0003f44320 */
[----:B------:R-:W-:Y:S05]  /*0740*/  @!P2 BRA `(.L_x_1457) ;  /* 0x000008a00000a947 */ /* 0x000fea0003800000 */
[----:B------:R-:W-:Y:S02]  /*0750*/  PLOP3.LUT P0, PT, PT, PT, PT, 0x8, 0x0 ;  /* 0x000000000000781c */ /* 0x000fe40003f0e170 */
.L_x_1458:
[----:B------:R-:W-:Y:S01]  /*0760*/  IMAD.U32 R5, R2, 0x8, R1 ;  /* 0x0000000802057824 */ /* 0x000fe200078e0001 */
[----:B------:R0:W2:Y:S04]  /*0770*/  LDG.E.64 R18, [R24.64] ;  /* 0x0000000a18127981 */ /* 0x0000a8000c1e1b00 */
[----:B------:R-:W2:Y:S01]  /*0780*/  LDL.64 R16, [R5+0x18] ;  /* 0x0000180005107983 */ /* 0x000ea20000100a00 */
[----:B0-----:R-:W-:-:S04]  /*0790*/  IADD3 R24, P2, R24, UR4, RZ ;  /* 0x0000000418187c10 */ /* 0x001fc8000ff5e0ff */
[----:B------:R-:W-:Y:S01]  /*07a0*/  IADD3.X R25, R25, UR7, RZ, P2, !PT ;  /* 0x0000000719197c10 */ /* 0x000fe200097fe4ff */
[-C--:B--2---:R-:W-:Y:S02]  /*07b0*/  IMAD R19, R19, R16.reuse, RZ ;  /* 0x0000001013137224 */ /* 0x084fe400078e02ff */
[----:B------:R-:W-:-:S04]  /*07c0*/  IMAD.WIDE.U32 R20, R18, R16, R22 ;  /* 0x0000001012147225 */ /* 0x000fc800078e0016 */
[----:B------:R-:W-:Y:S02]  /*07d0*/  IMAD R23, R18, R17, R19 ;  /* 0x0000001112177224 */ /* 0x000fe400078e0213 */
[----:B------:R-:W2:Y:S04]  /*07e0*/  LDG.E.64 R18, [R24.64] ;  /* 0x0000000a18127981 */ /* 0x000ea8000c1e1b00 */
[----:B------:R-:W2:Y:S01]  /*07f0*/  LDL.64 R16, [R5+0x20] ;  /* 0x0000200005107983 */ /* 0x000ea20000100a00 */
[----:B------:R-:W-:Y:S02]  /*0800*/  IADD3 R22, P2, R24, UR4, RZ ;  /* 0x0000000418167c10 */ /* 0x000fe4000ff5e0ff */
[----:B------:R-:W-:Y:S02]  /*0810*/  IADD3 R21, R21, R23, RZ ;  /* 0x0000001715157210 */ /* 0x000fe40007ffe0ff */
[----:B------:R-:W-:-:S05]  /*0820*/  IADD3.X R23, R25, UR7, RZ, P2, !PT ;  /* 0x0000000719177c10 */ /* 0x000fca00097fe4ff */
[----:B------:R-:W3:Y:S01]  /*0830*/  LDG.E.64 R28, [R22.64] ;  /* 0x0000000a161c7981 */ /* 0x000ee2000c1e1b00 */
[----:B--2---:R-:W-:-:S04]  /*0840*/  IMAD R19, R19, R16, RZ ;  /* 0x0000001013137224 */ /* 0x004fc800078e02ff */
[C---:B------:R-:W-:Y:S02]  /*0850*/  IMAD R19, R18.reuse, R17, R19 ;  /* 0x0000001112137224 */ /* 0x040fe400078e0213 */
[----:B------:R-:W-:Y:S02]  /*0860*/  IMAD.WIDE.U32 R16, R18, R16, R20 ;  /* 0x0000001012107225 */ /* 0x000fe400078e0014 */
[----:B------:R-:W3:Y:S01]  /*0870*/  LDL.64 R20, [R5+0x28] ;  /* 0x0000280005147983 */ /* 0x000ee20000100a00 */
[----:B------:R-:W-:Y:S01]  /*0880*/  IADD3 R18, P2, R22, UR4, RZ ;  /* 0x0000000416127c10 */ /* 0x000fe2000ff5e0ff */
[----:B------:R-:W-:-:S03]  /*0890*/  IMAD.IADD R17, R17, 0x1, R19 ;  /* 0x0000000111117824 */ /* 0x000fc600078e0213 */
[----:B------:R-:W-:Y:S01]  /*08a0*/  IADD3.X R19, R23, UR7, RZ, P2, !PT ;  /* 0x0000000717137c10 */ /* 0x000fe200097fe4ff */
[-C--:B---3--:R-:W-:Y:S02]  /*08b0*/  IMAD R25, R29, R20.reuse, RZ ;  /* 0x000000141d197224 */ /* 0x088fe400078e02ff */
[----:B------:R-:W-:-:S04]  /*08c0*/  IMAD.WIDE.U32 R16, R28, R20, R16 ;  /* 0x000000141c107225 */ /* 0x000fc800078e0010 */
[----:B------:R-:W-:Y:S02]  /*08d0*/  IMAD R21, R28, R21, R25 ;  /* 0x000000151c157224 */ /* 0x000fe400078e0219 */
[----:B------:R-:W2:Y:S04]  /*08e0*/  LDG.E.64 R28, [R18.64] ;  /* 0x0000000a121c7981 */ /* 0x000ea8000c1e1b00 */
[----:B------:R-:W2:Y:S01]  /*08f0*/  LDL.64 R24, [R5+0x30] ;  /* 0x0000300005187983 */ /* 0x000ea20000100a00 */
[----:B------:R-:W-:Y:S02]  /*0900*/  IADD3 R20, P2, R18, UR4, RZ ;  /* 0x0000000412147c10 */ /* 0x000fe4000ff5e0ff */
[----:B------:R-:W-:Y:S02]  /*0910*/  IADD3 R17, R17, R21, RZ ;  /* 0x0000001511117210 */ /* 0x000fe40007ffe0ff */
[----:B------:R-:W-:Y:S01]  /*0920*/  IADD3.X R21, R19, UR7, RZ, P2, !PT ;  /* 0x0000000713157c10 */ /* 0x000fe200097fe4ff */
[----:B--2---:R-:W-:-:S02]  /*0930*/  IMAD R23, R29, R24, RZ ;  /* 0x000000181d177224 */ /* 0x004fc400078e02ff */
[----:B------:R-:W-:-:S04]  /*0940*/  IMAD.WIDE.U32 R16, R28, R24, R16 ;  /* 0x000000181c107225 */ /* 0x000fc800078e0010 */
[----:B------:R-:W-:Y:S02]  /*0950*/  IMAD R23, R28, R25, R23 ;  /* 0x000000191c177224 */ /* 0x000fe400078e0217 */
[----:B------:R-:W2:Y:S04]  /*0960*/  LDG.E.64 R28, [R20.64] ;  /* 0x0000000a141c7981 */ /* 0x000ea8000c1e1b00 */
[----:B------:R-:W2:Y:S01]  /*0970*/  LDL.64 R24, [R5+0x38] ;  /* 0x0000380005187983 */ /* 0x000ea20000100a00 */
[----:B------:R-:W-:Y:S01]  /*0980*/  IADD3 R18, P2, R20, UR4, RZ ;  /* 0x0000000414127c10 */ /* 0x000fe2000ff5e0ff */
[----:B------:R-:W-:-:S03]  /*0990*/  IMAD.IADD R17, R17, 0x1, R23 ;  /* 0x0000000111117824 */ /* 0x000fc600078e0217 */
        /* <DEDUP_REMOVED lines=78> */
[----:B------:R-:W-:Y:S02]  /*0e80*/  MOV R18, R16 ;  /* 0x0000001000127202 */ /* 0x000fe40000000f00 */
[----:B------:R-:W-:Y:S01]  /*0e90*/  IADD3 R16, P2, R20, UR4, RZ ;  /* 0x0000000414107c10 */ /* 0x000fe2000ff5e0ff */
[----:B------:R-:W-:-:S03]  /*0ea0*/  IMAD.IADD R19, R17, 0x1, R25 ;  /* 0x0000000111137824 */ /* 0x000fc600078e0219 */
[----:B------:R-:W-:Y:S02]  /*0eb0*/  IADD3.X R17, R21, UR7, RZ, P2, !PT ;  /* 0x0000000715117c10 */ /* 0x000fe400097fe4ff */
[----:B------:R-:W-:Y:S01]  /*0ec0*/  IADD3 R26, P2, R26, -0x10, RZ ;  /* 0xfffffff01a1a7810 */ /* 0x000fe20007f5e0ff */
[-C--:B--2---:R-:W-:Y:S02]  /*0ed0*/  IMAD R25, R29, R22.reuse, RZ ;  /* 0x000000161d197224 */ /* 0x084fe400078e02ff */
[----:B------:R-:W-:-:S04]  /*0ee0*/  IMAD.WIDE.U32 R18, R28, R22, R18 ;  /* 0x000000161c127225 */ /* 0x000fc800078e0012 */
[----:B------:R-:W-:Y:S02]  /*0ef0*/  IMAD R23, R28, R23, R25 ;  /* 0x000000171c177224 */ /* 0x000fe400078e0219 */
[----:B------:R-:W2:Y:S04]  /*0f00*/  LDL.64 R24, [R5+0x90] ;  /* 0x0000900005187983 */ /* 0x000ea80000100a00 */
[----:B------:R-:W2:Y:S01]  /*0f10*/  LDG.E.64 R28, [R16.64] ;  /* 0x0000000a101c7981 */ /* 0x000ea2000c1e1b00 */
[----:B------:R-:W-:Y:S02]  /*0f20*/  IADD3.X R27, R27, -0x1, RZ, P2, !PT ;  /* 0xffffffff1b1b7810 */ /* 0x000fe400017fe4ff */
[----:B------:R-:W-:Y:S01]  /*0f30*/  ISETP.GT.U32.AND P2, PT, R26, 0xc, PT ;  /* 0x0000000c1a00780c */ /* 0x000fe20003f44070 */
[----:B------:R-:W-:-:S03]  /*0f40*/  IMAD.IADD R19, R19, 0x1, R23 ;  /* 0x0000000113137824 */ /* 0x000fc600078e0217 */
[----:B------:R-:W-:Y:S02]  /*0f50*/  ISETP.GT.AND.EX P2, PT, R27, RZ, PT, P2 ;  /* 0x000000ff1b00720c */ /* 0x000fe40003f44320 */
[----:B------:R-:W-:-:S05]  /*0f60*/  IADD3 R2, P3, R2, 0x10, RZ ;  /* 0x0000001002027810 */ /* 0x000fca0007f7e0ff */
[----:B------:R-:W-:Y:S02]  /*0f70*/  IMAD.X R4, RZ, RZ, R4, P3 ;  /* 0x000000ffff047224 */ /* 0x000fe400018e0604 */
[-C--:B--2---:R-:W-:Y:S02]  /*0f80*/  IMAD R21, R29, R24.reuse, RZ ;  /* 0x000000181d157224 */ /* 0x084fe400078e02ff */
[----:B------:R-:W-:Y:S01]  /*0f90*/  IMAD.WIDE.U32 R22, R28, R24, R18 ;  /* 0x000000181c167225 */ /* 0x000fe200078e0012 */
[----:B------:R-:W-:-:S03]  /*0fa0*/  IADD3 R24, P4, R16, UR4, RZ ;  /* 0x0000000410187c10 */ /* 0x000fc6000ff9e0ff */
[----:B------:R-:W-:Y:S01]  /*0fb0*/  IMAD R21, R28, R25, R21 ;  /* 0x000000191c157224 */ /* 0x000fe200078e0215 */
[----:B------:R-:W-:-:S04]  /*0fc0*/  IADD3.X R25, R17, UR7, RZ, P4, !PT ;  /* 0x0000000711197c10 */ /* 0x000fc8000a7fe4ff */
[----:B------:R-:W-:Y:S01]  /*0fd0*/  IADD3 R23, R23, R21, RZ ;  /* 0x0000001517177210 */ /* 0x000fe20007ffe0ff */
[----:B------:R-:W-:Y:S05]  /*0fe0*/  @P2 BRA `(.L_x_1458) ;  /* 0xfffff77000002947 */ /* 0x000fea000383ffff */
.L_x_1457:
[----:B------:R-:W-:-:S04]  /*0ff0*/  ISETP.GT.U32.AND P2, PT, R26, 0x4, PT ;  /* 0x000000041a00780c */ /* 0x000fc80003f44070 */
[----:B------:R-:W-:-:S13]  /*1000*/  ISETP.GT.AND.EX P2, PT, R27, RZ, PT, P2 ;  /* 0x000000ff1b00720c */ /* 0x000fda0003f44320 */
[----:B------:R-:W-:Y:S05]  /*1010*/  @!P2 BRA `(.L_x_1459) ;  /* 0x000004700000a947 */ /* 0x000fea0003800000 */
[----:B------:R-:W-:Y:S01]  /*1020*/  LEA R5, R2, R1, 0x3 ;  /* 0x0000000102057211 */ /* 0x000fe200078e18ff */
        /* <DEDUP_REMOVED lines=9> */
[----:B------:R-:W-:Y:S01]  /*10c0*/  IADD3 R22, P0, R24, UR4, RZ ;  /* 0x0000000418167c10 */ /* 0x000fe2000ff1e0ff */
[----:B------:R-:W-:-:S03]  /*10d0*/  IMAD.IADD R21, R21, 0x1, R23 ;  /* 0x0000000115157824 */ /* 0x000fc600078e0217 */
[----:B------:R-:W-:-:S05]  /*10e0*/  IADD3.X R23, R25, UR7, RZ, P0, !PT ;  /* 0x0000000719177c10 */ /* 0x000fca00087fe4ff */
[----:B------:R-:W3:Y:S01]  /*10f0*/  LDG.E.64 R28, [R22.64] ;  /* 0x0000000a161c7981 */ /* 0x000ee2000c1e1b00 */
[----:B--2---:R-:W-:-:S04]  /*1100*/  IMAD R19, R19, R16, RZ ;  /* 0x0000001013137224 */ /* 0x004fc800078e02ff */
[C---:B------:R-:W-:Y:S02]  /*1110*/  IMAD R19, R18.reuse, R17, R19 ;  /* 0x0000001112137224 */ /* 0x040fe400078e0213 */
[----:B------:R-:W-:Y:S02]  /*1120*/  IMAD.WIDE.U32 R16, R18, R16, R20 ;  /* 0x0000001012107225 */ /* 0x000fe400078e0014 */
[----:B------:R-:W3:Y:S01]  /*1130*/  LDL.64 R20, [R5+0x28] ;  /* 0x0000280005147983 */ /* 0x000ee20000100a00 */
[----:B------:R-:W-:Y:S02]  /*1140*/  IADD3 R18, P0, R22, UR4, RZ ;  /* 0x0000000416127c10 */ /* 0x000fe4000ff1e0ff */
[----:B------:R-:W-:Y:S02]  /*1150*/  IADD3 R17, R17, R19, RZ ;  /* 0x0000001311117210 */ /* 0x000fe40007ffe0ff */
[----:B------:R-:W-:Y:S01]  /*1160*/  IADD3.X R19, R23, UR7, RZ, P0, !PT ;  /* 0x0000000717137c10 */ /* 0x000fe200087fe4ff */
[----:B---3--:R-:W-:-:S02]  /*1170*/  IMAD R25, R29, R20, RZ ;  /* 0x000000141d197224 */ /* 0x008fc400078e02ff */
        /* <DEDUP_REMOVED lines=28> */
[----:B------:R-:W-:Y:S01]  /*1340*/  IMAD.MOV.U32 R18, RZ, RZ, R16 ;  /* 0x000000ffff127224 */ /* 0x000fe200078e0010 */
[----:B------:R-:W-:Y:S02]  /*1350*/  IADD3 R16, P0, R20, UR4, RZ ;  /* 0x0000000414107c10 */ /* 0x000fe4000ff1e0ff */
[----:B------:R-:W-:-:S02]  /*1360*/  IADD3 R19, R17, R25, RZ ;  /* 0x0000001911137210 */ /* 0x000fc40007ffe0ff */
[----:B------:R-:W-:Y:S01]  /*1370*/  IADD3.X R17, R21, UR7, RZ, P0, !PT ;  /* 0x0000000715117c10 */ /* 0x000fe200087fe4ff */
[-C--:B--2---:R-:W-:Y:S02]  /*1380*/  IMAD R25, R29, R22.reuse, RZ ;  /* 0x000000161d197224 */ /* 0x084fe400078e02ff */
[----:B------:R-:W-:-:S04]  /*1390*/  IMAD.WIDE.U32 R18, R28, R22, R18 ;  /* 0x000000161c127225 */ /* 0x000fc800078e0012 */
[----:B------:R-:W-:Y:S02]  /*13a0*/  IMAD R23, R28, R23, R25 ;  /* 0x000000171c177224 */ /* 0x000fe400078e0219 */
[----:B------:R-:W2:Y:S04]  /*13b0*/  LDL.64 R24, [R5+0x50] ;  /* 0x0000500005187983 */ /* 0x000ea80000100a00 */
[----:B------:R-:W2:Y:S01]  /*13c0*/  LDG.E.64 R28, [R16.64] ;  /* 0x0000000a101c7981 */ /* 0x000ea2000c1e1b00 */
[----:B------:R-:W-:Y:S02]  /*13d0*/  IADD3 R19, R19, R23, RZ ;  /* 0x0000001713137210 */ /* 0x000fe40007ffe0ff */
[----:B------:R-:W-:Y:S02]  /*13e0*/  IADD3 R26, P4, R26, -0x8, RZ ;  /* 0xfffffff81a1a7810 */ /* 0x000fe40007f9e0ff */
[----:B------:R-:W-:-:S02]  /*13f0*/  IADD3 R2, P3, R2, 0x8, RZ ;  /* 0x0000000802027810 */ /* 0x000fc40007f7e0ff */
[----:B------:R-:W-:Y:S02]  /*1400*/  PLOP3.LUT P0, PT, PT, PT, PT, 0x8, 0x0 ;  /* 0x000000000000781c */ /* 0x000fe40003f0e170 */
[----:B------:R-:W-:Y:S02]  /*1410*/  IADD3.X R27, R27, -0x1, RZ, P4, !PT ;  /* 0xffffffff1b1b7810 */ /* 0x000fe400027fe4ff */
[----:B------:R-:W-:Y:S01]  /*1420*/  IADD3.X R4, RZ, R4, RZ, P3, !PT ;  /* 0x00000004ff047210 */ /* 0x000fe20001ffe4ff */
[-C--:B--2---:R-:W-:Y:S02]  /*1430*/  IMAD R21, R29, R24.reuse, RZ ;  /* 0x000000181d157224 */ /* 0x084fe400078e02ff */
[----:B------:R-:W-:Y:S01]  /*1440*/  IMAD.WIDE.U32 R22, R28, R24, R18 ;  /* 0x000000181c167225 */ /* 0x000fe200078e0012 */
[----:B------:R-:W-:-:S03]  /*1450*/  IADD3 R24, P2, R16, UR4, RZ ;  /* 0x0000000410187c10 */ /* 0x000fc6000ff5e0ff */
[----:B------:R-:W-:Y:S01]  /*1460*/  IMAD R21, R28, R25, R21 ;  /* 0x000000191c157224 */ /* 0x000fe200078e0215 */
[----:B------:R-:W-:-:S03]  /*1470*/  IADD3.X R25, R17, UR7, RZ, P2, !PT ;  /* 0x0000000711197c10 */ /* 0x000fc600097fe4ff */
[----:B------:R-:W-:Y:S02]  /*1480*/  IMAD.IADD R23, R23, 0x1, R21 ;  /* 0x0000000117177824 */ /* 0x000fe400078e0215 */
.L_x_1459:
[----:B------:R-:W-:-:S04]  /*1490*/  ISETP.NE.U32.AND P2, PT, R26, RZ, PT ;  /* 0x000000ff1a00720c */ /* 0x000fc80003f45070 */
[----:B------:R-:W-:-:S13]  /*14a0*/  ISETP.NE.OR.EX P0, PT, R27, RZ, P0, P2 ;  /* 0x000000ff1b00720c */ /* 0x000fda0000705720 */
[----:B------:R-:W-:Y:S05]  /*14b0*/  @!P0 BRA `(.L_x_1455) ;  /* 0x0000028000008947 */ /* 0x000fea0003800000 */
.L_x_1456:
[----:B------:R-:W-:Y:S01]  /*14c0*/  IMAD.U32 R5, R2, 0x8, R1 ;  /* 0x0000000802057824 */ /* 0x000fe200078e0001 */
[----:B------:R-:W2:Y:S04]  /*14d0*/  LDG.E.64 R18, [R24.64] ;  /* 0x0000000a18127981 */ /* 0x000ea8000c1e1b00 */
[----:B------:R-:W2:Y:S01]  /*14e0*/  LDL.64 R16, [R5+0x18] ;  /* 0x0000180005107983 */ /* 0x000ea20000100a00 */
[----:B------:R-:W-:-:S04]  /*14f0*/  IADD3 R20, P0, R24, UR4, RZ ;  /* 0x0000000418147c10 */ /* 0x000fc8000ff1e0ff */
        /* <DEDUP_REMOVED lines=16> */
[----:B------:R-:W-:Y:S02]  /*1600*/  IADD3.X R19, R25, UR7, RZ, P0, !PT ;  /* 0x0000000719137c10 */ /* 0x000fe400087fe4ff */
[----:B------:R-:W-:Y:S01]  /*1610*/  IADD3 R26, P0, R26, -0x4, RZ ;  /* 0xfffffffc1a1a7810 */ /* 0x000fe20007f1e0ff */
[-C--:B---3--:R-:W-:Y:S02]  /*1620*/  IMAD R21, R29, R22.reuse, RZ ;  /* 0x000000161d157224 */ /* 0x088fe400078e02ff */
[----:B------:R-:W-:-:S04]  /*1630*/  IMAD.WIDE.U32 R16, R28, R22, R16 ;  /* 0x000000161c107225 */ /* 0x000fc800078e0010 */
[----:B------:R-:W-:Y:S02]  /*1640*/  IMAD R21, R28, R23, R21 ;  /* 0x000000171c157224 */ /* 0x000fe400078e0215 */
[----:B------:R-:W2:Y:S04]  /*1650*/  LDL.64 R22, [R5+0x30] ;  /* 0x0000300005167983 */ /* 0x000ea80000100a00 */
[----:B------:R-:W2:Y:S01]  /*1660*/  LDG.E.64 R28, [R18.64] ;  /* 0x0000000a121c7981 */ /* 0x000ea2000c1e1b00 */
[----:B------:R-:W-:Y:S02]  /*1670*/  IADD3.X R27, R27, -0x1, RZ, P0, !PT ;  /* 0xffffffff1b1b7810 */ /* 0x000fe400007fe4ff */
[----:B------:R-:W-:-:S04]  /*1680*/  ISETP.NE.U32.AND P0, PT, R26, RZ, PT ;  /* 0x000000ff1a00720c */ /* 0x000fc80003f05070 */
[----:B------:R-:W-:Y:S02]  /*1690*/  ISETP.NE.AND.EX P0, PT, R27, RZ, PT, P0 ;  /* 0x000000ff1b00720c */ /* 0x000fe40003f05300 */
[----:B------:R-:W-:Y:S02]  /*16a0*/  IADD3 R17, R17, R21, RZ ;  /* 0x0000001511117210 */ /* 0x000fe40007ffe0ff */
[----:B------:R-:W-:Y:S02]  /*16b0*/  IADD3 R24, P3, R18, UR4, RZ ;  /* 0x0000000412187c10 */ /* 0x000fe4000ff7e0ff */
[----:B------:R-:W-:Y:S02]  /*16c0*/  IADD3 R2, P2, R2, 0x4, RZ ;  /* 0x0000000402027810 */ /* 0x000fe40007f5e0ff */
[----:B------:R-:W-:Y:S02]  /*16d0*/  IADD3.X R25, R19, UR7, RZ, P3, !PT ;  /* 0x0000000713197c10 */ /* 0x000fe40009ffe4ff */
[----:B------:R-:W-:Y:S01]  /*16e0*/  IADD3.X R4, RZ, R4, RZ, P2, !PT ;  /* 0x00000004ff047210 */ /* 0x000fe200017fe4ff */
[----:B--2---:R-:W-:-:S04]  /*16f0*/  IMAD R21, R29, R22, RZ ;  /* 0x000000161d157224 */ /* 0x004fc800078e02ff */
[C---:B------:R-:W-:Y:S02]  /*1700*/  IMAD R21, R28.reuse, R23, R21 ;  /* 0x000000171c157224 */ /* 0x040fe400078e0215 */
[----:B------:R-:W-:-:S04]  /*1710*/  IMAD.WIDE.U32 R22, R28, R22, R16 ;  /* 0x000000161c167225 */ /* 0x000fc800078e0010 */
[----:B------:R-:W-:Y:S01]  /*1720*/  IMAD.IADD R23, R23, 0x1, R21 ;  /* 0x0000000117177824 */ /* 0x000fe200078e0215 */
[----:B-1----:R-:W-:Y:S05]  /*1730*/  @P0 BRA `(.L_x_1456) ;  /* 0xfffffd8000000947 */ /* 0x002fea000383ffff */
.L_x_1455:
[----:B------:R-:W-:-:S04]  /*1740*/  LOP3.LUT R18, R3, 0x3, RZ, 0xc0, !PT ;  /* 0x0000000303127812 */ /* 0x000fc800078ec0ff */
[----:B------:R-:W-:-:S04]  /*1750*/  ISETP.NE.U32.AND P0, PT, R18, RZ, PT ;  /* 0x000000ff1200720c */ /* 0x000fc80003f05070 */
[----:B------:R-:W-:-:S13]  /*1760*/  ISETP.NE.AND.EX P0, PT, RZ, RZ, PT, P0 ;  /* 0x000000ffff00720c */ /* 0x000fda0003f05300 */
[----:B------:R-:W-:Y:S05]  /*1770*/  @!P0 BRA `(.L_x_1454) ;  /* 0x0000029000008947 */ /* 0x000fea0003800000 */
[----:B------:R-:W-:Y:S02]  /*1780*/  IMAD R19, R4, c[0x0][0x1c0], RZ ;  /* 0x0000700004137a24 */ /* 0x000fe400078e02ff */
[----:B------:R-:W-:Y:S02]  /*1790*/  IMAD.MOV.U32 R14, RZ, RZ, R10 ;  /* 0x000000ffff0e7224 */ /* 0x000fe400078e000a */
[C---:B------:R-:W-:Y:S02]  /*17a0*/  IMAD R19, R2.reuse, c[0x0][0x1c4], R19 ;  /* 0x0000710002137a24 */ /* 0x040fe400078e0213 */
[----:B------:R-:W-:-:S04]  /*17b0*/  IMAD.WIDE.U32 R4, R2, c[0x0][0x1c0], R14 ;  /* 0x0000700002047a25 */ /* 0x000fc800078e000e */
[----:B------:R-:W-:Y:S01]  /*17c0*/  IMAD.U32 R3, R2, 0x8, R1 ;  /* 0x0000000802037824 */ /* 0x000fe200078e0001 */
[----:B------:R-:W-:Y:S02]  /*17d0*/  IADD3 R5, R5, R19, RZ ;  /* 0x0000001305057210 */ /* 0x000fe40007ffe0ff */
[----:B------:R-:W-:-:S04]  /*17e0*/  LEA R16, P0, R4, c[0x0][0x168], 0x3 ;  /* 0x00005a0004107a11 */ /* 0x000fc800078018ff */
[----:B------:R-:W-:Y:S02]  /*17f0*/  LEA.HI.X R17, R4, c[0x0][0x16c], R5, 0x3, P0 ;  /* 0x00005b0004117a11 */ /* 0x000fe400000f1c05 */
[----:B------:R-:W2:Y:S04]  /*1800*/  LDL.64 R4, [R3+0x18] ;  /* 0x0000180003047983 */ /* 0x000ea80000100a00 */
        /* <DEDUP_REMOVED lines=15> */
[----:B------:R-:W-:Y:S01]  /*1900*/  @P0 MOV R2, c[0x0][0x1c4] ;  /* 0x0000710000020a02 */ /* 0x000fe20000000f00 */
[----:B------:R-:W2:Y:S01]  /*1910*/  @P0 LDL.64 R14, [R3+0x28] ;  /* 0x00002800030e0983 */ /* 0x000ea20000100a00 */
[----:B------:R-:W-:Y:S02]  /*1920*/  LEA.HI.X R19, R10, c[0x0][0x16c], R5, 0x3, P2 ;  /* 0x00005b000a137a11 */ /* 0x000fe400010f1c05 */
[C---:B------:R-:W-:Y:S01]  /*1930*/  @P0 LEA R16, P2, R17.reuse, R18, 0x3 ;  /* 0x0000001211100211 */ /* 0x040fe200078418ff */
[----:B------:R-:W3:Y:S03]  /*1940*/  LDL.64 R4, [R3+0x20] ;  /* 0x0000200003047983 */ /* 0x000ee60000100a00 */
[----:B------:R-:W-:Y:S01]  /*1950*/  @P0 LEA.HI.X R17, R17, R19, R2, 0x3, P2 ;  /* 0x0000001311110211 */ /* 0x000fe200010f1c02 */
[----:B------:R-:W3:Y:S05]  /*1960*/  LDG.E.64 R10, [R18.64] ;  /* 0x0000000a120a7981 */ /* 0x000eea000c1e1b00 */
[----:B------:R-:W2:Y:S01]  /*1970*/  @P0 LDG.E.64 R16, [R16.64] ;  /* 0x0000000a10100981 */ /* 0x000ea2000c1e1b00 */
[----:B---3--:R-:W-:-:S02]  /*1980*/  IMAD R11, R11, R4, RZ ;  /* 0x000000040b0b7224 */ /* 0x008fc400078e02ff */
[----:B------:R-:W-:-:S04]  /*1990*/  IMAD.WIDE.U32 R22, R10, R4, R22 ;  /* 0x000000040a167225 */ /* 0x000fc800078e0016 */
[----:B------:R-:W-:Y:S02]  /*19a0*/  IMAD R11, R10, R5, R11 ;  /* 0x000000050a0b7224 */ /* 0x000fe400078e020b */
[-C--:B--2---:R-:W-:Y:S02]  /*19b0*/  @P0 IMAD R5, R17, R14.reuse, RZ ;  /* 0x0000000e11050224 */ /* 0x084fe400078e02ff */
[----:B------:R-:W-:Y:S02]  /*19c0*/  IMAD.IADD R23, R23, 0x1, R11 ;  /* 0x0000000117177824 */ /* 0x000fe400078e020b */
[C---:B------:R-:W-:Y:S02]  /*19d0*/  @P0 IMAD R5, R16.reuse, R15, R5 ;  /* 0x0000000f10050224 */ /* 0x040fe400078e0205 */
[----:B------:R-:W-:-:S04]  /*19e0*/  @P0 IMAD.WIDE.U32 R14, R16, R14, R22 ;  /* 0x0000000e100e0225 */ /* 0x000fc800078e0016 */
[----:B------:R-:W-:Y:S01]  /*19f0*/  @P0 IMAD.MOV.U32 R22, RZ, RZ, R14 ;  /* 0x000000ffff160224 */ /* 0x000fe200078e000e */
[----:B------:R-:W-:Y:S02]  /*1a00*/  @P0 IADD3 R23, R15, R5, RZ ;  /* 0x000000050f170210 */ /* 0x000fe40007ffe0ff */
.L_x_1454:
[----:B------:R-:W-:Y:S05]  /*1a10*/  BSYNC B0 ;  /* 0x0000000000007941 */ /* 0x000fea0003800000 */
.L_x_1453:
[----:B0-----:R-:W-:Y:S01]  /*1a20*/  IADD3 R2, R0, 0x80, RZ ;  /* 0x0000008000027810 */ /* 0x001fe20007ffe0ff */
[----:B------:R-:W-:Y:S01]  /*1a30*/  BSSY B0, `(.L_x_1460) ;  /* 0x000015b000007945 */ /* 0x000fe20003800000 */
[----:B------:R-:W-:Y:S01]  /*1a40*/  MOV R10, R22 ;  /* 0x00000016000a7202 */ /* 0x000fe20000000f00 */
[----:B------:R-:W-:Y:S01]  /*1a50*/  IMAD.MOV.U32 R11, RZ, RZ, R23 ;  /* 0x000000ffff0b7224 */ /* 0x000fe200078e0017 */
[----:B------:R-:W-:-:S13]  /*1a60*/  ISETP.GE.AND P0, PT, R2, UR6, PT ;  /* 0x0000000602007c0c */ /* 0x000fda000bf06270 */
[----:B------:R-:W-:Y:S05]  /*1a70*/  @P0 BRA `(.L_x_1461) ;  /* 0x0000156000000947 */ /* 0x000fea0003800000 */
[----:B------:R-:W-:Y:S01]  /*1a80*/  MOV R5, c[0x0][0x178] ;  /* 0x00005e0000057a02 */ /* 0x000fe20000000f00 */
[----:B------:R-:W-:Y:S01]  /*1a90*/  IMAD.MOV.U32 R14, RZ, RZ, c[0x0][0x17c] ;  /* 0x00005f00ff0e7624 */ /* 0x000fe200078e00ff */
[----:B------:R-:W-:Y:S01]  /*1aa0*/  CS2R R16, SRZ ;  /* 0x0000000000107805 */ /* 0x000fe2000001ff00 */
[----:B-----5:R-:W-:Y:S01]  /*1ab0*/  IMAD R3, R13, c[0x0][0x170], RZ ;  /* 0x00005c000d037a24 */ /* 0x020fe200078e02ff */
[----:B------:R-:W-:-:S03]  /*1ac0*/  ISETP.GE.U32.AND P0, PT, R5, 0x1, PT ;  /* 0x000000010500780c */ /* 0x000fc60003f06070 */
[----:B------:R-:W-:Y:S01]  /*1ad0*/  IMAD R3, R12, c[0x0][0x174], R3 ;  /* 0x00005d000c037a24 */ /* 0x000fe200078e0203 */
[----:B------:R-:W-:-:S13]  /*1ae0*/  ISETP.GE.AND.EX P0, PT, R14, RZ, PT, P0 ;  /* 0x000000ff0e00720c */ /* 0x000fda0003f06300 */
[----:B------:R-:W-:Y:S05]  /*1af0*/  @!P0 BRA `(.L_x_1461) ;  /* 0x000014e000008947 */ /* 0x000fea0003800000 */
[C---:B------:R-:W-:Y:S01]  /*1b00*/  IADD3 R4, P2, R5.reuse, -0x1, RZ ;  /* 0xffffffff05047810 */ /* 0x040fe20007f5e0ff */
[----:B------:R-:W-:Y:S01]  /*1b10*/  IMAD.WIDE.U32 R12, R12, c[0x0][0x170], RZ ;  /* 0x00005c000c0c7a25 */ /* 0x000fe200078e00ff */
[----:B------:R-:W-:Y:S01]  /*1b20*/  UMOV UR4, URZ ;  /* 0x0000003f00047c82 */ /* 0x000fe20008000000 */
[----:B------:R-:W-:Y:S01]  /*1b30*/  LOP3.LUT R5, R5, 0x3, RZ, 0xc0, !PT ;  /* 0x0000000305057812 */ /* 0x000fe200078ec0ff */
[----:B------:R-:W-:Y:S01]  /*1b40*/  UMOV UR5, URZ ;  /* 0x0000003f00057c82 */ /* 0x000fe20008000000 */
[----:B------:R-:W-:Y:S01]  /*1b50*/  ISETP.GE.U32.AND P0, PT, R4, 0x3, PT ;  /* 0x000000030400780c */ /* 0x000fe20003f06070 */
[----:B------:R-:W-:Y:S01]  /*1b60*/  ULDC UR15, c[0x0][0x1c0] ;  /* 0x00007000000f7ab9 */ /* 0x000fe20000000800 */
[----:B------:R-:W-:Y:S01]  /*1b70*/  IADD3.X R4, R14, -0x1, RZ, P2, !PT ;  /* 0xffffffff0e047810 */ /* 0x000fe200017fe4ff */
[----:B------:R-:W-:Y:S01]  /*1b80*/  CS2R R16, SRZ ;  /* 0x0000000000107805 */ /* 0x000fe2000001ff00 */
[----:B------:R-:W-:Y:S01]  /*1b90*/  MOV R26, c[0x0][0x1c4] ;  /* 0x00007100001a7a02 */ /* 0x000fe20000000f00 */
[----:B------:R-:W-:Y:S01]  /*1ba0*/  IMAD.IADD R15, R13, 0x1, R3 ;  /* 0x000000010d0f7824 */ /* 0x000fe200078e0203 */
[----:B------:R-:W-:-:S13]  /*1bb0*/  ISETP.GE.U32.AND.EX P0, PT, R4, RZ, PT, P0 ;  /* 0x000000ff0400720c */ /* 0x000fda0003f06100 */
[----:B------:R-:W-:Y:S05]  /*1bc0*/  @!P0 BRA `(.L_x_1462) ;  /* 0x0000110000008947 */ /* 0x000fea0003800000 */
[----:B------:R-:W-:Y:S01]  /*1bd0*/  IADD3 R4, P0, -R5, c[0x0][0x178], RZ ;  /* 0x00005e0005047a10 */ /* 0x000fe20007f1e1ff */
[----:B------:R-:W-:Y:S01]  /*1be0*/  UIMAD.WIDE.U32 UR8, UR15, 0x8, URZ ;  /* 0x000000080f0878a5 */ /* 0x000fe2000f8e003f */
[----:B------:R-:W-:Y:S01]  /*1bf0*/  SHF.L.U32 R27, R26, 0x3, RZ ;  /* 0x000000031a1b7819 */ /* 0x000fe200000006ff */
[----:B------:R-:W-:Y:S01]  /*1c00*/  UMOV UR4, URZ ;  /* 0x0000003f00047c82 */ /* 0x000fe20008000000 */
[----:B------:R-:W-:Y:S01]  /*1c10*/  IADD3.X R3, R14, -0x1, RZ, P0, !PT ;  /* 0xffffffff0e037810 */ /* 0x000fe200007fe4ff */
[----:B------:R-:W-:Y:S01]  /*1c20*/  UMOV UR5, URZ ;  /* 0x0000003f00057c82 */ /* 0x000fe20008000000 */
[----:B------:R-:W-:Y:S02]  /*1c30*/  ISETP.GT.U32.AND P0, PT, R4, RZ, PT ;  /* 0x000000ff0400720c */ /* 0x000fe40003f04070 */
[----:B------:R-:W-:Y:S02]  /*1c40*/  LEA R22, P2, R12, c[0x0][0x168], 0x3 ;  /* 0x00005a000c167a11 */ /* 0x000fe400078418ff */
[----:B------:R-:W-:-:S02]  /*1c50*/  ISETP.GT.AND.EX P0, PT, R3, RZ, PT, P0 ;  /* 0x000000ff0300720c */ /* 0x000fc40003f04300 */
[----:B------:R-:W-:Y:S02]  /*1c60*/  IADD3 R27, R27, UR9, RZ ;  /* 0x000000091b1b7c10 */ /* 0x000fe4000fffe0ff */
[----:B------:R-:W-:-:S09]  /*1c70*/  LEA.HI.X R23, R12, c[0x0][0x16c], R15, 0x3, P2 ;  /* 0x00005b000c177a11 */ /* 0x000fd200010f1c0f */
[----:B------:R-:W-:Y:S05]  /*1c80*/  @!P0 BRA `(.L_x_1463) ;  /* 0x00000db000008947 */ /* 0x000fea0003800000 */
[----:B------:R-:W-:Y:S02]  /*1c90*/  ISETP.GT.U32.AND P2, PT, R4, 0xc, PT ;  /* 0x0000000c0400780c */ /* 0x000fe40003f44070 */
[----:B------:R-:W-:Y:S02]  /*1ca0*/  PLOP3.LUT P0, PT, PT, PT, PT, 0x80, 0x0 ;  /* 0x000000000000781c */ /* 0x000fe40003f0f070 */
[----:B------:R-:W-:-:S13]  /*1cb0*/  ISETP.GT.AND.EX P2, PT, R3, RZ, PT, P2 ;  /* 0x000000ff0300720c */ /* 0x000fda0003f44320 */
[----:B------:R-:W-:Y:S05]  /*1cc0*/  @!P2 BRA `(.L_x_1464) ;  /* 0x000008a00000a947 */ /* 0x000fea0003800000 */
[----:B------:R-:W-:Y:S02]  /*1cd0*/  PLOP3.LUT P0, PT, PT, PT, PT, 0x8, 0x0 ;  /* 0x000000000000781c */ /* 0x000fe40003f0e170 */
.L_x_1465:
[----:B------:R-:W-:Y:S01]  /*1ce0*/  IMAD.U32 R24, RZ, RZ, UR4 ;  /* 0x00000004ff187e24 */ /* 0x000fe2000f8e00ff */
[----:B------:R0:W2:Y:S04]  /*1cf0*/  LDG.E.64 R20, [R22.64] ;  /* 0x0000000a16147981 */ /* 0x0000a8000c1e1b00 */
[----:B------:R-:W-:-:S05]  /*1d00*/  LEA R24, R24, R1, 0x3 ;  /* 0x0000000118187211 */ /* 0x000fca00078e18ff */
[----:B------:R-:W2:Y:S01]  /*1d10*/  LDL.64 R18, [R24+0x18] ;  /* 0x0000180018127983 */ /* 0x000ea20000100a00 */
[----:B0-----:R-:W-:-:S05]  /*1d20*/  IADD3 R22, P2, R22, UR8, RZ ;  /* 0x0000000816167c10 */ /* 0x001fca000ff5e0ff */
[----:B------:R-:W-:Y:S02]  /*1d30*/  IMAD.X R23, R23, 0x1, R27, P2 ;  /* 0x0000000117177824 */ /* 0x000fe400010e061b */
[-C--:B--2---:R-:W-:Y:S02]  /*1d40*/  IMAD R21, R21, R18.reuse, RZ ;  /* 0x0000001215157224 */ /* 0x084fe400078e02ff */
[----:B------:R-:W-:-:S04]  /*1d50*/  IMAD.WIDE.U32 R16, R20, R18, R16 ;  /* 0x0000001214107225 */ /* 0x000fc800078e0010 */
[----:B------:R-:W-:Y:S02]  /*1d60*/  IMAD R25, R20, R19, R21 ;  /* 0x0000001314197224 */ /* 0x000fe400078e0215 */
[----:B------:R0:W2:Y:S04]  /*1d70*/  LDG.E.64 R20, [R22.64] ;  /* 0x0000000a16147981 */ /* 0x0000a8000c1e1b00 */
[----:B------:R-:W2:Y:S01]  /*1d80*/  LDL.64 R18, [R24+0x20] ;  /* 0x0000200018127983 */ /* 0x000ea20000100a00 */
[----:B------:R-:W-:Y:S02]  /*1d90*/  IADD3 R28, P2, R22, UR8, RZ ;  /* 0x00000008161c7c10 */ /* 0x000fe4000ff5e0ff */
[----:B------:R-:W-:-:S03]  /*1da0*/  IADD3 R17, R17, R25, RZ ;  /* 0x0000001911117210 */ /* 0x000fc60007ffe0ff */
[----:B------:R-:W-:-:S05]  /*1db0*/  IMAD.X R29, R23, 0x1, R27, P2 ;  /* 0x00000001171d7824 */ /* 0x000fca00010e061b */
[----:B0-----:R0:W3:Y:S01]  /*1dc0*/  LDG.E.64 R22, [R28.64] ;  /* 0x0000000a1c167981 */ /* 0x0010e2000c1e1b00 */
[-C--:B--2---:R-:W-:Y:S02]  /*1dd0*/  IMAD R21, R21, R18.reuse, RZ ;  /* 0x0000001215157224 */ /* 0x084fe400078e02ff */
[----:B------:R-:W-:-:S04]  /*1de0*/  IMAD.WIDE.U32 R16, R20, R18, R16 ;  /* 0x0000001214107225 */ /* 0x000fc800078e0010 */
[----:B------:R-:W-:Y:S02]  /*1df0*/  IMAD R19, R20, R19, R21 ;  /* 0x0000001314137224 */ /* 0x000fe400078e0215 */
[----:B------:R-:W3:Y:S01]  /*1e00*/  LDL.64 R20, [R24+0x28] ;  /* 0x0000280018147983 */ /* 0x000ee20000100a00 */
[----:B------:R-:W-:Y:S02]  /*1e10*/  IADD3 R18, P2, R28, UR8, RZ ;  /* 0x000000081c127c10 */ /* 0x000fe4000ff5e0ff */
[----:B------:R-:W-:-:S03]  /*1e20*/  IADD3 R17, R17, R19, RZ ;  /* 0x0000001311117210 */ /* 0x000fc60007ffe0ff */
[----:B------:R-:W-:-:S05]  /*1e30*/  IMAD.X R19, R29, 0x1, R27, P2 ;  /* 0x000000011d137824 */ /* 0x000fca00010e061b */
[----:B0-----:R0:W2:Y:S01]  /*1e40*/  LDG.E.64 R28, [R18.64] ;  /* 0x0000000a121c7981 */ /* 0x0010a2000c1e1b00 */
[-C--:B---3--:R-:W-:Y:S02]  /*1e50*/  IMAD R23, R23, R20.reuse, RZ ;  /* 0x0000001417177224 */ /* 0x088fe400078e02ff */
[----:B------:R-:W-:-:S04]  /*1e60*/  IMAD.WIDE.U32 R16, R22, R20, R16 ;  /* 0x0000001416107225 */ /* 0x000fc800078e0010 */
[----:B------:R-:W-:Y:S02]  /*1e70*/  IMAD R21, R22, R21, R23 ;  /* 0x0000001516157224 */ /* 0x000fe400078e0217 */
        /* <DEDUP_REMOVED lines=84> */
[----:B0-----:R-:W3:Y:S01]  /*23c0*/  LDG.E.64 R20, [R22.64] ;  /* 0x0000000a16147981 */ /* 0x001ee2000c1e1b00 */
[-C--:B--2---:R-:W-:Y:S02]  /*23d0*/  IMAD R19, R19, R28.reuse, RZ ;  /* 0x0000001c13137224 */ /* 0x084fe400078e02ff */
[----:B------:R-:W-:-:S04]  /*23e0*/  IMAD.WIDE.U32 R16, R18, R28, R16 ;  /* 0x0000001c12107225 */ /* 0x000fc800078e0010 */
[----:B------:R-:W-:Y:S02]  /*23f0*/  IMAD R19, R18, R29, R19 ;  /* 0x0000001d12137224 */ /* 0x000fe400078e0213 */
[----:B------:R0:W3:Y:S01]  /*2400*/  LDL.64 R28, [R24+0x88] ;  /* 0x00008800181c7983 */ /* 0x0000e20000100a00 */
[----:B------:R-:W-:Y:S02]  /*2410*/  IADD3 R18, P2, R22, UR8, RZ ;  /* 0x0000000816127c10 */ /* 0x000fe4000ff5e0ff */
[----:B------:R-:W-:-:S03]  /*2420*/  IADD3 R17, R17, R19, RZ ;  /* 0x0000001311117210 */ /* 0x000fc60007ffe0ff */
[----:B------:R-:W-:Y:S01]  /*2430*/  IMAD.X R19, R23, 0x1, R27, P2 ;  /* 0x0000000117137824 */ /* 0x000fe200010e061b */
[----:B0-----:R-:W2:Y:S01]  /*2440*/  LDL.64 R24, [R24+0x90] ;  /* 0x0000900018187983 */ /* 0x001ea20000100a00 */
[----:B------:R-:W-:Y:S01]  /*2450*/  IADD3 R4, P2, R4, -0x10, RZ ;  /* 0xfffffff004047810 */ /* 0x000fe20007f5e0ff */
[-C--:B---3--:R-:W-:Y:S02]  /*2460*/  IMAD R21, R21, R28.reuse, RZ ;  /* 0x0000001c15157224 */ /* 0x088fe400078e02ff */
[----:B------:R-:W-:-:S04]  /*2470*/  IMAD.WIDE.U32 R16, R20, R28, R16 ;  /* 0x0000001c14107225 */ /* 0x000fc800078e0010 */
[----:B------:R-:W-:Y:S02]  /*2480*/  IMAD R21, R20, R29, R21 ;  /* 0x0000001d14157224 */ /* 0x000fe400078e0215 */
[----:B------:R-:W2:Y:S01]  /*2490*/  LDG.E.64 R28, [R18.64] ;  /* 0x0000000a121c7981 */ /* 0x000ea2000c1e1b00 */
[----:B------:R-:W-:Y:S02]  /*24a0*/  IADD3.X R3, R3, -0x1, RZ, P2, !PT ;  /* 0xffffffff03037810 */ /* 0x000fe400017fe4ff */
[----:B------:R-:W-:-:S04]  /*24b0*/  ISETP.GT.U32.AND P2, PT, R4, 0xc, PT ;  /* 0x0000000c0400780c */ /* 0x000fc80003f44070 */
[----:B------:R-:W-:Y:S02]  /*24c0*/  ISETP.GT.AND.EX P2, PT, R3, RZ, PT, P2 ;  /* 0x000000ff0300720c */ /* 0x000fe40003f44320 */
[----:B------:R-:W-:Y:S01]  /*24d0*/  IADD3 R17, R17, R21, RZ ;  /* 0x0000001511117210 */ /* 0x000fe20007ffe0ff */
[----:B------:R-:W-:Y:S01]  /*24e0*/  UIADD3 UR4, UP0, UR4, 0x10, URZ ;  /* 0x0000001004047890 */ /* 0x000fe2000ff1e03f */
[----:B------:R-:W-:-:S03]  /*24f0*/  IADD3 R22, P3, R18, UR8, RZ ;  /* 0x0000000812167c10 */ /* 0x000fc6000ff7e0ff */
[----:B------:R-:W-:Y:S01]  /*2500*/  UIADD3.X UR5, URZ, UR5, URZ, UP0, !UPT ;  /* 0x000000053f057290 */ /* 0x000fe200087fe43f */
[----:B------:R-:W-:Y:S01]  /*2510*/  IADD3.X R23, R19, R27, RZ, P3, !PT ;  /* 0x0000001b13177210 */ /* 0x000fe20001ffe4ff */
[-C--:B--2---:R-:W-:Y:S02]  /*2520*/  IMAD R21, R29, R24.reuse, RZ ;  /* 0x000000181d157224 */ /* 0x084fe400078e02ff */
[----:B------:R-:W-:-:S04]  /*2530*/  IMAD.WIDE.U32 R16, R28, R24, R16 ;  /* 0x000000181c107225 */ /* 0x000fc800078e0010 */
[----:B------:R-:W-:-:S04]  /*2540*/  IMAD R21, R28, R25, R21 ;  /* 0x000000191c157224 */ /* 0x000fc800078e0215 */
[----:B------:R-:W-:Y:S01]  /*2550*/  IMAD.IADD R17, R17, 0x1, R21 ;  /* 0x0000000111117824 */ /* 0x000fe200078e0215 */
[----:B------:R-:W-:Y:S05]  /*2560*/  @P2 BRA `(.L_x_1465) ;  /* 0xfffff77000002947 */ /* 0x000fea000383ffff */
.L_x_1464:
[----:B------:R-:W-:-:S04]  /*2570*/  ISETP.GT.U32.AND P2, PT, R4, 0x4, PT ;  /* 0x000000040400780c */ /* 0x000fc80003f44070 */
[----:B------:R-:W-:-:S13]  /*2580*/  ISETP.GT.AND.EX P2, PT, R3, RZ, PT, P2 ;  /* 0x000000ff0300720c */ /* 0x000fda0003f44320 */
[----:B------:R-:W-:Y:S05]  /*2590*/  @!P2 BRA `(.L_x_1466) ;  /* 0x000004700000a947 */ /* 0x000fea0003800000 */
        /* <DEDUP_REMOVED lines=9> */
[----:B------:R-:W2:Y:S04]  /*2630*/  LDG.E.64 R20, [R22.64] ;  /* 0x0000000a16147981 */ /* 0x000ea8000c1e1b00 */
[----:B------:R-:W2:Y:S01]  /*2640*/  LDL.64 R18, [R28+0x20] ;  /* 0x000020001c127983 */ /* 0x000ea20000100a00 */
[----:B------:R-:W-:Y:S02]  /*2650*/  IADD3 R24, P0, R22, UR8, RZ ;  /* 0x0000000816187c10 */ /* 0x000fe4000ff1e0ff */
[----:B------:R-:W-:-:S03]  /*2660*/  IADD3 R17, R17, R25, RZ ;  /* 0x0000001911117210 */ /* 0x000fc60007ffe0ff */
        /* <DEDUP_REMOVED lines=42> */
[-C--:B---3--:R-:W-:Y:S02]  /*2910*/  IMAD R23, R23, R20.reuse, RZ ;  /* 0x0000001417177224 */ /* 0x088fe400078e02ff */
[----:B------:R-:W-:-:S04]  /*2920*/  IMAD.WIDE.U32 R16, R22, R20, R16 ;  /* 0x0000001416107225 */ /* 0x000fc800078e0010 */
[----:B------:R-:W-:Y:S02]  /*2930*/  IMAD R21, R22, R21, R23 ;  /* 0x0000001516157224 */ /* 0x000fe400078e0217 */
[----:B------:R-:W2:Y:S03]  /*2940*/  LDG.E.64 R22, [R18.64] ;  /* 0x0000000a12167981 */ /* 0x000ea6000c1e1b00 */
        /* <DEDUP_REMOVED lines=8> */
[----:B------:R-:W-:Y:S01]  /*29d0*/  IMAD R21, R22, R29, R21 ;  /* 0x0000001d16157224 */ /* 0x000fe200078e0215 */
[----:B------:R-:W-:-:S03]  /*29e0*/  IADD3 R22, P2, R18, UR8, RZ ;  /* 0x0000000812167c10 */ /* 0x000fc6000ff5e0ff */
[----:B------:R-:W-:Y:S01]  /*29f0*/  IMAD.IADD R17, R17, 0x1, R21 ;  /* 0x0000000111117824 */ /* 0x000fe200078e0215 */
[----:B------:R-:W-:Y:S02]  /*2a00*/  IADD3.X R23, R19, R27, RZ, P2, !PT ;  /* 0x0000001b13177210 */ /* 0x000fe400017fe4ff */
.L_x_1466:
[----:B------:R-:W-:-:S04]  /*2a10*/  ISETP.NE.U32.AND P2, PT, R4, RZ, PT ;  /* 0x000000ff0400720c */ /* 0x000fc80003f45070 */
[----:B------:R-:W-:-:S13]  /*2a20*/  ISETP.NE.OR.EX P0, PT, R3, RZ, P0, P2 ;  /* 0x000000ff0300720c */ /* 0x000fda0000705720 */
[----:B------:R-:W-:Y:S05]  /*2a30*/  @!P0 BRA `(.L_x_1462) ;  /* 0x0000029000008947 */ /* 0x000fea0003800000 */
.L_x_1463:
        /* <DEDUP_REMOVED lines=29> */
[----:B------:R-:W-:-:S04]  /*2c10*/  ISETP.NE.U32.AND P0, PT, R4, RZ, PT ;  /* 0x000000ff0400720c */ /* 0x000fc80003f05070 */
[----:B------:R-:W-:Y:S02]  /*2c20*/  ISETP.NE.AND.EX P0, PT, R3, RZ, PT, P0 ;  /* 0x000000ff0300720c */ /* 0x000fe40003f05300 */
[----:B------:R-:W-:Y:S01]  /*2c30*/  IADD3 R17, R17, R21, RZ ;  /* 0x0000001511117210 */ /* 0x000fe20007ffe0ff */
[----:B------:R-:W-:-:S04]  /*2c40*/  UIADD3 UR4, UP0, UR4, 0x4, URZ ;  /* 0x0000000404047890 */ /* 0x000fc8000ff1e03f */
[----:B------:R-:W-:Y:S01]  /*2c50*/  UIADD3.X UR5, URZ, UR5, URZ, UP0, !UPT ;  /* 0x000000053f057290 */ /* 0x000fe200087fe43f */
[-C--:B--2---:R-:W-:Y:S02]  /*2c60*/  IMAD R21, R23, R24.reuse, RZ ;  /* 0x0000001817157224 */ /* 0x084fe400078e02ff */
[----:B------:R-:W-:-:S04]  /*2c70*/  IMAD.WIDE.U32 R16, R22, R24, R16 ;  /* 0x0000001816107225 */ /* 0x000fc800078e0010 */
[----:B------:R-:W-:Y:S01]  /*2c80*/  IMAD R21, R22, R25, R21 ;  /* 0x0000001916157224 */ /* 0x000fe200078e0215 */
[----:B------:R-:W-:-:S03]  /*2c90*/  IADD3 R22, P2, R18, UR8, RZ ;  /* 0x0000000812167c10 */ /* 0x000fc6000ff5e0ff */
[----:B------:R-:W-:Y:S01]  /*2ca0*/  IMAD.IADD R17, R17, 0x1, R21 ;  /* 0x0000000111117824 */ /* 0x000fe200078e0215 */
[----:B------:R-:W-:Y:S01]  /*2cb0*/  IADD3.X R23, R19, R27, RZ, P2, !PT ;  /* 0x0000001b13177210 */ /* 0x000fe200017fe4ff */
[----:B-1----:R-:W-:Y:S05]  /*2cc0*/  @P0 BRA `(.L_x_1463) ;  /* 0xfffffd7000000947 */ /* 0x002fea000383ffff */
.L_x_1462:
[----:B------:R-:W-:-:S04]  /*2cd0*/  ISETP.NE.U32.AND P0, PT, R5, RZ, PT ;  /* 0x000000ff0500720c */ /* 0x000fc80003f05070 */
[----:B------:R-:W-:-:S13]  /*2ce0*/  ISETP.NE.AND.EX P0, PT, RZ, RZ, PT, P0 ;  /* 0x000000ffff00720c */ /* 0x000fda0003f05300 */
[----:B------:R-:W-:Y:S05]  /*2cf0*/  @!P0 BRA `(.L_x_1461) ;  /* 0x000002e000008947 */ /* 0x000fea0003800000 */
[----:B------:R-:W-:Y:S01]  /*2d00*/  ULDC.64 UR8, c[0x0][0x1c0] ;  /* 0x0000700000087ab9 */ /* 0x000fe20000000a00 */
[----:B------:R-:W-:Y:S01]  /*2d10*/  MOV R14, R12 ;  /* 0x0000000c000e7202 */ /* 0x000fe20000000f00 */
[----:B------:R-:W-:Y:S01]  /*2d20*/  UIMAD UR5, UR5, UR8, URZ ;  /* 0x00000008050572a4 */ /* 0x000fe2000f8e023f */
[----:B------:R-:W-:Y:S01]  /*2d30*/  IMAD.U32 R19, RZ, RZ, UR4 ;  /* 0x00000004ff137e24 */ /* 0x000fe2000f8e00ff */
[----:B-1----:R-:W-:Y:S02]  /*2d40*/  ULEA UR12, UR4, UR14, 0x3 ;  /* 0x0000000e040c7291 */ /* 0x002fe4000f8e183f */
[----:B------:R-:W-:Y:S01]  /*2d50*/  UIMAD UR7, UR4, UR9, UR5 ;  /* 0x00000009040772a4 */ /* 0x000fe2000f8e0205 */
[----:B------:R-:W-:-:S05]  /*2d60*/  IMAD.WIDE.U32 R18, R19, c[0x0][0x1c0], R14 ;  /* 0x0000700013127a25 */ /* 0x000fca00078e000e */
[----:B------:R-:W-:Y:S02]  /*2d70*/  LEA R20, P0, R18, c[0x0][0x168], 0x3 ;  /* 0x00005a0012147a11 */ /* 0x000fe400078018ff */
[----:B------:R-:W-:-:S04]  /*2d80*/  IADD3 R3, R19, UR7, RZ ;  /* 0x0000000713037c10 */ /* 0x000fc8000fffe0ff */
[----:B------:R-:W-:Y:S02]  /*2d90*/  LEA.HI.X R21, R18, c[0x0][0x16c], R3, 0x3, P0 ;  /* 0x00005b0012157a11 */ /* 0x000fe400000f1c03 */
[----:B------:R-:W2:Y:S04]  /*2da0*/  LDL.64 R18, [UR12+0x18] ;  /* 0x0000180cff127983 */ /* 0x000ea80008100a00 */
        /* <DEDUP_REMOVED lines=13> */
[----:B------:R-:W-:-:S03]  /*2e80*/  ISETP.NE.AND.EX P0, PT, RZ, RZ, PT, P0 ;  /* 0x000000ffff00720c */ /* 0x000fc60003f05300 */
[----:B------:R-:W-:Y:S01]  /*2e90*/  IMAD.U32 R5, RZ, RZ, UR5 ;  /* 0x00000005ff057e24 */ /* 0x000fe2000f8e00ff */
[----:B------:R-:W-:Y:S02]  /*2ea0*/  IADD3 R12, P2, R12, UR4, RZ ;  /* 0x000000040c0c7c10 */ /* 0x000fe4000ff5e0ff */
[----:B------:R-:W-:Y:S02]  /*2eb0*/  MOV R4, UR4 ;  /* 0x0000000400047c02 */ /* 0x000fe40008000f00 */
[----:B------:R-:W-:Y:S02]  /*2ec0*/  IADD3.X R5, R15, UR7, R5, P2, !PT ;  /* 0x000000070f057c10 */ /* 0x000fe400097fe405 */
[----:B------:R-:W-:-:S03]  /*2ed0*/  LEA R20, P2, R12, c[0x0][0x168], 0x3 ;  /* 0x00005a000c147a11 */ /* 0x000fc600078418ff */
[----:B------:R-:W2:Y:S01]  /*2ee0*/  @P0 LDL.64 R14, [UR12+0x28] ;  /* 0x0000280cff0e0983 */ /* 0x000ea20008100a00 */
[----:B------:R-:W-:Y:S02]  /*2ef0*/  LEA.HI.X R21, R12, c[0x0][0x16c], R5, 0x3, P2 ;  /* 0x00005b000c157a11 */ /* 0x000fe400010f1c05 */
[----:B------:R-:W-:Y:S01]  /*2f00*/  @P0 LEA R18, P2, R19, R20, 0x3 ;  /* 0x0000001413120211 */ /* 0x000fe200078418ff */
[----:B------:R-:W3:Y:S04]  /*2f10*/  LDL.64 R4, [UR12+0x20] ;  /* 0x0000200cff047983 */ /* 0x000ee80008100a00 */
[----:B------:R-:W3:Y:S01]  /*2f20*/  LDG.E.64 R12, [R20.64] ;  /* 0x0000000a140c7981 */ /* 0x000ee2000c1e1b00 */
[----:B------:R-:W-:-:S06]  /*2f30*/  @P0 LEA.HI.X R19, R3, R21, R26, 0x3, P2 ;  /* 0x0000001503130211 */ /* 0x000fcc00010f1c1a */
[----:B------:R-:W2:Y:S01]  /*2f40*/  @P0 LDG.E.64 R18, [R18.64] ;  /* 0x0000000a12120981 */ /* 0x000ea2000c1e1b00 */
[-C--:B---3--:R-:W-:Y:S02]  /*2f50*/  IMAD R3, R13, R4.reuse, RZ ;  /* 0x000000040d037224 */ /* 0x088fe400078e02ff */
[----:B------:R-:W-:-:S04]  /*2f60*/  IMAD.WIDE.U32 R16, R12, R4, R16 ;  /* 0x000000040c107225 */ /* 0x000fc800078e0010 */
[----:B------:R-:W-:Y:S02]  /*2f70*/  IMAD R3, R12, R5, R3 ;  /* 0x000000050c037224 */ /* 0x000fe400078e0203 */
[----:B--2---:R-:W-:-:S03]  /*2f80*/  @P0 IMAD R5, R19, R14, RZ ;  /* 0x0000000e13050224 */ /* 0x004fc600078e02ff */
[----:B------:R-:W-:Y:S01]  /*2f90*/  IADD3 R17, R17, R3, RZ ;  /* 0x0000000311117210 */ /* 0x000fe20007ffe0ff */
[----:B------:R-:W-:-:S04]  /*2fa0*/  @P0 IMAD R5, R18, R15, R5 ;  /* 0x0000000f12050224 */ /* 0x000fc800078e0205 */
[----:B------:R-:W-:-:S04]  /*2fb0*/  @P0 IMAD.WIDE.U32 R14, R18, R14, R16 ;  /* 0x0000000e120e0225 */ /* 0x000fc800078e0010 */
[----:B------:R-:W-:Y:S01]  /*2fc0*/  @P0 IMAD.IADD R17, R15, 0x1, R5 ;  /* 0x000000010f110824 */ /* 0x000fe200078e0205 */
[----:B------:R-:W-:Y:S02]  /*2fd0*/  @P0 MOV R16, R14 ;  /* 0x0000000e00100202 */ /* 0x000fe40000000f00 */
.L_x_1461:
[----:B------:R-:W-:Y:S05]  /*2fe0*/  BSYNC B0 ;  /* 0x0000000000007941 */ /* 0x000fea0003800000 */
.L_x_1460:
[----:B------:R-:W-:Y:S01]  /*2ff0*/  IADD3 R3, R0, 0x100, RZ ;  /* 0x0000010000037810 */ /* 0x000fe20007ffe0ff */
[----:B------:R-:W-:Y:S03]  /*3000*/  BSSY B0, `(.L_x_1467) ;  /* 0x0000166000007945 */ /* 0x000fe60003800000 */
[----:B------:R-:W-:-:S13]  /*3010*/  ISETP.GE.AND P0, PT, R3, UR6, PT ;  /* 0x0000000603007c0c */ /* 0x000fda000bf06270 */
[----:B------:R-:W-:Y:S05]  /*3020*/  @P0 BRA `(.L_x_1468) ;  /* 0x0000163000000947 */ /* 0x000fea0003800000 */
[----:B------:R-:W-:Y:S01]  /*3030*/  ULDC.64 UR8, c[0x0][0x178] ;  /* 0x00005e0000087ab9 */ /* 0x000fe20000000a00 */
[----:B-----5:R-:W-:Y:S01]  /*3040*/  IMAD R5, R7, c[0x0][0x170], RZ ;  /* 0x00005c0007057a24 */ /* 0x020fe200078e02ff */
[----:B------:R-:W-:Y:S01]  /*3050*/  UISETP.GE.U32.AND UP0, UPT, UR8, 0x1, UPT ;  /* 0x000000010800788c */ /* 0x000fe2000bf06070 */
[----:B------:R-:W-:Y:S01]  /*3060*/  HFMA2.MMA R3, -RZ, RZ, 0, 0 ;  /* 0x00000000ff037435 */ /* 0x000fe200000001ff */
[----:B------:R-:W-:Y:S02]  /*3070*/  IMAD.MOV.U32 R22, RZ, RZ, RZ ;  /* 0x000000ffff167224 */ /* 0x000fe400078e00ff */
[----:B------:R-:W-:Y:S01]  /*3080*/  UISETP.GE.AND.EX UP0, UPT, UR9, URZ, UPT, UP0 ;  /* 0x0000003f0900728c */ /* 0x000fe2000bf06300 */
[----:B------:R-:W-:-:S05]  /*3090*/  IMAD R5, R6, c[0x0][0x174], R5 ;  /* 0x00005d0006057a24 */ /* 0x000fca00078e0205 */
[----:B------:R-:W-:-:S13]  /*30a0*/  PLOP3.LUT P0, PT, PT, PT, UP0, 0x80, 0x0 ;  /* 0x000000000000781c */ /* 0x000fda0003f0f008 */
[----:B------:R-:W-:Y:S05]  /*30b0*/  @!P0 BRA `(.L_x_1468) ;  /* 0x000015a000008947 */ /* 0x000fea0003800000 */
[----:B------:R-:W-:Y:S01]  /*30c0*/  UIADD3 UR4, UP0, UR8, -0x1, URZ ;  /* 0xffffffff08047890 */ /* 0x000fe2000ff1e03f */
[----:B------:R-:W-:Y:S01]  /*30d0*/  IMAD.WIDE.U32 R6, R6, c[0x0][0x170], RZ ;  /* 0x00005c0006067a25 */ /* 0x000fe200078e00ff */
[----:B------:R-:W-:Y:S01]  /*30e0*/  ULOP3.LUT UR12, UR8, 0x3, URZ, 0xc0, !UPT ;  /* 0x00000003080c7892 */ /* 0x000fe2000f8ec03f */
[----:B------:R-:W-:Y:S01]  /*30f0*/  MOV R3, RZ ;  /* 0x000000ff00037202 */ /* 0x000fe20000000f00 */
[----:B------:R-:W-:Y:S01]  /*3100*/  UIADD3.X UR5, UR9, -0x1, URZ, UP0, !UPT ;  /* 0xffffffff09057890 */ /* 0x000fe200087fe43f */
[----:B------:R-:W-:Y:S01]  /*3110*/  IMAD.MOV.U32 R22, RZ, RZ, RZ ;  /* 0x000000ffff167224 */ /* 0x000fe200078e00ff */
[----:B------:R-:W-:Y:S01]  /*3120*/  UISETP.GE.U32.AND UP0, UPT, UR4, 0x3, UPT ;  /* 0x000000030400788c */ /* 0x000fe2000bf06070 */
[----:B------:R-:W-:Y:S01]  /*3130*/  IMAD.IADD R13, R7, 0x1, R5 ;  /* 0x00000001070d7824 */ /* 0x000fe200078e0205 */
[----:B------:R-:W-:Y:S02]  /*3140*/  ULDC.64 UR16, c[0x0][0x1c0] ;  /* 0x0000700000107ab9 */ /* 0x000fe40000000a00 */
[----:B------:R-:W-:-:S02]  /*3150*/  UISETP.GE.U32.AND.EX UP0, UPT, UR5, URZ, UPT, UP0 ;  /* 0x0000003f0500728c */ /* 0x000fc4000bf06100 */
[----:B------:R-:W-:Y:S02]  /*3160*/  UMOV UR4, URZ ;  /* 0x0000003f00047c82 */ /* 0x000fe40008000000 */
[----:B------:R-:W-:Y:S02]  /*3170*/  UMOV UR5, URZ ;  /* 0x0000003f00057c82 */ /* 0x000fe40008000000 */
[----:B------:R-:W-:-:S13]  /*3180*/  PLOP3.LUT P0, PT, PT, PT, UP0, 0x80, 0x0 ;  /* 0x000000000000781c */ /* 0x000fda0003f0f008 */
[----:B------:R-:W-:Y:S05]  /*3190*/  @!P0 BRA `(.L_x_1469) ;  /* 0x0000115000008947 */ /* 0x000fea0003800000 */
[----:B------:R-:W-:Y:S02]  /*31a0*/  ULDC UR7, c[0x0][0x178] ;  /* 0x00005e0000077ab9 */ /* 0x000fe40000000800 */
[----:B------:R-:W-:Y:S02]  /*31b0*/  UIADD3 UR7, UP0, -UR12, UR7, URZ ;  /* 0x000000070c077290 */ /* 0x000fe4000ff1e13f */
[----:B------:R-:W-:Y:S02]  /*31c0*/  USHF.L.U32 UR4, UR17, 0x3, URZ ;  /* 0x0000000311047899 */ /* 0x000fe4000800063f */
[----:B------:R-:W-:Y:S02]  /*31d0*/  UIADD3.X UR8, UR9, -0x1, URZ, UP0, !UPT ;  /* 0xffffffff09087890 */ /* 0x000fe400087fe43f */
[----:B------:R-:W-:Y:S01]  /*31e0*/  ISETP.LT.U32.AND P0, PT, RZ, UR7, PT ;  /* 0x00000007ff007c0c */ /* 0x000fe2000bf01070 */
[----:B------:R-:W-:Y:S02]  /*31f0*/  UIMAD.WIDE.U32 UR18, UR16, 0x8, URZ ;  /* 0x00000008101278a5 */ /* 0x000fe4000f8e003f */
[----:B------:R-:W-:Y:S01]  /*3200*/  UMOV UR5, URZ ;  /* 0x0000003f00057c82 */ /* 0x000fe20008000000 */
[----:B------:R-:W-:Y:S01]  /*3210*/  MOV R4, UR8 ;  /* 0x0000000800047c02 */ /* 0x000fe20008000f00 */
[----:B------:R-:W-:-:S03]  /*3220*/  UIADD3 UR9, UR19, UR4, URZ ;  /* 0x0000000413097290 */ /* 0x000fc6000fffe03f */
[----:B------:R-:W-:Y:S01]  /*3230*/  ISETP.GT.AND.EX P0, PT, R4, RZ, PT, P0 ;  /* 0x000000ff0400720c */ /* 0x000fe20003f04300 */
[----:B------:R-:W-:Y:S01]  /*3240*/  UMOV UR4, URZ ;  /* 0x0000003f00047c82 */ /* 0x000fe20008000000 */
[----:B------:R-:W-:-:S04]  /*3250*/  LEA R4, P2, R6, c[0x0][0x168], 0x3 ;  /* 0x00005a0006047a11 */ /* 0x000fc800078418ff */
[----:B------:R-:W-:-:S07]  /*3260*/  LEA.HI.X R5, R6, c[0x0][0x16c], R13, 0x3, P2 ;  /* 0x00005b0006057a11 */ /* 0x000fce00010f1c0d */
[----:B------:R-:W-:Y:S05]  /*3270*/  @!P0 BRA `(.L_x_1470) ;  /* 0x00000de000008947 */ /* 0x000fea0003800000 */
[----:B------:R-:W-:Y:S01]  /*3280*/  UISETP.GT.U32.AND UP0, UPT, UR7, 0xc, UPT ;  /* 0x0000000c0700788c */ /* 0x000fe2000bf04070 */
[----:B------:R-:W-:-:S03]  /*3290*/  PLOP3.LUT P0, PT, PT, PT, PT, 0x80, 0x0 ;  /* 0x000000000000781c */ /* 0x000fc60003f0f070 */
[----:B------:R-:W-:-:S06]  /*32a0*/  UISETP.GT.AND.EX UP0, UPT, UR8, URZ, UPT, UP0 ;  /* 0x0000003f0800728c */ /* 0x000fcc000bf04300 */
[----:B------:R-:W-:-:S13]  /*32b0*/  PLOP3.LUT P2, PT, PT, PT, UP0, 0x80, 0x0 ;  /* 0x000000000000781c */ /* 0x000fda0003f4f008 */
[----:B------:R-:W-:Y:S05]  /*32c0*/  @!P2 BRA `(.L_x_1471) ;  /* 0x000008b00000a947 */ /* 0x000fea0003800000 */
[----:B------:R-:W-:Y:S02]  /*32d0*/  PLOP3.LUT P0, PT, PT, PT, PT, 0x8, 0x0 ;  /* 0x000000000000781c */ /* 0x000fe40003f0e170 */
.L_x_1472:
[----:B-1----:R-:W-:Y:S01]  /*32e0*/  ULEA UR15, UR4, UR14, 0x3 ;  /* 0x0000000e040f7291 */ /* 0x002fe2000f8e183f */
[----:B------:R0:W2:Y:S01]  /*32f0*/  LDG.E.64 R14, [R4.64] ;  /* 0x0000000a040e7981 */ /* 0x0000a2000c1e1b00 */
[----:B------:R-:W-:-:S07]  /*3300*/  IADD3 R24, P2, R4, UR18, RZ ;  /* 0x0000001204187c10 */ /* 0x000fce000ff5e0ff */
[----:B------:R-:W2:Y:S01]  /*3310*/  LDL.64 R18, [UR15+0x18] ;  /* 0x0000180fff127983 */ /* 0x000ea20008100a00 */
[----:B------:R-:W-:-:S03]  /*3320*/  IADD3.X R25, R5, UR9, RZ, P2, !PT ;  /* 0x0000000905197c10 */ /* 0x000fc600097fe4ff */
[----:B------:R-:W3:Y:S04]  /*3330*/  LDL.64 R20, [UR15+0x20] ;  /* 0x0000200fff147983 */ /* 0x000ee80008100a00 */
[----:B0-----:R0:W3:Y:S01]  /*3340*/  LDG.E.64 R4, [R24.64] ;  /* 0x0000000a18047981 */ /* 0x0010e2000c1e1b00 */
[----:B------:R-:W-:Y:S01]  /*3350*/  IADD3 R28, P2, R24, UR18, RZ ;  /* 0x00000012181c7c10 */ /* 0x000fe2000ff5e0ff */
[----:B------:R-:W-:-:S03]  /*3360*/  IMAD.MOV.U32 R23, RZ, RZ, R3 ;  /* 0x000000ffff177224 */ /* 0x000fc600078e0003 */
[----:B------:R-:W-:Y:S02]  /*3370*/  IADD3.X R29, R25, UR9, RZ, P2, !PT ;  /* 0x00000009191d7c10 */ /* 0x000fe400097fe4ff */
[----:B------:R-:W-:Y:S01]  /*3380*/  IADD3 R26, P2, R28, UR18, RZ ;  /* 0x000000121c1a7c10 */ /* 0x000fe2000ff5e0ff */
[----:B0-----:R-:W4:Y:S03]  /*3390*/  LDL.64 R24, [UR15+0x30] ;  /* 0x0000300fff187983 */ /* 0x001f260008100a00 */
[----:B------:R-:W-:Y:S01]  /*33a0*/  IADD3.X R27, R29, UR9, RZ, P2, !PT ;  /* 0x000000091d1b7c10 */ /* 0x000fe200097fe4ff */
[-C--:B--2---:R-:W-:Y:S02]  /*33b0*/  IMAD R15, R15, R18.reuse, RZ ;  /* 0x000000120f0f7224 */ /* 0x084fe400078e02ff */
[----:B------:R-:W-:-:S04]  /*33c0*/  IMAD.WIDE.U32 R22, R14, R18, R22 ;  /* 0x000000120e167225 */ /* 0x000fc800078e0016 */
[----:B------:R-:W-:Y:S02]  /*33d0*/  IMAD R3, R14, R19, R15 ;  /* 0x000000130e037224 */ /* 0x000fe400078e020f */
[----:B------:R-:W2:Y:S04]  /*33e0*/  LDL.64 R14, [UR15+0x28] ;  /* 0x0000280fff0e7983 */ /* 0x000ea80008100a00 */
[----:B------:R0:W2:Y:S01]  /*33f0*/  LDG.E.64 R18, [R28.64] ;  /* 0x0000000a1c127981 */ /* 0x0000a2000c1e1b00 */
[----:B------:R-:W-:Y:S01]  /*3400*/  IADD3 R23, R23, R3, RZ ;  /* 0x0000000317177210 */ /* 0x000fe20007ffe0ff */
[----:B---3--:R-:W-:-:S04]  /*3410*/  IMAD R3, R5, R20, RZ ;  /* 0x0000001405037224 */ /* 0x008fc800078e02ff */
[C---:B------:R-:W-:Y:S02]  /*3420*/  IMAD R3, R4.reuse, R21, R3 ;  /* 0x0000001504037224 */ /* 0x040fe400078e0203 */
[----:B------:R-:W-:Y:S02]  /*3430*/  IMAD.WIDE.U32 R20, R4, R20, R22 ;  /* 0x0000001404147225 */ /* 0x000fe400078e0016 */
[----:B------:R1:W4:Y:S01]  /*3440*/  LDG.E.64 R4, [R26.64] ;  /* 0x0000000a1a047981 */ /* 0x000322000c1e1b00 */
[----:B0-----:R-:W-:Y:S01]  /*3450*/  IADD3 R28, P2, R26, UR18, RZ ;  /* 0x000000121a1c7c10 */ /* 0x001fe2000ff5e0ff */
[----:B------:R-:W-:-:S03]  /*3460*/  IMAD.IADD R21, R21, 0x1, R3 ;  /* 0x0000000115157824 */ /* 0x000fc600078e0203 */
[----:B------:R-:W-:-:S05]  /*3470*/  IADD3.X R29, R27, UR9, RZ, P2, !PT ;  /* 0x000000091b1d7c10 */ /* 0x000fca00097fe4ff */
[----:B------:R-:W3:Y:S01]  /*3480*/  LDG.E.64 R22, [R28.64] ;  /* 0x0000000a1c167981 */ /* 0x000ee2000c1e1b00 */
[----:B-1----:R-:W-:-:S04]  /*3490*/  IADD3 R26, P2, R28, UR18, RZ ;  /* 0x000000121c1a7c10 */ /* 0x002fc8000ff5e0ff */
[----:B------:R-:W-:Y:S01]  /*34a0*/  IADD3.X R27, R29, UR9, RZ, P2, !PT ;  /* 0x000000091d1b7c10 */ /* 0x000fe200097fe4ff */
[----:B--2---:R-:W-:-:S04]  /*34b0*/  IMAD R3, R19, R14, RZ ;  /* 0x0000000e13037224 */ /* 0x004fc800078e02ff */
[C---:B------:R-:W-:Y:S02]  /*34c0*/  IMAD R3, R18.reuse, R15, R3 ;  /* 0x0000000f12037224 */ /* 0x040fe400078e0203 */
[----:B------:R-:W-:Y:S02]  /*34d0*/  IMAD.WIDE.U32 R14, R18, R14, R20 ;  /* 0x0000000e120e7225 */ /* 0x000fe400078e0014 */
[----:B------:R-:W3:Y:S03]  /*34e0*/  LDL.64 R20, [UR15+0x38] ;  /* 0x0000380fff147983 */ /* 0x000ee60008100a00 */
[----:B------:R-:W-:Y:S01]  /*34f0*/  IADD3 R15, R15, R3, RZ ;  /* 0x000000030f0f7210 */ /* 0x000fe20007ffe0ff */
[----:B----4-:R-:W-:Y:S01]  /*3500*/  IMAD R3, R5, R24, RZ ;  /* 0x0000001805037224 */ /* 0x010fe200078e02ff */
[----:B------:R-:W2:Y:S03]  /*3510*/  LDL.64 R18, [UR15+0x40] ;  /* 0x0000400fff127983 */ /* 0x000ea60008100a00 */
[----:B------:R-:W-:-:S02]  /*3520*/  IMAD R3, R4, R25, R3 ;  /* 0x0000001904037224 */ /* 0x000fc400078e0203 */
[----:B------:R-:W-:Y:S02]  /*3530*/  IMAD.WIDE.U32 R24, R4, R24, R14 ;  /* 0x0000001804187225 */ /* 0x000fe400078e000e */
[----:B------:R0:W2:Y:S01]  /*3540*/  LDG.E.64 R14, [R26.64] ;  /* 0x0000000a1a0e7981 */ /* 0x0000a2000c1e1b00 */
[----:B------:R-:W-:Y:S01]  /*3550*/  IADD3 R4, P2, R26, UR18, RZ ;  /* 0x000000121a047c10 */ /* 0x000fe2000ff5e0ff */
[----:B------:R-:W-:-:S03]  /*3560*/  IMAD.IADD R25, R25, 0x1, R3 ;  /* 0x0000000119197824 */ /* 0x000fc600078e0203 */
[----:B------:R-:W-:Y:S02]  /*3570*/  IADD3.X R5, R27, UR9, RZ, P2, !PT ;  /* 0x000000091b057c10 */ /* 0x000fe400097fe4ff */
[----:B0-----:R-:W-:-:S04]  /*3580*/  IADD3 R26, P2, R4, UR18, RZ ;  /* 0x00000012041a7c10 */ /* 0x001fc8000ff5e0ff */
[----:B------:R-:W-:Y:S01]  /*3590*/  IADD3.X R27, R5, UR9, RZ, P2, !PT ;  /* 0x00000009051b7c10 */ /* 0x000fe200097fe4ff */
[-C--:B---3--:R-:W-:Y:S02]  /*35a0*/  IMAD R3, R23, R20.reuse, RZ ;  /* 0x0000001417037224 */ /* 0x088fe400078e02ff */
[----:B------:R-:W-:-:S04]  /*35b0*/  IMAD.WIDE.U32 R24, R22, R20, R24 ;  /* 0x0000001416187225 */ /* 0x000fc800078e0018 */
[----:B------:R-:W-:Y:S02]  /*35c0*/  IMAD R3, R22, R21, R3 ;  /* 0x0000001516037224 */ /* 0x000fe400078e0203 */
[----:B------:R-:W3:Y:S04]  /*35d0*/  LDL.64 R20, [UR15+0x48] ;  /* 0x0000480fff147983 */ /* 0x000ee80008100a00 */
[----:B------:R0:W3:Y:S01]  /*35e0*/  LDG.E.64 R22, [R4.64] ;  /* 0x0000000a04167981 */ /* 0x0000e2000c1e1b00 */
[----:B------:R-:W-:Y:S01]  /*35f0*/  IADD3 R25, R25, R3, RZ ;  /* 0x0000000319197210 */ /* 0x000fe20007ffe0ff */
[----:B--2---:R-:W-:-:S04]  /*3600*/  IMAD R3, R15, R18, RZ ;  /* 0x000000120f037224 */ /* 0x004fc800078e02ff */
[C---:B------:R-:W-:Y:S02]  /*3610*/  IMAD R3, R14.reuse, R19, R3 ;  /* 0x000000130e037224 */ /* 0x040fe400078e0203 */
[----:B------:R-:W-:Y:S02]  /*3620*/  IMAD.WIDE.U32 R24, R14, R18, R24 ;  /* 0x000000120e187225 */ /* 0x000fe400078e0018 */
[----:B------:R-:W2:Y:S04]  /*3630*/  LDL.64 R14, [UR15+0x50] ;  /* 0x0000500fff0e7983 */ /* 0x000ea80008100a00 */
[----:B------:R1:W2:Y:S01]  /*3640*/  LDG.E.64 R18, [R26.64] ;  /* 0x0000000a1a127981 */ /* 0x0002a2000c1e1b00 */
[----:B0-----:R-:W-:Y:S01]  /*3650*/  IADD3 R4, P2, R26, UR18, RZ ;  /* 0x000000121a047c10 */ /* 0x001fe2000ff5e0ff */
[----:B------:R-:W-:-:S03]  /*3660*/  IMAD.IADD R25, R25, 0x1, R3 ;  /* 0x0000000119197824 */ /* 0x000fc600078e0203 */
[----:B------:R-:W-:Y:S02]  /*3670*/  IADD3.X R5, R27, UR9, RZ, P2, !PT ;  /* 0x000000091b057c10 */ /* 0x000fe400097fe4ff */
[----:B-1----:R-:W-:-:S04]  /*3680*/  IADD3 R26, P2, R4, UR18, RZ ;  /* 0x00000012041a7c10 */ /* 0x002fc8000ff5e0ff */
        /* <DEDUP_REMOVED lines=43> */
[----:B------:R-:W2:Y:S01]  /*3940*/  LDG.E.64 R18, [R26.64] ;  /* 0x0000000a1a127981 */ /* 0x000ea2000c1e1b00 */
[----:B0-----:R-:W-:Y:S01]  /*3950*/  IADD3 R4, P2, R26, UR18, RZ ;  /* 0x000000121a047c10 */ /* 0x001fe2000ff5e0ff */
[----:B------:R-:W-:-:S03]  /*3960*/  IMAD.IADD R25, R25, 0x1, R3 ;  /* 0x0000000119197824 */ /* 0x000fc600078e0203 */
[----:B------:R-:W-:Y:S01]  /*3970*/  IADD3.X R5, R27, UR9, RZ, P2, !PT ;  /* 0x000000091b057c10 */ /* 0x000fe200097fe4ff */
[-C--:B---3--:R-:W-:Y:S02]  /*3980*/  IMAD R3, R23, R20.reuse, RZ ;  /* 0x0000001417037224 */ /* 0x088fe400078e02ff */
[C---:B------:R-:W-:Y:S02]  /*3990*/  IMAD.WIDE.U32 R28, R22.reuse, R20, R24 ;  /* 0x00000014161c7225 */ /* 0x040fe400078e0018 */
[----:B------:R-:W3:Y:S02]  /*39a0*/  LDL.64 R24, [UR15+0x88] ;  /* 0x0000880fff187983 */ /* 0x000ee40008100a00 */
[----:B------:R-:W-:Y:S02]  /*39b0*/  IMAD R3, R22, R21, R3 ;  /* 0x0000001516037224 */ /* 0x000fe400078e0203 */
[----:B------:R0:W3:Y:S01]  /*39c0*/  LDG.E.64 R22, [R4.64] ;  /* 0x0000000a04167981 */ /* 0x0000e2000c1e1b00 */
[----:B------:R-:W-:-:S02]  /*39d0*/  IADD3 R20, P2, R4, UR18, RZ ;  /* 0x0000001204147c10 */ /* 0x000fc4000ff5e0ff */
[----:B------:R-:W-:Y:S02]  /*39e0*/  IADD3 R29, R29, R3, RZ ;  /* 0x000000031d1d7210 */ /* 0x000fe40007ffe0ff */
[----:B------:R-:W-:Y:S01]  /*39f0*/  IADD3.X R21, R5, UR9, RZ, P2, !PT ;  /* 0x0000000905157c10 */ /* 0x000fe200097fe4ff */
[-C--:B--2---:R-:W-:Y:S02]  /*3a00*/  IMAD R3, R19, R14.reuse, RZ ;  /* 0x0000000e13037224 */ /* 0x084fe400078e02ff */
[----:B------:R-:W-:-:S04]  /*3a10*/  IMAD.WIDE.U32 R28, R18, R14, R28 ;  /* 0x0000000e121c7225 */ /* 0x000fc800078e001c */
[----:B------:R-:W-:Y:S02]  /*3a20*/  IMAD R3, R18, R15, R3 ;  /* 0x0000000f12037224 */ /* 0x000fe400078e0203 */
[----:B------:R-:W2:Y:S04]  /*3a30*/  LDL.64 R18, [UR15+0x90] ;  /* 0x0000900fff127983 */ /* 0x000ea80008100a00 */
[----:B------:R-:W2:Y:S01]  /*3a40*/  LDG.E.64 R14, [R20.64] ;  /* 0x0000000a140e7981 */ /* 0x000ea2000c1e1b00 */
[----:B------:R-:W-:-:S04]  /*3a50*/  UIADD3 UR7, UP0, UR7, -0x10, URZ ;  /* 0xfffffff007077890 */ /* 0x000fc8000ff1e03f */
[----:B------:R-:W-:Y:S02]  /*3a60*/  UIADD3.X UR8, UR8, -0x1, URZ, UP0, !UPT ;  /* 0xffffffff08087890 */ /* 0x000fe400087fe43f */
[----:B------:R-:W-:Y:S01]  /*3a70*/  UISETP.GT.U32.AND UP0, UPT, UR7, 0xc, UPT ;  /* 0x0000000c0700788c */ /* 0x000fe2000bf04070 */
[----:B------:R-:W-:-:S03]  /*3a80*/  IMAD.IADD R29, R29, 0x1, R3 ;  /* 0x000000011d1d7824 */ /* 0x000fc600078e0203 */
[----:B------:R-:W-:-:S06]  /*3a90*/  UISETP.GT.AND.EX UP0, UPT, UR8, URZ, UPT, UP0 ;  /* 0x0000003f0800728c */ /* 0x000fcc000bf04300 */
[----:B------:R-:W-:Y:S01]  /*3aa0*/  PLOP3.LUT P3, PT, PT, PT, UP0, 0x80, 0x0 ;  /* 0x000000000000781c */ /* 0x000fe20003f6f008 */
[----:B------:R-:W-:Y:S01]  /*3ab0*/  UIADD3 UR4, UP1, UR4, 0x10, URZ ;  /* 0x0000001004047890 */ /* 0x000fe2000ff3e03f */
[----:B0-----:R-:W-:-:S03]  /*3ac0*/  IADD3 R4, P2, R20, UR18, RZ ;  /* 0x0000001214047c10 */ /* 0x001fc6000ff5e0ff */
[----:B------:R-:W-:Y:S01]  /*3ad0*/  UIADD3.X UR5, URZ, UR5, URZ, UP1, !UPT ;  /* 0x000000053f057290 */ /* 0x000fe20008ffe43f */
[----:B------:R-:W-:Y:S01]  /*3ae0*/  IADD3.X R5, R21, UR9, RZ, P2, !PT ;  /* 0x0000000915057c10 */ /* 0x000fe200097fe4ff */
[----:B---3--:R-:W-:-:S04]  /*3af0*/  IMAD R3, R23, R24, RZ ;  /* 0x0000001817037224 */ /* 0x008fc800078e02ff */
[C---:B------:R-:W-:Y:S02]  /*3b00*/  IMAD R3, R22.reuse, R25, R3 ;  /* 0x0000001916037224 */ /* 0x040fe400078e0203 */
[----:B------:R-:W-:-:S05]  /*3b10*/  IMAD.WIDE.U32 R22, R22, R24, R28 ;  /* 0x0000001816167225 */ /* 0x000fca00078e001c */
[----:B------:R-:W-:Y:S01]  /*3b20*/  IADD3 R23, R23, R3, RZ ;  /* 0x0000000317177210 */ /* 0x000fe20007ffe0ff */
[----:B--2---:R-:W-:-:S04]  /*3b30*/  IMAD R3, R15, R18, RZ ;  /* 0x000000120f037224 */ /* 0x004fc800078e02ff */
[----:B------:R-:W-:-:S04]  /*3b40*/  IMAD.WIDE.U32 R22, R14, R18, R22 ;  /* 0x000000120e167225 */ /* 0x000fc800078e0016 */
[----:B------:R-:W-:-:S04]  /*3b50*/  IMAD R3, R14, R19, R3 ;  /* 0x000000130e037224 */ /* 0x000fc800078e0203 */
[----:B------:R-:W-:Y:S01]  /*3b60*/  IMAD.IADD R3, R23, 0x1, R3 ;  /* 0x0000000117037824 */ /* 0x000fe200078e0203 */
[----:B------:R-:W-:Y:S05]  /*3b70*/  @P3 BRA `(.L_x_1472) ;  /* 0xfffff76000003947 */ /* 0x000fea000383ffff */
.L_x_1471:
[----:B------:R-:W-:-:S04]  /*3b80*/  UISETP.GT.U32.AND UP0, UPT, UR7, 0x4, UPT ;  /* 0x000000040700788c */ /* 0x000fc8000bf04070 */
[----:B------:R-:W-:-:S06]  /*3b90*/  UISETP.GT.AND.EX UP0, UPT, UR8, URZ, UPT, UP0 ;  /* 0x0000003f0800728c */ /* 0x000fcc000bf04300 */
[----:B------:R-:W-:-:S13]  /*3ba0*/  PLOP3.LUT P2, PT, PT, PT, UP0, 0x80, 0x0 ;  /* 0x000000000000781c */ /* 0x000fda0003f4f008 */
[----:B------:R-:W-:Y:S05]  /*3bb0*/  @!P2 BRA `(.L_x_1473) ;  /* 0x000004700000a947 */ /* 0x000fea0003800000 */
[----:B-1----:R-:W-:Y:S01]  /*3bc0*/  ULEA UR15, UR4, UR14, 0x3 ;  /* 0x0000000e040f7291 */ /* 0x002fe2000f8e183f */
[----:B------:R0:W2:Y:S01]  /*3bd0*/  LDG.E.64 R20, [R4.64] ;  /* 0x0000000a04147981 */ /* 0x0000a2000c1e1b00 */
[----:B------:R-:W-:-:S07]  /*3be0*/  IADD3 R26, P0, R4, UR18, RZ ;  /* 0x00000012041a7c10 */ /* 0x000fce000ff1e0ff */
[----:B------:R-:W2:Y:S01]  /*3bf0*/  LDL.64 R24, [UR15+0x18] ;  /* 0x0000180fff187983 */ /* 0x000ea20008100a00 */
[----:B------:R-:W-:-:S03]  /*3c00*/  IADD3.X R27, R5, UR9, RZ, P0, !PT ;  /* 0x00000009051b7c10 */ /* 0x000fc600087fe4ff */
[----:B0-----:R-:W3:Y:S04]  /*3c10*/  LDL.64 R4, [UR15+0x20] ;  /* 0x0000200fff047983 */ /* 0x001ee80008100a00 */
[----:B------:R-:W3:Y:S01]  /*3c20*/  LDG.E.64 R14, [R26.64] ;  /* 0x0000000a1a0e7981 */ /* 0x000ee2000c1e1b00 */
[----:B------:R-:W-:Y:S02]  /*3c30*/  IADD3 R18, P0, R26, UR18, RZ ;  /* 0x000000121a127c10 */ /* 0x000fe4000ff1e0ff */
[----:B------:R-:W-:Y:S02]  /*3c40*/  MOV R23, R3 ;  /* 0x0000000300177202 */ /* 0x000fe40000000f00 */
[----:B------:R-:W-:Y:S02]  /*3c50*/  IADD3.X R19, R27, UR9, RZ, P0, !PT ;  /* 0x000000091b137c10 */ /* 0x000fe400087fe4ff */
[----:B------:R-:W-:-:S04]  /*3c60*/  IADD3 R28, P0, R18, UR18, RZ ;  /* 0x00000012121c7c10 */ /* 0x000fc8000ff1e0ff */
[----:B------:R-:W-:Y:S01]  /*3c70*/  IADD3.X R29, R19, UR9, RZ, P0, !PT ;  /* 0x00000009131d7c10 */ /* 0x000fe200087fe4ff */
[-C--:B--2---:R-:W-:Y:S02]  /*3c80*/  IMAD R21, R21, R24.reuse, RZ ;  /* 0x0000001815157224 */ /* 0x084fe400078e02ff */
[----:B------:R-:W-:-:S04]  /*3c90*/  IMAD.WIDE.U32 R22, R20, R24, R22 ;  /* 0x0000001814167225 */ /* 0x000fc800078e0016 */
[----:B------:R-:W-:Y:S02]  /*3ca0*/  IMAD R3, R20, R25, R21 ;  /* 0x0000001914037224 */ /* 0x000fe400078e0215 */
[----:B------:R-:W2:Y:S04]  /*3cb0*/  LDL.64 R20, [UR15+0x28] ;  /* 0x0000280fff147983 */ /* 0x000ea80008100a00 */
[----:B------:R0:W2:Y:S01]  /*3cc0*/  LDG.E.64 R24, [R18.64] ;  /* 0x0000000a12187981 */ /* 0x0000a2000c1e1b00 */
[----:B------:R-:W-:Y:S02]  /*3cd0*/  IMAD.IADD R23, R23, 0x1, R3 ;  /* 0x0000000117177824 */ /* 0x000fe400078e0203 */
[-C--:B---3--:R-:W-:Y:S02]  /*3ce0*/  IMAD R3, R15, R4.reuse, RZ ;  /* 0x000000040f037224 */ /* 0x088fe400078e02ff */
[----:B------:R-:W-:-:S04]  /*3cf0*/  IMAD.WIDE.U32 R22, R14, R4, R22 ;  /* 0x000000040e167225 */ /* 0x000fc800078e0016 */
[----:B------:R-:W-:Y:S02]  /*3d00*/  IMAD R3, R14, R5, R3 ;  /* 0x000000050e037224 */ /* 0x000fe400078e0203 */
[----:B------:R-:W3:Y:S04]  /*3d10*/  LDL.64 R4, [UR15+0x30] ;  /* 0x0000300fff047983 */ /* 0x000ee80008100a00 */
[----:B------:R-:W3:Y:S01]  /*3d20*/  LDG.E.64 R14, [R28.64] ;  /* 0x0000000a1c0e7981 */ /* 0x000ee2000c1e1b00 */
[----:B0-----:R-:W-:Y:S02]  /*3d30*/  IADD3 R18, P0, R28, UR18, RZ ;  /* 0x000000121c127c10 */ /* 0x001fe4000ff1e0ff */
[----:B------:R-:W-:Y:S02]  /*3d40*/  IADD3 R23, R23, R3, RZ ;  /* 0x0000000317177210 */ /* 0x000fe40007ffe0ff */
[----:B------:R-:W-:-:S02]  /*3d50*/  IADD3.X R19, R29, UR9, RZ, P0, !PT ;  /* 0x000000091d137c10 */ /* 0x000fc400087fe4ff */
[----:B------:R-:W-:-:S04]  /*3d60*/  IADD3 R26, P0, R18, UR18, RZ ;  /* 0x00000012121a7c10 */ /* 0x000fc8000ff1e0ff */
[----:B------:R-:W-:Y:S01]  /*3d70*/  IADD3.X R27, R19, UR9, RZ, P0, !PT ;  /* 0x00000009131b7c10 */ /* 0x000fe200087fe4ff */
[----:B--2---:R-:W-:-:S04]  /*3d80*/  IMAD R3, R25, R20, RZ ;  /* 0x0000001419037224 */ /* 0x004fc800078e02ff */
[C---:B------:R-:W-:Y:S02]  /*3d90*/  IMAD R3, R24.reuse, R21, R3 ;  /* 0x0000001518037224 */ /* 0x040fe400078e0203 */
[----:B------:R-:W-:Y:S02]  /*3da0*/  IMAD.WIDE.U32 R24, R24, R20, R22 ;  /* 0x0000001418187225 */ /* 0x000fe400078e0016 */
[----:B------:R-:W2:Y:S02]  /*3db0*/  LDL.64 R20, [UR15+0x38] ;  /* 0x0000380fff147983 */ /* 0x000ea40008100a00 */
[----:B------:R-:W-:Y:S02]  /*3dc0*/  IMAD.IADD R25, R25, 0x1, R3 ;  /* 0x0000000119197824 */ /* 0x000fe400078e0203 */
[----:B------:R-:W2:Y:S01]  /*3dd0*/  LDG.E.64 R22, [R18.64] ;  /* 0x0000000a12167981 */ /* 0x000ea2000c1e1b00 */
[----:B---3--:R-:W-:-:S04]  /*3de0*/  IMAD R3, R15, R4, RZ ;  /* 0x000000040f037224 */ /* 0x008fc800078e02ff */
[C---:B------:R-:W-:Y:S02]  /*3df0*/  IMAD R3, R14.reuse, R5, R3 ;  /* 0x000000050e037224 */ /* 0x040fe400078e0203 */
[----:B------:R-:W-:Y:S02]  /*3e00*/  IMAD.WIDE.U32 R4, R14, R4, R24 ;  /* 0x000000040e047225 */ /* 0x000fe400078e0018 */
[----:B------:R-:W3:Y:S04]  /*3e10*/  LDL.64 R24, [UR15+0x40] ;  /* 0x0000400fff187983 */ /* 0x000ee80008100a00 */
[----:B------:R-:W3:Y:S01]  /*3e20*/  LDG.E.64 R14, [R26.64] ;  /* 0x0000000a1a0e7981 */ /* 0x000ee2000c1e1b00 */
[----:B------:R-:W-:Y:S02]  /*3e30*/  IADD3 R28, P0, R26, UR18, RZ ;  /* 0x000000121a1c7c10 */ /* 0x000fe4000ff1e0ff */
[----:B------:R-:W-:-:S02]  /*3e40*/  IADD3 R5, R5, R3, RZ ;  /* 0x0000000305057210 */ /* 0x000fc40007ffe0ff */
[----:B------:R-:W-:Y:S01]  /*3e50*/  IADD3.X R29, R27, UR9, RZ, P0, !PT ;  /* 0x000000091b1d7c10 */ /* 0x000fe200087fe4ff */
[-C--:B--2---:R-:W-:Y:S02]  /*3e60*/  IMAD R3, R23, R20.reuse, RZ ;  /* 0x0000001417037224 */ /* 0x084fe400078e02ff */
[----:B------:R-:W-:Y:S01]  /*3e70*/  IMAD.WIDE.U32 R18, R22, R20, R4 ;  /* 0x0000001416127225 */ /* 0x000fe200078e0004 */
[----:B------:R-:W-:-:S03]  /*3e80*/  IADD3 R4, P0, R28, UR18, RZ ;  /* 0x000000121c047c10 */ /* 0x000fc6000ff1e0ff */
[----:B------:R-:W-:Y:S02]  /*3e90*/  IMAD R3, R22, R21, R3 ;  /* 0x0000001516037224 */ /* 0x000fe400078e0203 */
[----:B------:R-:W2:Y:S02]  /*3ea0*/  LDL.64 R22, [UR15+0x48] ;  /* 0x0000480fff167983 */ /* 0x000ea40008100a00 */
[----:B------:R-:W-:Y:S02]  /*3eb0*/  IMAD.IADD R19, R19, 0x1, R3 ;  /* 0x0000000113137824 */ /* 0x000fe400078e0203 */
[----:B------:R-:W2:Y:S01]  /*3ec0*/  LDG.E.64 R20, [R28.64] ;  /* 0x0000000a1c147981 */ /* 0x000ea2000c1e1b00 */
[----:B------:R-:W-:Y:S01]  /*3ed0*/  IADD3.X R5, R29, UR9, RZ, P0, !PT ;  /* 0x000000091d057c10 */ /* 0x000fe200087fe4ff */
[----:B---3--:R-:W-:-:S04]  /*3ee0*/  IMAD R3, R15, R24, RZ ;  /* 0x000000180f037224 */ /* 0x008fc800078e02ff */
[C---:B------:R-:W-:Y:S02]  /*3ef0*/  IMAD R3, R14.reuse, R25, R3 ;  /* 0x000000190e037224 */ /* 0x040fe400078e0203 */
[----:B------:R-:W-:Y:S02]  /*3f00*/  IMAD.WIDE.U32 R24, R14, R24, R18 ;  /* 0x000000180e187225 */ /* 0x000fe400078e0012 */
[----:B------:R-:W3:Y:S04]  /*3f10*/  LDL.64 R18, [UR15+0x50] ;  /* 0x0000500fff127983 */ /* 0x000ee80008100a00 */
[----:B------:R0:W3:Y:S01]  /*3f20*/  LDG.E.64 R14, [R4.64] ;  /* 0x0000000a040e7981 */ /* 0x0000e2000c1e1b00 */
[----:B------:R-:W-:Y:S01]  /*3f30*/  IADD3 R25, R25, R3, RZ ;  /* 0x0000000319197210 */ /* 0x000fe20007ffe0ff */
[----:B------:R-:W-:Y:S01]  /*3f40*/  UIADD3 UR7, UP1, UR7, -0x8, URZ ;  /* 0xfffffff807077890 */ /* 0x000fe2000ff3e03f */
[----:B------:R-:W-:Y:S01]  /*3f50*/  PLOP3.LUT P0, PT, PT, PT, PT, 0x8, 0x0 ;  /* 0x000000000000781c */ /* 0x000fe20003f0e170 */
[----:B------:R-:W-:Y:S01]  /*3f60*/  UIADD3 UR4, UP0, UR4, 0x8, URZ ;  /* 0x0000000804047890 */ /* 0x000fe2000ff1e03f */
[----:B0-----:R-:W-:Y:S01]  /*3f70*/  IADD3 R4, P2, R4, UR18, RZ ;  /* 0x0000001204047c10 */ /* 0x001fe2000ff5e0ff */
[----:B------:R-:W-:-:S03]  /*3f80*/  UIADD3.X UR8, UR8, -0x1, URZ, UP1, !UPT ;  /* 0xffffffff08087890 */ /* 0x000fc60008ffe43f */
[----:B------:R-:W-:Y:S01]  /*3f90*/  IADD3.X R5, R5, UR9, RZ, P2, !PT ;  /* 0x0000000905057c10 */ /* 0x000fe200097fe4ff */
        /* <DEDUP_REMOVED lines=8> */
[----:B------:R-:W-:Y:S02]  /*4020*/  IADD3 R3, R23, R15, RZ ;  /* 0x0000000f17037210 */ /* 0x000fe40007ffe0ff */
.L_x_1473:
[----:B------:R-:W-:-:S04]  /*4030*/  ISETP.NE.U32.AND P2, PT, RZ, UR7, PT ;  /* 0x00000007ff007c0c */ /* 0x000fc8000bf45070 */
[----:B------:R-:W-:-:S13]  /*4040*/  ISETP.NE.OR.EX P0, PT, RZ, UR8, P0, P2 ;  /* 0x00000008ff007c0c */ /* 0x000fda0008705720 */
[----:B------:R-:W-:Y:S05]  /*4050*/  @!P0 BRA `(.L_x_1469) ;  /* 0x0000029000008947 */ /* 0x000fea0003800000 */
.L_x_1470:
[----:B-1----:R-:W-:Y:S01]  /*4060*/  ULEA UR15, UR4, UR14, 0x3 ;  /* 0x0000000e040f7291 */ /* 0x002fe2000f8e183f */
[----:B------:R0:W2:Y:S08]  /*4070*/  LDG.E.64 R14, [R4.64] ;  /* 0x0000000a040e7981 */ /* 0x0000b0000c1e1b00 */
[----:B------:R-:W2:Y:S01]  /*4080*/  LDL.64 R18, [UR15+0x18] ;  /* 0x0000180fff127983 */ /* 0x000ea20008100a00 */
[----:B0-----:R-:W-:-:S03]  /*4090*/  IADD3 R4, P0, R4, UR18, RZ ;  /* 0x0000001204047c10 */ /* 0x001fc6000ff1e0ff */
[----:B------:R-:W3:Y:S01]  /*40a0*/  LDL.64 R24, [UR15+0x20] ;  /* 0x0000200fff187983 */ /* 0x000ee20008100a00 */
[----:B------:R-:W-:Y:S01]  /*40b0*/  IADD3.X R5, R5, UR9, RZ, P0, !PT ;  /* 0x0000000905057c10 */ /* 0x000fe200087fe4ff */
[----:B------:R-:W-:Y:S02]  /*40c0*/  IMAD.MOV.U32 R23, RZ, RZ, R3 ;  /* 0x000000ffff177224 */ /* 0x000fe400078e0003 */
[----:B------:R-:W4:Y:S04]  /*40d0*/  LDL.64 R28, [UR15+0x28] ;  /* 0x0000280fff1c7983 */ /* 0x000f280008100a00 */
[----:B------:R-:W3:Y:S01]  /*40e0*/  LDG.E.64 R20, [R4.64] ;  /* 0x0000000a04147981 */ /* 0x000ee2000c1e1b00 */
[----:B------:R-:W-:-:S04]  /*40f0*/  IADD3 R26, P0, R4, UR18, RZ ;  /* 0x00000012041a7c10 */ /* 0x000fc8000ff1e0ff */
[----:B------:R-:W-:Y:S01]  /*4100*/  IADD3.X R27, R5, UR9, RZ, P0, !PT ;  /* 0x00000009051b7c10 */ /* 0x000fe200087fe4ff */
[-C--:B--2---:R-:W-:Y:S02]  /*4110*/  IMAD R15, R15, R18.reuse, RZ ;  /* 0x000000120f0f7224 */ /* 0x084fe400078e02ff */
[----:B------:R-:W-:-:S04]  /*4120*/  IMAD.WIDE.U32 R22, R14, R18, R22 ;  /* 0x000000120e167225 */ /* 0x000fc800078e0016 */
[----:B------:R-:W-:Y:S01]  /*4130*/  IMAD R15, R14, R19, R15 ;  /* 0x000000130e0f7224 */ /* 0x000fe200078e020f */
[----:B------:R-:W-:Y:S01]  /*4140*/  IADD3 R14, P0, R26, UR18, RZ ;  /* 0x000000121a0e7c10 */ /* 0x000fe2000ff1e0ff */
[----:B------:R-:W4:Y:S03]  /*4150*/  LDG.E.64 R18, [R26.64] ;  /* 0x0000000a1a127981 */ /* 0x000f26000c1e1b00 */
[----:B------:R-:W-:Y:S01]  /*4160*/  IADD3 R23, R23, R15, RZ ;  /* 0x0000000f17177210 */ /* 0x000fe20007ffe0ff */
[----:B---3--:R-:W-:Y:S01]  /*4170*/  IMAD R3, R21, R24, RZ ;  /* 0x0000001815037224 */ /* 0x008fe200078e02ff */
[----:B------:R-:W-:-:S03]  /*4180*/  IADD3.X R15, R27, UR9, RZ, P0, !PT ;  /* 0x000000091b0f7c10 */ /* 0x000fc600087fe4ff */
[C---:B------:R-:W-:Y:S02]  /*4190*/  IMAD R3, R20.reuse, R25, R3 ;  /* 0x0000001914037224 */ /* 0x040fe400078e0203 */
[----:B------:R-:W-:Y:S01]  /*41a0*/  IMAD.WIDE.U32 R22, R20, R24, R22 ;  /* 0x0000001814167225 */ /* 0x000fe200078e0016 */
[----:B------:R-:W2:Y:S04]  /*41b0*/  LDG.E.64 R4, [R14.64] ;  /* 0x0000000a0e047981 */ /* 0x000ea8000c1e1b00 */
[----:B------:R-:W2:Y:S01]  /*41c0*/  LDL.64 R20, [UR15+0x30] ;  /* 0x0000300fff147983 */ /* 0x000ea20008100a00 */
[----:B------:R-:W-:Y:S01]  /*41d0*/  UIADD3 UR7, UP0, UR7, -0x4, URZ ;  /* 0xfffffffc07077890 */ /* 0x000fe2000ff1e03f */
[----:B------:R-:W-:-:S03]  /*41e0*/  IADD3 R23, R23, R3, RZ ;  /* 0x0000000317177210 */ /* 0x000fc60007ffe0ff */
[----:B------:R-:W-:Y:S02]  /*41f0*/  UIADD3.X UR8, UR8, -0x1, URZ, UP0, !UPT ;  /* 0xffffffff08087890 */ /* 0x000fe400087fe43f */
[----:B------:R-:W-:-:S04]  /*4200*/  ISETP.NE.U32.AND P0, PT, RZ, UR7, PT ;  /* 0x00000007ff007c0c */ /* 0x000fc8000bf05070 */
[----:B------:R-:W-:Y:S01]  /*4210*/  ISETP.NE.AND.EX P0, PT, RZ, UR8, PT, P0 ;  /* 0x00000008ff007c0c */ /* 0x000fe2000bf05300 */
[----:B------:R-:W-:-:S04]  /*4220*/  UIADD3 UR4, UP0, UR4, 0x4, URZ ;  /* 0x0000000404047890 */ /* 0x000fc8000ff1e03f */
[----:B------:R-:W-:Y:S01]  /*4230*/  UIADD3.X UR5, URZ, UR5, URZ, UP0, !UPT ;  /* 0x000000053f057290 */ /* 0x000fe200087fe43f */
[----:B----4-:R-:W-:-:S04]  /*4240*/  IMAD R3, R19, R28, RZ ;  /* 0x0000001c13037224 */ /* 0x010fc800078e02ff */
[C---:B------:R-:W-:Y:S02]  /*4250*/  IMAD R3, R18.reuse, R29, R3 ;  /* 0x0000001d12037224 */ /* 0x040fe400078e0203 */
[----:B------:R-:W-:-:S04]  /*4260*/  IMAD.WIDE.U32 R18, R18, R28, R22 ;  /* 0x0000001c12127225 */ /* 0x000fc800078e0016 */
[----:B------:R-:W-:Y:S02]  /*4270*/  IMAD.IADD R19, R19, 0x1, R3 ;  /* 0x0000000113137824 */ /* 0x000fe400078e0203 */
[-C--:B--2---:R-:W-:Y:S02]  /*4280*/  IMAD R3, R5, R20.reuse, RZ ;  /* 0x0000001405037224 */ /* 0x084fe400078e02ff */
[----:B------:R-:W-:-:S04]  /*4290*/  IMAD.WIDE.U32 R22, R4, R20, R18 ;  /* 0x0000001404167225 */ /* 0x000fc800078e0012 */
[----:B------:R-:W-:Y:S01]  /*42a0*/  IMAD R3, R4, R21, R3 ;  /* 0x0000001504037224 */ /* 0x000fe200078e0203 */
[----:B------:R-:W-:-:S04]  /*42b0*/  IADD3 R4, P2, R14, UR18, RZ ;  /* 0x000000120e047c10 */ /* 0x000fc8000ff5e0ff */
[----:B------:R-:W-:Y:S02]  /*42c0*/  IADD3.X R5, R15, UR9, RZ, P2, !PT ;  /* 0x000000090f057c10 */ /* 0x000fe400097fe4ff */
[----:B------:R-:W-:Y:S01]  /*42d0*/  IADD3 R3, R23, R3, RZ ;  /* 0x0000000317037210 */ /* 0x000fe20007ffe0ff */
[----:B------:R-:W-:Y:S05]  /*42e0*/  @P0 BRA `(.L_x_1470) ;  /* 0xfffffd7000000947 */ /* 0x000fea000383ffff */
.L_x_1469:
[----:B------:R-:W-:-:S04]  /*42f0*/  ISETP.NE.U32.AND P0, PT, RZ, UR12, PT ;  /* 0x0000000cff007c0c */ /* 0x000fc8000bf05070 */
[----:B------:R-:W-:-:S13]  /*4300*/  ISETP.NE.AND.EX P0, PT, RZ, RZ, PT, P0 ;  /* 0x000000ffff00720c */ /* 0x000fda0003f05300 */
[----:B------:R-:W-:Y:S05]  /*4310*/  @!P0 BRA `(.L_x_1468) ;  /* 0x0000034000008947 */ /* 0x000fea0003800000 */
[----:B------:R-:W-:Y:S01]  /*4320*/  ULDC.64 UR8, c[0x0][0x1c0] ;  /* 0x0000700000087ab9 */ /* 0x000fe20000000a00 */
[----:B------:R-:W-:Y:S01]  /*4330*/  MOV R5, UR4 ;  /* 0x0000000400057c02 */ /* 0x000fe20008000f00 */
[----:B------:R-:W-:Y:S01]  /*4340*/  UIMAD UR5, UR5, UR8, URZ ;  /* 0x00000008050572a4 */ /* 0x000fe2000f8e023f */
[----:B------:R-:W-:Y:S01]  /*4350*/  IMAD.MOV.U32 R12, RZ, RZ, R6 ;  /* 0x000000ffff0c7224 */ /* 0x000fe200078e0006 */
        /* <DEDUP_REMOVED lines=8> */
[----:B------:R-:W-:Y:S01]  /*43e0*/  UISETP.NE.U32.AND UP0, UPT, UR12, 0x1, UPT ;  /* 0x000000010c00788c */ /* 0x000fe2000bf05070 */
[----:B------:R-:W-:-:S03]  /*43f0*/  MOV R23, R3 ;  /* 0x0000000300177202 */ /* 0x000fc60000000f00 */
[----:B------:R-:W-:-:S06]  /*4400*/  UISETP.NE.AND.EX UP0, UPT, URZ, URZ, UPT, UP0 ;  /* 0x0000003f3f00728c */ /* 0x000fcc000bf05300 */
[----:B------:R-:W-:Y:S01]  /*4410*/  PLOP3.LUT P0, PT, PT, PT, UP0, 0x80, 0x0 ;  /* 0x000000000000781c */ /* 0x000fe20003f0f008 */
[-C--:B--2---:R-:W-:Y:S02]  /*4420*/  IMAD R19, R15, R4.reuse, RZ ;  /* 0x000000040f137224 */ /* 0x084fe400078e02ff */
[----:B------:R-:W-:-:S04]  /*4430*/  IMAD.WIDE.U32 R22, R14, R4, R22 ;  /* 0x000000040e167225 */ /* 0x000fc800078e0016 */
[----:B------:R-:W-:-:S05]  /*4440*/  IMAD R19, R14, R5, R19 ;  /* 0x000000050e137224 */ /* 0x000fca00078e0213 */
[----:B------:R-:W-:Y:S01]  /*4450*/  IADD3 R3, R23, R19, RZ ;  /* 0x0000001317037210 */ /* 0x000fe20007ffe0ff */
[----:B------:R-:W-:Y:S05]  /*4460*/  @!P0 BRA `(.L_x_1468) ;  /* 0x000001f000008947 */ /* 0x000fea0003800000 */
[----:B------:R-:W-:Y:S01]  /*4470*/  ULDC.64 UR8, c[0x0][0x1c0] ;  /* 0x0000700000087ab9 */ /* 0x000fe20000000a00 */
[----:B------:R-:W-:Y:S01]  /*4480*/  MOV R15, UR16 ;  /* 0x00000010000f7c02 */ /* 0x000fe20008000f00 */
[----:B------:R-:W-:Y:S01]  /*4490*/  UISETP.NE.U32.AND UP0, UPT, UR12, 0x2, UPT ;  /* 0x000000020c00788c */ /* 0x000fe2000bf05070 */
[----:B------:R-:W-:Y:S01]  /*44a0*/  MOV R12, UR17 ;  /* 0x00000011000c7c02 */ /* 0x000fe20008000f00 */
[----:B------:R-:W-:Y:S02]  /*44b0*/  UIMAD.WIDE.U32 UR4, UR4, UR16, UR8 ;  /* 0x00000010040472a5 */ /* 0x000fe4000f8e0008 */
[----:B------:R-:W-:-:S04]  /*44c0*/  UISETP.NE.AND.EX UP0, UPT, URZ, URZ, UPT, UP0 ;  /* 0x0000003f3f00728c */ /* 0x000fc8000bf05300 */
[----:B------:R-:W-:Y:S01]  /*44d0*/  IADD3 R6, P0, R6, UR4, RZ ;  /* 0x0000000406067c10 */ /* 0x000fe2000ff1e0ff */
[----:B------:R-:W-:Y:S01]  /*44e0*/  IMAD.U32 R4, RZ, RZ, UR4 ;  /* 0x00000004ff047e24 */ /* 0x000fe2000f8e00ff */
[----:B------:R-:W-:Y:S02]  /*44f0*/  MOV R5, UR5 ;  /* 0x0000000500057c02 */ /* 0x000fe40008000f00 */
[----:B------:R-:W-:Y:S02]  /*4500*/  PLOP3.LUT P2, PT, PT, PT, UP0, 0x80, 0x0 ;  /* 0x000000000000781c */ /* 0x000fe40003f4f008 */
[----:B------:R-:W-:Y:S01]  /*4510*/  IADD3.X R5, R13, UR7, R5, P0, !PT ;  /* 0x000000070d057c10 */ /* 0x000fe200087fe405 */
[----:B------:R-:W-:Y:S01]  /*4520*/  IMAD.U32 R13, RZ, RZ, UR16 ;  /* 0x00000010ff0d7e24 */ /* 0x000fe2000f8e00ff */
[----:B------:R-:W-:-:S04]  /*4530*/  LEA R18, P0, R6, c[0x0][0x168], 0x3 ;  /* 0x00005a0006127a11 */ /* 0x000fc800078018ff */
[----:B------:R-:W-:Y:S02]  /*4540*/  LEA.HI.X R19, R6, c[0x0][0x16c], R5, 0x3, P0 ;  /* 0x00005b0006137a11 */ /* 0x000fe400000f1c05 */
[----:B------:R-:W2:Y:S03]  /*4550*/  LDL.64 R6, [UR15+0x20] ;  /* 0x0000200fff067983 */ /* 0x000ea60008100a00 */
[----:B------:R-:W-:Y:S01]  /*4560*/  @P2 LEA R14, P0, R15, R18, 0x3 ;  /* 0x000000120f0e2211 */ /* 0x000fe200078018ff */
[----:B------:R-:W2:Y:S03]  /*4570*/  LDG.E.64 R4, [R18.64] ;  /* 0x0000000a12047981 */ /* 0x000ea6000c1e1b00 */
[----:B------:R-:W-:Y:S02]  /*4580*/  @P2 LEA.HI.X R15, R13, R19, R12, 0x3, P0 ;  /* 0x000000130d0f2211 */ /* 0x000fe400000f1c0c */
[----:B------:R-:W3:Y:S04]  /*4590*/  @P2 LDL.64 R12, [UR15+0x28] ;  /* 0x0000280fff0c2983 */ /* 0x000ee80008100a00 */
[----:B------:R-:W3:Y:S01]  /*45a0*/  @P2 LDG.E.64 R14, [R14.64] ;  /* 0x0000000a0e0e2981 */ /* 0x000ee2000c1e1b00 */
[----:B------:R-:W-:Y:S01]  /*45b0*/  MOV R23, R3 ;  /* 0x0000000300177202 */ /* 0x000fe20000000f00 */
[----:B--2---:R-:W-:-:S04]  /*45c0*/  IMAD R5, R5, R6, RZ ;  /* 0x0000000605057224 */ /* 0x004fc800078e02ff */
[----:B------:R-:W-:-:S04]  /*45d0*/  IMAD.WIDE.U32 R22, R4, R6, R22 ;  /* 0x0000000604167225 */ /* 0x000fc800078e0016 */
[----:B------:R-:W-:Y:S02]  /*45e0*/  IMAD R5, R4, R7, R5 ;  /* 0x0000000704057224 */ /* 0x000fe400078e0205 */
[----:B---3--:R-:W-:Y:S02]  /*45f0*/  @P2 IMAD R7, R15, R12, RZ ;  /* 0x0000000c0f072224 */ /* 0x008fe400078e02ff */
[----:B------:R-:W-:Y:S02]  /*4600*/  IMAD.IADD R3, R23, 0x1, R5 ;  /* 0x0000000117037824 */ /* 0x000fe400078e0205 */
[----:B------:R-:W-:-:S03]  /*4610*/  @P2 IMAD R7, R14, R13, R7 ;  /* 0x0000000d0e072224 */ /* 0x000fc600078e0207 */
[----:B------:R-:W-:-:S05]  /*4620*/  @P2 MOV R23, R3 ;  /* 0x0000000300172202 */ /* 0x000fca0000000f00 */
[----:B------:R-:W-:-:S04]  /*4630*/  @P2 IMAD.WIDE.U32 R12, R14, R12, R22 ;  /* 0x0000000c0e0c2225 */ /* 0x000fc800078e0016 */
[----:B------:R-:W-:Y:S01]  /*4640*/  @P2 IMAD.MOV.U32 R22, RZ, RZ, R12 ;  /* 0x000000ffff162224 */ /* 0x000fe200078e000c */
[----:B------:R-:W-:Y:S02]  /*4650*/  @P2 IADD3 R3, R13, R7, RZ ;  /* 0x000000070d032210 */ /* 0x000fe40007ffe0ff */
.L_x_1468:
[----:B------:R-:W-:Y:S05]  /*4660*/  BSYNC B0 ;  /* 0x0000000000007941 */ /* 0x000fea0003800000 */
.L_x_1467:
[----:B------:R-:W-:Y:S01]  /*4670*/  IADD3 R4, R0, 0x180, RZ ;  /* 0x0000018000047810 */ /* 0x000fe20007ffe0ff */
[----:B------:R-:W-:Y:S01]  /*4680*/  BSSY B0, `(.L_x_1474) ;  /* 0x0000168000007945 */ /* 0x000fe20003800000 */
[----:B------:R-:W-:Y:S02]  /*4690*/  MOV R5, R3 ;  /* 0x0000000300057202 */ /* 0x000fe40000000f00 */
[----:B------:R-:W-:Y:S02]  /*46a0*/  ISETP.GE.AND P0, PT, R4, UR6, PT ;  /* 0x0000000604007c0c */ /* 0x000fe4000bf06270 */
[----:B------:R-:W-:-:S11]  /*46b0*/  MOV R4, R22 ;  /* 0x0000001600047202 */ /* 0x000fd60000000f00 */
        /* <DEDUP_REMOVED lines=17> */
[----:B------:R-:W-:Y:S01]  /*47d0*/  IADD3 R13, R9, R7, RZ ;  /* 0x00000007090d7210 */ /* 0x000fe20007ffe0ff */
        /* <DEDUP_REMOVED lines=26> */
.L_x_1479:
        /* <DEDUP_REMOVED lines=23> */
[----:B0-----:R-:W-:Y:S02]  /*4af0*/  IADD3 R28, P2, R26, UR18, RZ ;  /* 0x000000121a1c7c10 */ /* 0x001fe4000ff5e0ff */
[----:B------:R-:W-:Y:S02]  /*4b00*/  IADD3 R21, R21, R3, RZ ;  /* 0x0000000315157210 */ /* 0x000fe40007ffe0ff */
[----:B------:R-:W-:-:S05]  /*4b10*/  IADD3.X R29, R27, UR9, RZ, P2, !PT ;  /* 0x000000091b1d7c10 */ /* 0x000fca00097fe4ff */
[----:B------:R-:W3:Y:S01]  /*4b20*/  LDG.E.64 R22, [R28.64] ;  /* 0x0000000a1c167981 */ /* 0x000ee2000c1e1b00 */
[----:B-1----:R-:W-:-:S04]  /*4b30*/  IADD3 R26, P2, R28, UR18, RZ ;  /* 0x000000121c1a7c10 */ /* 0x002fc8000ff5e0ff */
[----:B------:R-:W-:Y:S01]  /*4b40*/  IADD3.X R27, R29, UR9, RZ, P2, !PT ;  /* 0x000000091d1b7c10 */ /* 0x000fe200097fe4ff */
[----:B--2---:R-:W-:-:S04]  /*4b50*/  IMAD R3, R19, R14, RZ ;  /* 0x0000000e13037224 */ /* 0x004fc800078e02ff */
[C---:B------:R-:W-:Y:S02]  /*4b60*/  IMAD R3, R18.reuse, R15, R3 ;  /* 0x0000000f12037224 */ /* 0x040fe400078e0203 */
[----:B------:R-:W-:Y:S02]  /*4b70*/  IMAD.WIDE.U32 R14, R18, R14, R20 ;  /* 0x0000000e120e7225 */ /* 0x000fe400078e0014 */
[----:B------:R-:W3:Y:S02]  /*4b80*/  LDL.64 R20, [UR15+0x38] ;  /* 0x0000380fff147983 */ /* 0x000ee40008100a00 */
[----:B------:R-:W-:Y:S02]  /*4b90*/  IMAD.IADD R15, R15, 0x1, R3 ;  /* 0x000000010f0f7824 */ /* 0x000fe400078e0203 */
[----:B----4-:R-:W-:Y:S01]  /*4ba0*/  IMAD R3, R7, R24, RZ ;  /* 0x0000001807037224 */ /* 0x010fe200078e02ff */
[----:B------:R-:W2:Y:S03]  /*4bb0*/  LDL.64 R18, [UR15+0x40] ;  /* 0x0000400fff127983 */ /* 0x000ea60008100a00 */
[----:B------:R-:W-:-:S02]  /*4bc0*/  IMAD R3, R6, R25, R3 ;  /* 0x0000001906037224 */ /* 0x000fc400078e0203 */
[----:B------:R-:W-:Y:S02]  /*4bd0*/  IMAD.WIDE.U32 R24, R6, R24, R14 ;  /* 0x0000001806187225 */ /* 0x000fe400078e000e */
[----:B------:R0:W2:Y:S01]  /*4be0*/  LDG.E.64 R14, [R26.64] ;  /* 0x0000000a1a0e7981 */ /* 0x0000a2000c1e1b00 */
[----:B------:R-:W-:Y:S02]  /*4bf0*/  IADD3 R6, P2, R26, UR18, RZ ;  /* 0x000000121a067c10 */ /* 0x000fe4000ff5e0ff */
[----:B------:R-:W-:Y:S02]  /*4c00*/  IADD3 R25, R25, R3, RZ ;  /* 0x0000000319197210 */ /* 0x000fe40007ffe0ff */
        /* <DEDUP_REMOVED lines=30> */
[----:B0-----:R-:W-:Y:S02]  /*4df0*/  IADD3 R6, P2, R26, UR18, RZ ;  /* 0x000000121a067c10 */ /* 0x001fe4000ff5e0ff */
[----:B------:R-:W-:-:S02]  /*4e00*/  IADD3 R25, R25, R3, RZ ;  /* 0x0000000319197210 */ /* 0x000fc40007ffe0ff */
        /* <DEDUP_REMOVED lines=8> */
[----:B------:R-:W-:Y:S02]  /*4e90*/  IMAD.IADD R25, R25, 0x1, R3 ;  /* 0x0000000119197824 */ /* 0x000fe400078e0203 */
[-C--:B--2---:R-:W-:Y:S02]  /*4ea0*/  IMAD R3, R19, R14.reuse, RZ ;  /* 0x0000000e13037224 */ /* 0x084fe400078e02ff */
[----:B------:R-:W-:-:S04]  /*4eb0*/  IMAD.WIDE.U32 R24, R18, R14, R24 ;  /* 0x0000000e12187225 */ /* 0x000fc800078e0018 */
[----:B------:R-:W-:Y:S02]  /*4ec0*/  IMAD R3, R18, R15, R3 ;  /* 0x0000000f12037224 */ /* 0x000fe400078e0203 */
[----:B------:R-:W2:Y:S04]  /*4ed0*/  LDL.64 R14, [UR15+0x70] ;  /* 0x0000700fff0e7983 */ /* 0x000ea80008100a00 */
[----:B------:R1:W2:Y:S01]  /*4ee0*/  LDG.E.64 R18, [R26.64] ;  /* 0x0000000a1a127981 */ /* 0x0002a2000c1e1b00 */
[----:B0-----:R-:W-:Y:S02]  /*4ef0*/  IADD3 R6, P2, R26, UR18, RZ ;  /* 0x000000121a067c10 */ /* 0x001fe4000ff5e0ff */
[----:B------:R-:W-:Y:S02]  /*4f00*/  IADD3 R25, R25, R3, RZ ;  /* 0x0000000319197210 */ /* 0x000fe40007ffe0ff */
[----:B------:R-:W-:-:S02]  /*4f10*/  IADD3.X R7, R27, UR9, RZ, P2, !PT ;  /* 0x000000091b077c10 */ /* 0x000fc400097fe4ff */
        /* <DEDUP_REMOVED lines=9> */
[----:B------:R-:W-:-:S04]  /*4fb0*/  IMAD.WIDE.U32 R24, R18, R14, R24 ;  /* 0x0000000e12187225 */ /* 0x000fc800078e0018 */
[----:B------:R-:W-:Y:S02]  /*4fc0*/  IMAD R3, R18, R15, R3 ;  /* 0x0000000f12037224 */ /* 0x000fe400078e0203 */
[----:B------:R-:W2:Y:S04]  /*4fd0*/  LDL.64 R14, [UR15+0x80] ;  /* 0x0000800fff0e7983 */ /* 0x000ea80008100a00 */
[----:B------:R-:W2:Y:S01]  /*4fe0*/  LDG.E.64 R18, [R26.64] ;  /* 0x0000000a1a127981 */ /* 0x000ea2000c1e1b00 */
[----:B0-----:R-:W-:Y:S01]  /*4ff0*/  IADD3 R6, P2, R26, UR18, RZ ;  /* 0x000000121a067c10 */ /* 0x001fe2000ff5e0ff */
[----:B------:R-:W-:-:S03]  /*5000*/  IMAD.IADD R25, R25, 0x1, R3 ;  /* 0x0000000119197824 */ /* 0x000fc600078e0203 */
[----:B------:R-:W-:Y:S01]  /*5010*/  IADD3.X R7, R27, UR9, RZ, P2, !PT ;  /* 0x000000091b077c10 */ /* 0x000fe200097fe4ff */
[-C--:B---3--:R-:W-:Y:S02]  /*5020*/  IMAD R3, R23, R20.reuse, RZ ;  /* 0x0000001417037224 */ /* 0x088fe400078e02ff */
[----:B------:R-:W-:Y:S01]  /*5030*/  IMAD.WIDE.U32 R28, R22, R20, R24 ;  /* 0x00000014161c7225 */ /* 0x000fe200078e0018 */
[----:B------:R-:W-:Y:S01]  /*5040*/  IADD3 R20, P2, R6, UR18, RZ ;  /* 0x0000001206147c10 */ /* 0x000fe2000ff5e0ff */
[----:B------:R-:W3:Y:S02]  /*5050*/  LDL.64 R24, [UR15+0x88] ;  /* 0x0000880fff187983 */ /* 0x000ee40008100a00 */
[----:B------:R-:W-:Y:S02]  /*5060*/  IMAD R3, R22, R21, R3 ;  /* 0x0000001516037224 */ /* 0x000fe400078e0203 */
[----:B------:R0:W3:Y:S01]  /*5070*/  LDG.E.64 R22, [R6.64] ;  /* 0x0000000a06167981 */ /* 0x0000e2000c1e1b00 */
[----:B------:R-:W-:-:S02]  /*5080*/  IADD3.X R21, R7, UR9, RZ, P2, !PT ;  /* 0x0000000907157c10 */ /* 0x000fc400097fe4ff */
[----:B------:R-:W-:Y:S01]  /*5090*/  IADD3 R29, R29, R3, RZ ;  /* 0x000000031d1d7210 */ /* 0x000fe20007ffe0ff */
[----:B--2---:R-:W-:-:S04]  /*50a0*/  IMAD R3, R19, R14, RZ ;  /* 0x0000000e13037224 */ /* 0x004fc800078e02ff */
[----:B------:R-:W-:-:S04]  /*50b0*/  IMAD.WIDE.U32 R28, R18, R14, R28 ;  /* 0x0000000e121c7225 */ /* 0x000fc800078e001c */
[----:B------:R-:W-:Y:S02]  /*50c0*/  IMAD R3, R18, R15, R3 ;  /* 0x0000000f12037224 */ /* 0x000fe400078e0203 */
[----:B------:R-:W2:Y:S04]  /*50d0*/  LDL.64 R18, [UR15+0x90] ;  /* 0x0000900fff127983 */ /* 0x000ea80008100a00 */
[----:B------:R-:W2:Y:S01]  /*50e0*/  LDG.E.64 R14, [R20.64] ;  /* 0x0000000a140e7981 */ /* 0x000ea2000c1e1b00 */
[----:B------:R-:W-:-:S04]  /*50f0*/  UIADD3 UR7, UP0, UR7, -0x10, URZ ;  /* 0xfffffff007077890 */ /* 0x000fc8000ff1e03f */
[----:B------:R-:W-:Y:S02]  /*5100*/  UIADD3.X UR8, UR8, -0x1, URZ, UP0, !UPT ;  /* 0xffffffff08087890 */ /* 0x000fe400087fe43f */
[----:B------:R-:W-:Y:S01]  /*5110*/  UISETP.GT.U32.AND UP0, UPT, UR7, 0xc, UPT ;  /* 0x0000000c0700788c */ /* 0x000fe2000bf04070 */
[----:B------:R-:W-:-:S03]  /*5120*/  IADD3 R29, R29, R3, RZ ;  /* 0x000000031d1d7210 */ /* 0x000fc60007ffe0ff */
        /* <DEDUP_REMOVED lines=8> */
[----:B------:R-:W-:-:S04]  /*51b0*/  IMAD.WIDE.U32 R22, R22, R24, R28 ;  /* 0x0000001816167225 */ /* 0x000fc800078e001c */
[----:B------:R-:W-:Y:S02]  /*51c0*/  IMAD.IADD R23, R23, 0x1, R3 ;  /* 0x0000000117177824 */ /* 0x000fe400078e0203 */
[-C--:B--2---:R-:W-:Y:S02]  /*51d0*/  IMAD R3, R15, R18.reuse, RZ ;  /* 0x000000120f037224 */ /* 0x084fe400078e02ff */
[----:B------:R-:W-:-:S04]  /*51e0*/  IMAD.WIDE.U32 R22, R14, R18, R22 ;  /* 0x000000120e167225 */ /* 0x000fc800078e0016 */
[----:B------:R-:W-:-:S05]  /*51f0*/  IMAD R3, R14, R19, R3 ;  /* 0x000000130e037224 */ /* 0x000fca00078e0203 */
[----:B------:R-:W-:Y:S01]  /*5200*/  IADD3 R3, R23, R3, RZ ;  /* 0x0000000317037210 */ /* 0x000fe20007ffe0ff */
[----:B------:R-:W-:Y:S05]  /*5210*/  @P3 BRA `(.L_x_1479) ;  /* 0xfffff76000003947 */ /* 0x000fea000383ffff */
.L_x_1478:
        /* <DEDUP_REMOVED lines=35> */
[----:B------:R-:W2:Y:S04]  /*5450*/  LDL.64 R20, [UR15+0x38] ;  /* 0x0000380fff147983 */ /* 0x000ea80008100a00 */
[----:B------:R-:W2:Y:S01]  /*5460*/  LDG.E.64 R22, [R18.64] ;  /* 0x0000000a12167981 */ /* 0x000ea2000c1e1b00 */
[----:B------:R-:W-:Y:S01]  /*5470*/  IADD3 R25, R25, R3, RZ ;  /* 0x0000000319197210 */ /* 0x000fe20007ffe0ff */
[----:B---3--:R-:W-:-:S04]  /*5480*/  IMAD R3, R15, R6, RZ ;  /* 0x000000060f037224 */ /* 0x008fc800078e02ff */
[C---:B------:R-:W-:Y:S02]  /*5490*/  IMAD R3, R14.reuse, R7, R3 ;  /* 0x000000070e037224 */ /* 0x040fe400078e0203 */
[----:B------:R-:W-:Y:S02]  /*54a0*/  IMAD.WIDE.U32 R6, R14, R6, R24 ;  /* 0x000000060e067225 */ /* 0x000fe400078e0018 */
[----:B------:R-:W3:Y:S04]  /*54b0*/  LDL.64 R24, [UR15+0x40] ;  /* 0x0000400fff187983 */ /* 0x000ee80008100a00 */
[----:B------:R-:W3:Y:S01]  /*54c0*/  LDG.E.64 R14, [R26.64] ;  /* 0x0000000a1a0e7981 */ /* 0x000ee2000c1e1b00 */
[----:B------:R-:W-:Y:S01]  /*54d0*/  IADD3 R28, P0, R26, UR18, RZ ;  /* 0x000000121a1c7c10 */ /* 0x000fe2000ff1e0ff */
[----:B------:R-:W-:-:S03]  /*54e0*/  IMAD.IADD R7, R7, 0x1, R3 ;  /* 0x0000000107077824 */ /* 0x000fc600078e0203 */
[----:B------:R-:W-:Y:S01]  /*54f0*/  IADD3.X R29, R27, UR9, RZ, P0, !PT ;  /* 0x000000091b1d7c10 */ /* 0x000fe200087fe4ff */
[-C--:B--2---:R-:W-:Y:S02]  /*5500*/  IMAD R3, R23, R20.reuse, RZ ;  /* 0x0000001417037224 */ /* 0x084fe400078e02ff */
[----:B------:R-:W-:Y:S01]  /*5510*/  IMAD.WIDE.U32 R18, R22, R20, R6 ;  /* 0x0000001416127225 */ /* 0x000fe200078e0006 */
[----:B------:R-:W-:-:S03]  /*5520*/  IADD3 R6, P0, R28, UR18, RZ ;  /* 0x000000121c067c10 */ /* 0x000fc6000ff1e0ff */
[----:B------:R-:W-:Y:S02]  /*5530*/  IMAD R3, R22, R21, R3 ;  /* 0x0000001516037224 */ /* 0x000fe400078e0203 */
[----:B------:R-:W2:Y:S01]  /*5540*/  LDL.64 R22, [UR15+0x48] ;  /* 0x0000480fff167983 */ /* 0x000ea20008100a00 */
[----:B------:R-:W-:Y:S02]  /*5550*/  IADD3.X R7, R29, UR9, RZ, P0, !PT ;  /* 0x000000091d077c10 */ /* 0x000fe400087fe4ff */
[----:B------:R-:W-:Y:S01]  /*5560*/  IADD3 R19, R19, R3, RZ ;  /* 0x0000000313137210 */ /* 0x000fe20007ffe0ff */
[----:B------:R-:W2:Y:S01]  /*5570*/  LDG.E.64 R20, [R28.64] ;  /* 0x0000000a1c147981 */ /* 0x000ea2000c1e1b00 */
        /* <DEDUP_REMOVED lines=21> */
.L_x_1480:
[----:B------:R-:W-:-:S04]  /*56d0*/  ISETP.NE.U32.AND P2, PT, RZ, UR7, PT ;  /* 0x00000007ff007c0c */ /* 0x000fc8000bf45070 */
[----:B------:R-:W-:-:S13]  /*56e0*/  ISETP.NE.OR.EX P0, PT, RZ, UR8, P0, P2 ;  /* 0x00000008ff007c0c */ /* 0x000fda0008705720 */
[----:B------:R-:W-:Y:S05]  /*56f0*/  @!P0 BRA `(.L_x_1476) ;  /* 0x0000029000008947 */ /* 0x000fea0003800000 */
.L_x_1477:
[----:B-1----:R-:W-:Y:S01]  /*5700*/  ULEA UR15, UR4, UR14, 0x3 ;  /* 0x0000000e040f7291 */ /* 0x002fe2000f8e183f */
[----:B------:R0:W2:Y:S08]  /*5710*/  LDG.E.64 R14, [R6.64] ;  /* 0x0000000a060e7981 */ /* 0x0000b0000c1e1b00 */
[----:B------:R-:W2:Y:S01]  /*5720*/  LDL.64 R18, [UR15+0x18] ;  /* 0x0000180fff127983 */ /* 0x000ea20008100a00 */
[----:B0-----:R-:W-:-:S03]  /*5730*/  IADD3 R6, P0, R6, UR18, RZ ;  /* 0x0000001206067c10 */ /* 0x001fc6000ff1e0ff */
[----:B------:R-:W3:Y:S01]  /*5740*/  LDL.64 R24, [UR15+0x20] ;  /* 0x0000200fff187983 */ /* 0x000ee20008100a00 */
[----:B------:R-:W-:Y:S02]  /*5750*/  IADD3.X R7, R7, UR9, RZ, P0, !PT ;  /* 0x0000000907077c10 */ /* 0x000fe400087fe4ff */
[----:B------:R-:W-:Y:S01]  /*5760*/  MOV R23, R3 ;  /* 0x0000000300177202 */ /* 0x000fe20000000f00 */
[----:B------:R-:W4:Y:S04]  /*5770*/  LDL.64 R28, [UR15+0x28] ;  /* 0x0000280fff1c7983 */ /* 0x000f280008100a00 */
[----:B------:R-:W3:Y:S01]  /*5780*/  LDG.E.64 R20, [R6.64] ;  /* 0x0000000a06147981 */ /* 0x000ee2000c1e1b00 */
[----:B------:R-:W-:-:S04]  /*5790*/  IADD3 R26, P0, R6, UR18, RZ ;  /* 0x00000012061a7c10 */ /* 0x000fc8000ff1e0ff */
[----:B------:R-:W-:Y:S01]  /*57a0*/  IADD3.X R27, R7, UR9, RZ, P0, !PT ;  /* 0x00000009071b7c10 */ /* 0x000fe200087fe4ff */
[-C--:B--2---:R-:W-:Y:S02]  /*57b0*/  IMAD R15, R15, R18.reuse, RZ ;  /* 0x000000120f0f7224 */ /* 0x084fe400078e02ff */
[----:B------:R-:W-:-:S04]  /*57c0*/  IMAD.WIDE.U32 R22, R14, R18, R22 ;  /* 0x000000120e167225 */ /* 0x000fc800078e0016 */
[----:B------:R-:W-:Y:S02]  /*57d0*/  IMAD R15, R14, R19, R15 ;  /* 0x000000130e0f7224 */ /* 0x000fe400078e020f */
[----:B------:R-:W4:Y:S01]  /*57e0*/  LDG.E.64 R18, [R26.64] ;  /* 0x0000000a1a127981 */ /* 0x000f22000c1e1b00 */
[----:B------:R-:W-:Y:S01]  /*57f0*/  IADD3 R14, P0, R26, UR18, RZ ;  /* 0x000000121a0e7c10 */ /* 0x000fe2000ff1e0ff */
[----:B------:R-:W-:Y:S02]  /*5800*/  IMAD.IADD R23, R23, 0x1, R15 ;  /* 0x0000000117177824 */ /* 0x000fe400078e020f */
[-C--:B---3--:R-:W-:Y:S01]  /*5810*/  IMAD R3, R21, R24.reuse, RZ ;  /* 0x0000001815037224 */ /* 0x088fe200078e02ff */
[----:B------:R-:W-:Y:S01]  /*5820*/  IADD3.X R15, R27, UR9, RZ, P0, !PT ;  /* 0x000000091b0f7c10 */ /* 0x000fe200087fe4ff */
[----:B------:R-:W-:-:S04]  /*5830*/  IMAD.WIDE.U32 R22, R20, R24, R22 ;  /* 0x0000001814167225 */ /* 0x000fc800078e0016 */
[----:B------:R-:W-:Y:S01]  /*5840*/  IMAD R3, R20, R25, R3 ;  /* 0x0000001914037224 */ /* 0x000fe200078e0203 */
        /* <DEDUP_REMOVED lines=11> */
[----:B------:R-:W-:-:S05]  /*5900*/  IMAD.WIDE.U32 R18, R18, R28, R22 ;  /* 0x0000001c12127225 */ /* 0x000fca00078e0016 */
[----:B------:R-:W-:Y:S01]  /*5910*/  IADD3 R19, R19, R3, RZ ;  /* 0x0000000313137210 */ /* 0x000fe20007ffe0ff */
[----:B--2---:R-:W-:-:S04]  /*5920*/  IMAD R3, R7, R20, RZ ;  /* 0x0000001407037224 */ /* 0x004fc800078e02ff */
[----:B------:R-:W-:-:S04]  /*5930*/  IMAD.WIDE.U32 R22, R6, R20, R18 ;  /* 0x0000001406167225 */ /* 0x000fc800078e0012 */
[----:B------:R-:W-:Y:S01]  /*5940*/  IMAD R3, R6, R21, R3 ;  /* 0x0000001506037224 */ /* 0x000fe200078e0203 */
[----:B------:R-:W-:-:S04]  /*5950*/  IADD3 R6, P2, R14, UR18, RZ ;  /* 0x000000120e067c10 */ /* 0x000fc8000ff5e0ff */
[----:B------:R-:W-:Y:S01]  /*5960*/  IADD3.X R7, R15, UR9, RZ, P2, !PT ;  /* 0x000000090f077c10 */ /* 0x000fe200097fe4ff */
[----:B------:R-:W-:Y:S01]  /*5970*/  IMAD.IADD R3, R23, 0x1, R3 ;  /* 0x0000000117037824 */ /* 0x000fe200078e0203 */
[----:B------:R-:W-:Y:S05]  /*5980*/  @P0 BRA `(.L_x_1477) ;  /* 0xfffffd7000000947 */ /* 0x000fea000383ffff */
.L_x_1476:
[----:B------:R-:W-:-:S04]  /*5990*/  ISETP.NE.U32.AND P0, PT, RZ, UR12, PT ;  /* 0x0000000cff007c0c */ /* 0x000fc8000bf05070 */
[----:B------:R-:W-:-:S13]  /*59a0*/  ISETP.NE.AND.EX P0, PT, RZ, RZ, PT, P0 ;  /* 0x000000ffff00720c */ /* 0x000fda0003f05300 */
[----:B------:R-:W-:Y:S05]  /*59b0*/  @!P0 BRA `(.L_x_1475) ;  /* 0x0000034000008947 */ /* 0x000fea0003800000 */
[----:B------:R-:W-:Y:S01]  /*59c0*/  ULDC.64 UR8, c[0x0][0x1c0] ;  /* 0x0000700000087ab9 */ /* 0x000fe20000000a00 */
[----:B------:R-:W-:Y:S01]  /*59d0*/  MOV R7, UR4 ;  /* 0x0000000400077c02 */ /* 0x000fe20008000f00 */
[----:B------:R-:W-:Y:S01]  /*59e0*/  UIMAD UR5, UR5, UR8, URZ ;  /* 0x00000008050572a4 */ /* 0x000fe2000f8e023f */
[----:B------:R-:W-:Y:S01]  /*59f0*/  MOV R12, R8 ;  /* 0x00000008000c7202 */ /* 0x000fe20000000f00 */
[----:B-1----:R-:W-:Y:S02]  /*5a00*/  ULEA UR15, UR4, UR14, 0x3 ;  /* 0x0000000e040f7291 */ /* 0x002fe4000f8e183f */
[----:B------:R-:W-:Y:S02]  /*5a10*/  UIMAD UR7, UR4, UR9, UR5 ;  /* 0x00000009040772a4 */ /* 0x000fe4000f8e0205 */
[----:B------:R-:W-:-:S05]  /*5a20*/  IMAD.WIDE.U32 R6, R7, c[0x0][0x1c0], R12 ;  /* 0x0000700007067a25 */ /* 0x000fca00078e000c */
[----:B------:R-:W-:Y:S02]  /*5a30*/  LEA R14, P0, R6, c[0x0][0x168], 0x3 ;  /* 0x00005a00060e7a11 */ /* 0x000fe400078018ff */
[----:B------:R-:W-:-:S04]  /*5a40*/  IADD3 R7, R7, UR7, RZ ;  /* 0x0000000707077c10 */ /* 0x000fc8000fffe0ff */
[----:B------:R-:W-:Y:S02]  /*5a50*/  LEA.HI.X R15, R6, c[0x0][0x16c], R7, 0x3, P0 ;  /* 0x00005b00060f7a11 */ /* 0x000fe400000f1c07 */
[----:B------:R-:W2:Y:S04]  /*5a60*/  LDL.64 R6, [UR15+0x18] ;  /* 0x0000180fff067983 */ /* 0x000ea80008100a00 */
[----:B------:R-:W2:Y:S01]  /*5a70*/  LDG.E.64 R14, [R14.64] ;  /* 0x0000000a0e0e7981 */ /* 0x000ea2000c1e1b00 */
[----:B------:R-:W-:Y:S01]  /*5a80*/  UISETP.NE.U32.AND UP0, UPT, UR12, 0x1, UPT ;  /* 0x000000010c00788c */ /* 0x000fe2000bf05070 */
[----:B------:R-:W-:-:S03]  /*5a90*/  IMAD.MOV.U32 R23, RZ, RZ, R3 ;  /* 0x000000ffff177224 */ /* 0x000fc600078e0003 */
        /* <DEDUP_REMOVED lines=9> */
[----:B------:R-:W-:Y:S01]  /*5b30*/  UIMAD.WIDE.U32 UR4, UR4, UR16, UR8 ;  /* 0x00000010040472a5 */ /* 0x000fe2000f8e0008 */
[----:B------:R-:W-:Y:S01]  /*5b40*/  IMAD.U32 R12, RZ, RZ, UR17 ;  /* 0x00000011ff0c7e24 */ /* 0x000fe2000f8e00ff */
[----:B------:R-:W-:-:S04]  /*5b50*/  UISETP.NE.U32.AND UP0, UPT, UR12, 0x2, UPT ;  /* 0x000000020c00788c */ /* 0x000fc8000bf05070 */
[----:B------:R-:W-:Y:S01]  /*5b60*/  UISETP.NE.AND.EX UP0, UPT, URZ, URZ, UPT, UP0 ;  /* 0x0000003f3f00728c */ /* 0x000fe2000bf05300 */
[----:B------:R-:W-:Y:S01]  /*5b70*/  IMAD.U32 R7, RZ, RZ, UR5 ;  /* 0x00000005ff077e24 */ /* 0x000fe2000f8e00ff */
[----:B------:R-:W-:Y:S02]  /*5b80*/  IADD3 R8, P0, R8, UR4, RZ ;  /* 0x0000000408087c10 */ /* 0x000fe4000ff1e0ff */
[----:B------:R-:W-:Y:S02]  /*5b90*/  MOV R6, UR4 ;  /* 0x0000000400067c02 */ /* 0x000fe40008000f00 */
[----:B------:R-:W-:Y:S02]  /*5ba0*/  PLOP3.LUT P2, PT, PT, PT, UP0, 0x80, 0x0 ;  /* 0x000000000000781c */ /* 0x000fe40003f4f008 */
[----:B------:R-:W-:Y:S02]  /*5bb0*/  IADD3.X R7, R13, UR7, R7, P0, !PT ;  /* 0x000000070d077c10 */ /* 0x000fe400087fe407 */
[----:B------:R-:W-:-:S02]  /*5bc0*/  LEA R18, P0, R8, c[0x0][0x168], 0x3 ;  /* 0x00005a0008127a11 */ /* 0x000fc400078018ff */
[----:B------:R-:W-:Y:S02]  /*5bd0*/  MOV R13, UR16 ;  /* 0x00000010000d7c02 */ /* 0x000fe40008000f00 */
[----:B------:R-:W-:Y:S02]  /*5be0*/  LEA.HI.X R19, R8, c[0x0][0x16c], R7, 0x3, P0 ;  /* 0x00005b0008137a11 */ /* 0x000fe400000f1c07 */
[----:B------:R-:W2:Y:S03]  /*5bf0*/  LDL.64 R8, [UR15+0x20] ;  /* 0x0000200fff087983 */ /* 0x000ea60008100a00 */
[----:B------:R-:W-:Y:S01]  /*5c00*/  @P2 LEA R14, P0, R15, R18, 0x3 ;  /* 0x000000120f0e2211 */ /* 0x000fe200078018ff */
[----:B------:R-:W2:Y:S03]  /*5c10*/  LDG.E.64 R6, [R18.64] ;  /* 0x0000000a12067981 */ /* 0x000ea6000c1e1b00 */
[----:B------:R-:W-:-:S02]  /*5c20*/  @P2 LEA.HI.X R15, R13, R19, R12, 0x3, P0 ;  /* 0x000000130d0f2211 */ /* 0x000fc400000f1c0c */
[----:B------:R-:W3:Y:S04]  /*5c30*/  @P2 LDL.64 R12, [UR15+0x28] ;  /* 0x0000280fff0c2983 */ /* 0x000ee80008100a00 */
[----:B------:R-:W3:Y:S01]  /*5c40*/  @P2 LDG.E.64 R14, [R14.64] ;  /* 0x0000000a0e0e2981 */ /* 0x000ee2000c1e1b00 */
[----:B------:R-:W-:Y:S01]  /*5c50*/  MOV R23, R3 ;  /* 0x0000000300177202 */ /* 0x000fe20000000f00 */
[----:B--2---:R-:W-:-:S04]  /*5c60*/  IMAD R7, R7, R8, RZ ;  /* 0x0000000807077224 */ /* 0x004fc800078e02ff */
[----:B------:R-:W-:-:S04]  /*5c70*/  IMAD.WIDE.U32 R22, R6, R8, R22 ;  /* 0x0000000806167225 */ /* 0x000fc800078e0016 */
[----:B------:R-:W-:Y:S02]  /*5c80*/  IMAD R7, R6, R9, R7 ;  /* 0x0000000906077224 */ /* 0x000fe400078e0207 */
[----:B---3--:R-:W-:-:S03]  /*5c90*/  @P2 IMAD R9, R15, R12, RZ ;  /* 0x0000000c0f092224 */ /* 0x008fc600078e02ff */
[----:B------:R-:W-:Y:S01]  /*5ca0*/  IADD3 R3, R23, R7, RZ ;  /* 0x0000000717037210 */ /* 0x000fe20007ffe0ff */
[----:B------:R-:W-:-:S04]  /*5cb0*/  @P2 IMAD R9, R14, R13, R9 ;  /* 0x0000000d0e092224 */ /* 0x000fc800078e0209 */
[----:B------:R-:W-:-:S04]  /*5cc0*/  @P2 IMAD.MOV.U32 R23, RZ, RZ, R3 ;  /* 0x000000ffff172224 */ /* 0x000fc800078e0003 */
[----:B------:R-:W-:-:S05]  /*5cd0*/  @P2 IMAD.WIDE.U32 R12, R14, R12, R22 ;  /* 0x0000000c0e0c2225 */ /* 0x000fca00078e0016 */
[----:B------:R-:W-:Y:S02]  /*5ce0*/  @P2 IADD3 R3, R13, R9, RZ ;  /* 0x000000090d032210 */ /* 0x000fe40007ffe0ff */
[----:B------:R-:W-:Y:S02]  /*5cf0*/  @P2 MOV R22, R12 ;  /* 0x0000000c00162202 */ /* 0x000fe40000000f00 */
.L_x_1475:
[----:B------:R-:W-:Y:S05]  /*5d00*/  BSYNC B0 ;  /* 0x0000000000007941 */ /* 0x000fea0003800000 */
.L_x_1474:
[----:B-----5:R-:W-:Y:S01]  /*5d10*/  IMAD.U32 R7, RZ, RZ, UR13 ;  /* 0x0000000dff077e24 */ /* 0x020fe2000f8e00ff */
[----:B------:R-:W-:Y:S04]  /*5d20*/  BSSY B0, `(.L_x_1481) ;  /* 0x0000013000007945 */ /* 0x000fe80003800000 */
[----:B------:R-:W-:Y:S01]  /*5d30*/  @!P1 LEA R6, R7, R0, 0x9 ;  /* 0x0000000007069211 */ /* 0x000fe200078e48ff */
[----:B------:R-:W-:Y:S01]  /*5d40*/  @!P1 IMAD.MOV.U32 R7, RZ, RZ, 0x8 ;  /* 0x00000008ff079424 */ /* 0x000fe200078e00ff */
[----:B------:R-:W-:-:S03]  /*5d50*/  @!P1 MOV R0, R2 ;  /* 0x0000000200009202 */ /* 0x000fc60000000f00 */
[----:B------:R-:W-:Y:S01]  /*5d60*/  @!P1 IMAD.WIDE.U32 R6, R6, R7, c[0x0][0x1d0] ;  /* 0x0000740006069625 */ /* 0x000fe200078e0007 */
[----:B------:R-:W-:-:S04]  /*5d70*/  ISETP.GE.AND P0, PT, R0, UR6, PT ;  /* 0x0000000600007c0c */ /* 0x000fc8000bf06270 */
[----:B------:R0:W-:Y:S09]  /*5d80*/  @!P1 STG.E.64 [R6.64], R10 ;  /* 0x0000000a06009986 */ /* 0x0001f2000c101b0a */
[----:B------:R-:W-:Y:S05]  /*5d90*/  @P0 BRA `(.L_x_1482) ;  /* 0x000000b000000947 */ /* 0x000fea0003800000 */
[----:B0-----:R-:W-:Y:S01]  /*5da0*/  MOV R7, UR13 ;  /* 0x0000000d00077c02 */ /* 0x001fe20008000f00 */
        /* <DEDUP_REMOVED lines=10> */
.L_x_1482:
[----:B------:R-:W-:Y:S05]  /*5e50*/  BSYNC B0 ;  /* 0x0000000000007941 */ /* 0x000fea0003800000 */
.L_x_1481:
[----:B------:R-:W-:-:S13]  /*5e60*/  ISETP.GE.AND P0, PT, R0, UR6, PT ;  /* 0x0000000600007c0c */ /* 0x000fda000bf06270 */
[----:B------:R-:W-:Y:S05]  /*5e70*/  @P0 EXIT ;  /* 0x000000000000094d */ /* 0x000fea0003800000 */
[----:B0-----:R-:W-:Y:S01]  /*5e80*/  MOV R7, UR13 ;  /* 0x0000000d00077c02 */ /* 0x001fe20008000f00 */
[----:B------:R-:W-:Y:S01]  /*5e90*/  IMAD.MOV.U32 R5, RZ, RZ, 0x8 ;  /* 0x00000008ff057424 */ /* 0x000fe200078e00ff */
[----:B------:R-:W-:Y:S02]  /*5ea0*/  MOV R23, R3 ;  /* 0x0000000300177202 */ /* 0x000fe40000000f00 */
[----:B------:R-:W-:-:S05]  /*5eb0*/  LEA R4, R7, R0, 0x9 ;  /* 0x0000000007047211 */ /* 0x000fca00078e48ff */
[----:B------:R-:W-:-:S05]  /*5ec0*/  IMAD.WIDE.U32 R4, R4, R5, c[0x0][0x1d0] ;  /* 0x0000740004047625 */ /* 0x000fca00078e0005 */
[----:B------:R-:W-:Y:S01]  /*5ed0*/  STG.E.64 [R4.64], R22 ;  /* 0x0000001604007986 */ /* 0x000fe2000c101b0a */
[----:B------:R-:W-:Y:S05]  /*5ee0*/  EXIT ;  /* 0x000000000000794d */ /* 0x000fea0003800000 */
.L_x_1483:
        /* <DEDUP_REMOVED lines=9> */
.L_x_3432:


//--------------------- .text._ZN2at6native29vectorized_elementwise_kernelILi2EZZNS0_61_GLOBAL__N__ae8afa13_23_FlattenIndicesKernel_cu_7dd49032_310621_flatten_indices_implINS2_18CUDAKernelLauncherElLl8EEENS_6TensorERKS5_N3c108ArrayRefIlEEENKUlvE0_clEvEUllE_St5arrayIPcLm2EEEEviT0_T1_ --------------------------
	.section	.text._ZN2at6native29vectorized_elementwise_kernelILi2EZZNS0_61_GLOBAL__N__ae8afa13_23_FlattenIndicesKernel_cu_7dd49032_310621_flatten_indices_implINS2_18CUDAKernelLauncherElLl8EEENS_6TensorERKS5_N3c108ArrayRefIlEEENKUlvE0_clEvEUllE_St5arrayIPcLm2EEEEviT0_T1_,"ax",@progbits
	.sectioninfo	@"SHI_REGISTERS=40"
	.align	128
        .global         _ZN2at6native29vectorized_elementwise_kernelILi2EZZNS0_61_GLOBAL__N__ae8afa13_23_FlattenIndicesKernel_cu_7dd49032_310621_flatten_indices_implINS2_18CUDAKernelLauncherElLl8EEENS_6TensorERKS5_N3c108ArrayRefIlEEENKUlvE0_clEvEUllE_St5arrayIPcLm2EEEEviT0_T1_
        .type           _ZN2at6native29vectorized_elementwise_kernelILi2EZZNS0_61_GLOBAL__N__ae8afa13_23_FlattenIndicesKernel_cu_7dd49032_310621_flatten_indices_implINS2_18CUDAKernelLauncherElLl8EEENS_6TensorERKS5_N3c108ArrayRefIlEEENKUlvE0_clEvEUllE_St5arrayIPcLm2EEEEviT0_T1_,@function
        .size           _ZN2at6native29vectorized_elementwise_kernelILi2EZZNS0_61_GLOBAL__N__ae8afa13_23_FlattenIndicesKernel_cu_7dd49032_310621_flatten_indices_implINS2_18CUDAKernelLauncherElLl8EEENS_6TensorERKS5_N3c108ArrayRefIlEEENKUlvE0_clEvEUllE_St5arrayIPcLm2EEEEviT0_T1_,(.L_x_3433 - _ZN2at6native29vectorized_elementwise_kernelILi2EZZNS0_61_GLOBAL__N__ae8afa13_23_FlattenIndicesKernel_cu_7dd49032_310621_flatten_indices_implINS2_18CUDAKernelLauncherElLl8EEENS_6TensorERKS5_N3c108ArrayRefIlEEENKUlvE0_clEvEUllE_St5arrayIPcLm2EEEEviT0_T1_)
        .other          _ZN2at6native29vectorized_elementwise_kernelILi2EZZNS0_61_GLOBAL__N__ae8afa13_23_FlattenIndicesKernel_cu_7dd49032_310621_flatten_indices_implINS2_18CUDAKernelLauncherElLl8EEENS_6TensorERKS5_N3c108ArrayRefIlEEENKUlvE0_clEvEUllE_St5arrayIPcLm2EEEEviT0_T1_,@"STO_CUDA_ENTRY STV_DEFAULT"
_ZN2at6native29vectorized_elementwise_kernelILi2EZZNS0_61_GLOBAL__N__ae8afa13_23_FlattenIndicesKernel_cu_7dd49032_310621_flatten_indices_implINS2_18CUDAKernelLauncherElLl8EEENS_6TensorERKS5_N3c108ArrayRefIlEEENKUlvE0_clEvEUllE_St5arrayIPcLm2EEEEviT0_T1_:
.text._ZN2at6native29vectorized_elementwise_kernelILi2EZZNS0_61_GLOBAL__N__ae8afa13_23_FlattenIndicesKernel_cu_7dd49032_310621_flatten_indices_implINS2_18CUDAKernelLauncherElLl8EEENS_6TensorERKS5_N3c108ArrayRefIlEEENKUlvE0_clEvEUllE_St5arrayIPcLm2EEEEviT0_T1_:
[----:B------:R-:W-:Y:S02]  /*0000*/  MOV R1, c[0x0][0x28] ;  /* 0x00000a0000017a02 */ /* 0x000fe40000000f00 */
[----:B------:R-:W0:Y:S01]  /*0010*/  S2UR UR8, SR_CTAID.X ;  /* 0x00000000000879c3 */ /* 0x000e220000002500 */
[----:B------:R-:W-:Y:S01]  /*0020*/  ULDC UR9, c[0x0][0x160] ;  /* 0x0000580000097ab9 */ /* 0x000fe20000000800 */
[----:B------:R-:W-:Y:S01]  /*0030*/  IADD3 R1, R1, -0x68, RZ ;  /* 0xffffff9801017810 */ /* 0x000fe20007ffe0ff */
[----:B------:R-:W-:-:S05]  /*0040*/  ULDC.64 UR6, c[0x0][0x118] ;  /* 0x0000460000067ab9 */ /* 0x000fca0000000a00 */
[----:B------:R1:W2:Y:S08]  /*0050*/  R2UR UR12, R1 ;  /* 0x00000000010c73c2 */ /* 0x0002b000000e0000 */
[----:B------:R1:W3:Y:S01]  /*0060*/  R2UR UR14, R1 ;  /* 0x00000000010e73c2 */ /* 0x0002e200000e0000 */
[----:B0-----:R-:W-:-:S04]  /*0070*/  USHF.L.U32 UR8, UR8, 0xa, URZ ;  /* 0x0000000a08087899 */ /* 0x001fc8000800063f */
[----:B------:R-:W-:-:S04]  /*0080*/  UIADD3 UR9, -UR8, UR9, URZ ;  /* 0x0000000908097290 */ /* 0x000fc8000fffe13f */
[----:B------:R-:W-:-:S06]  /*0090*/  UISETP.GE.U32.AND UP0, UPT, UR9, 0x400, UPT ;  /* 0x000004000900788c */ /* 0x000fcc000bf06070 */
[----:B------:R-:W-:-:S13]  /*00a0*/  PLOP3.LUT P0, PT, PT, PT, UP0, 0x80, 0x0 ;  /* 0x000000000000781c */ /* 0x000fda0003f0f008 */
[----:B------:R-:W-:Y:S05]  /*00b0*/  @!P0 BRA `(.L_x_1484) ;  /* 0x0000ac3000008947 */ /* 0x000fea0003800000 */
[----:B-123--:R-:W0:Y:S01]  /*00c0*/  S2R R2, SR_TID.X ;  /* 0x0000000000027919 */ /* 0x00ee220000002100 */
[----:B------:R-:W-:Y:S02]  /*00d0*/  UMOV UR9, 0x8 ;  /* 0x0000000800097882 */ /* 0x000fe40000000000 */
[----:B------:R-:W-:Y:S02]  /*00e0*/  ULDC.64 UR4, c[0x0][0x1d8] ;  /* 0x0000760000047ab9 */ /* 0x000fe40000000a00 */
[----:B------:R-:W-:Y:S01]  /*00f0*/  UIMAD.WIDE UR4, UR8, UR9, UR4 ;  /* 0x00000009080472a5 */ /* 0x000fe2000f8e0204 */
[----:B------:R-:W-:-:S05]  /*0100*/  IMAD.MOV.U32 R8, RZ, RZ, c[0x0][0x168] ;  /* 0x00005a00ff087624 */ /* 0x000fca00078e00ff */
[----:B------:R-:W-:Y:S01]  /*0110*/  MOV R35, UR5 ;  /* 0x0000000500237c02 */ /* 0x000fe20008000f00 */
[----:B------:R-:W-:Y:S01]  /*0120*/  IMAD.U32 R34, RZ, RZ, UR4 ;  /* 0x00000004ff227e24 */ /* 0x000fe2000f8e00ff */
[----:B------:R-:W-:Y:S01]  /*0130*/  MOV R9, c[0x0][0x16c] ;  /* 0x00005b0000097a02 */ /* 0x000fe20000000f00 */
[----:B------:R-:W-:Y:S01]  /*0140*/  IMAD.MOV.U32 R10, RZ, RZ, c[0x0][0x170] ;  /* 0x00005c00ff0a7624 */ /* 0x000fe200078e00ff */
[----:B------:R-:W-:Y:S01]  /*0150*/  MOV R11, c[0x0][0x174] ;  /* 0x00005d00000b7a02 */ /* 0x000fe20000000f00 */
[----:B------:R-:W-:Y:S01]  /*0160*/  IMAD.MOV.U32 R24, RZ, RZ, c[0x0][0x178] ;  /* 0x00005e00ff187624 */ /* 0x000fe200078e00ff */
[----:B------:R-:W-:Y:S01]  /*0170*/  MOV R25, c[0x0][0x17c] ;  /* 0x00005f0000197a02 */ /* 0x000fe20000000f00 */
[----:B------:R-:W-:Y:S01]  /*0180*/  IMAD.MOV.U32 R26, RZ, RZ, c[0x0][0x180] ;  /* 0x00006000ff1a7624 */ /* 0x000fe200078e00ff */
[----:B------:R-:W-:Y:S01]  /*0190*/  MOV R27, c[0x0][0x184] ;  /* 0x00006100001b7a02 */ /* 0x000fe20000000f00 */
[----:B------:R-:W-:Y:S01]  /*01a0*/  IMAD.MOV.U32 R32, RZ, RZ, c[0x0][0x198] ;  /* 0x00006600ff207624 */ /* 0x000fe200078e00ff */
[----:B------:R-:W-:Y:S01]  /*01b0*/  MOV R33, c[0x0][0x19c] ;  /* 0x0000670000217a02 */ /* 0x000fe20000000f00 */
[----:B0-----:R-:W-:Y:S01]  /*01c0*/  IMAD.WIDE.U32 R34, R2, 0x10, R34 ;  /* 0x0000001002227825 */ /* 0x001fe200078e0022 */
[----:B------:R0:W-:Y:S01]  /*01d0*/  STL.64 [R1], R8 ;  /* 0x0000000801007387 */ /* 0x0001e20000100a00 */
[----:B------:R-:W-:-:S02]  /*01e0*/  MOV R29, c[0x0][0x18c] ;  /* 0x00006300001d7a02 */ /* 0x000fc40000000f00 */
[----:B------:R-:W-:Y:S01]  /*01f0*/  IMAD.MOV.U32 R28, RZ, RZ, c[0x0][0x188] ;  /* 0x00006200ff1c7624 */ /* 0x000fe200078e00ff */
[----:B------:R1:W5:Y:S01]  /*0200*/  LDG.E.128 R12, [R34.64] ;  /* 0x00000006220c7981 */ /* 0x000362000c1e1d00 */
[----:B------:R-:W-:Y:S01]  /*0210*/  IMAD.MOV.U32 R36, RZ, RZ, c[0x0][0x1c0] ;  /* 0x00007000ff247624 */ /* 0x000fe200078e00ff */
[----:B------:R-:W-:Y:S02]  /*0220*/  MOV R37, c[0x0][0x1c4] ;  /* 0x0000710000257a02 */ /* 0x000fe40000000f00 */
[----:B------:R1:W5:Y:S04]  /*0230*/  LDG.E.128 R16, [R34.64+0x800] ;  /* 0x0008000622107981 */ /* 0x000368000c1e1d00 */
[----:B------:R1:W5:Y:S01]  /*0240*/  LDG.E.128 R4, [R34.64+0x1000] ;  /* 0x0010000622047981 */ /* 0x000362000c1e1d00 */
[----:B0-----:R-:W-:Y:S01]  /*0250*/  IMAD.MOV.U32 R8, RZ, RZ, c[0x0][0x1a8] ;  /* 0x00006a00ff087624 */ /* 0x001fe200078e00ff */
[----:B------:R-:W-:-:S02]  /*0260*/  MOV R9, c[0x0][0x1ac] ;  /* 0x00006b0000097a02 */ /* 0x000fc40000000f00 */
[----:B------:R1:W5:Y:S01]  /*0270*/  LDG.E.128 R20, [R34.64+0x1800] ;  /* 0x0018000622147981 */ /* 0x000362000c1e1d00 */
[----:B------:R-:W-:Y:S01]  /*0280*/  IMAD.MOV.U32 R30, RZ, RZ, c[0x0][0x190] ;  /* 0x00006400ff1e7624 */ /* 0x000fe200078e00ff */
[----:B------:R-:W-:Y:S02]  /*0290*/  MOV R31, c[0x0][0x194] ;  /* 0x00006500001f7a02 */ /* 0x000fe40000000f00 */
[----:B------:R0:W-:Y:S04]  /*02a0*/  STL.64 [R1+0x8], R10 ;  /* 0x0000080a01007387 */ /* 0x0001e80000100a00 */
[----:B------:R2:W-:Y:S01]  /*02b0*/  STL.64 [R1+0x10], R24 ;  /* 0x0000101801007387 */ /* 0x0005e20000100a00 */
[----:B-1----:R-:W-:Y:S01]  /*02c0*/  IMAD.MOV.U32 R34, RZ, RZ, c[0x0][0x1a0] ;  /* 0x00006800ff227624 */ /* 0x002fe200078e00ff */
[----:B------:R-:W-:-:S02]  /*02d0*/  MOV R35, c[0x0][0x1a4] ;  /* 0x0000690000237a02 */ /* 0x000fc40000000f00 */
[----:B------:R1:W-:Y:S04]  /*02e0*/  STL.64 [R1+0x18], R26 ;  /* 0x0000181a01007387 */ /* 0x0003e80000100a00 */
[----:B------:R3:W-:Y:S01]  /*02f0*/  STL.64 [R1+0x30], R32 ;  /* 0x0000302001007387 */ /* 0x0007e20000100a00 */
[----:B0-----:R-:W-:Y:S01]  /*0300*/  IMAD.MOV.U32 R10, RZ, RZ, c[0x0][0x1b0] ;  /* 0x00006c00ff0a7624 */ /* 0x001fe200078e00ff */
[----:B------:R-:W-:Y:S01]  /*0310*/  MOV R11, c[0x0][0x1b4] ;  /* 0x00006d00000b7a02 */ /* 0x000fe20000000f00 */
[----:B--2---:R-:W-:Y:S01]  /*0320*/  IMAD.MOV.U32 R24, RZ, RZ, c[0x0][0x1b8] ;  /* 0x00006e00ff187624 */ /* 0x004fe200078e00ff */
[----:B------:R-:W-:Y:S01]  /*0330*/  MOV R25, c[0x0][0x1bc] ;  /* 0x00006f0000197a02 */ /* 0x000fe20000000f00 */
[----:B------:R-:W-:Y:S01]  /*0340*/  STL.64 [R1+0x20], R28 ;  /* 0x0000201c01007387 */ /* 0x000fe20000100a00 */
[----:B-1----:R-:W-:Y:S01]  /*0350*/  IMAD.MOV.U32 R26, RZ, RZ, c[0x0][0x1c8] ;  /* 0x00007200ff1a7624 */ /* 0x002fe200078e00ff */
[----:B------:R-:W-:-:S02]  /*0360*/  MOV R27, c[0x0][0x1cc] ;  /* 0x00007300001b7a02 */ /* 0x000fc40000000f00 */
[----:B------:R0:W-:Y:S01]  /*0370*/  STL.64 [R1+0x38], R34 ;  /* 0x0000382201007387 */ /* 0x0001e20000100a00 */
[----:B---3--:R-:W-:-:S03]  /*0380*/  IMAD.MOV.U32 R32, RZ, RZ, c[0x0][0x178] ;  /* 0x00005e00ff207624 */ /* 0x008fc600078e00ff */
[----:B------:R-:W-:Y:S02]  /*0390*/  STL.64 [R1+0x40], R8 ;  /* 0x0000400801007387 */ /* 0x000fe40000100a00 */
[----:B------:R-:W-:Y:S02]  /*03a0*/  ISETP.GE.U32.AND P1, PT, R32, 0x1, PT ;  /* 0x000000012000780c */ /* 0x000fe40003f26070 */
[----:B------:R-:W-:Y:S04]  /*03b0*/  STL.64 [R1+0x48], R10 ;  /* 0x0000480a01007387 */ /* 0x000fe80000100a00 */
[----:B------:R-:W-:Y:S01]  /*03c0*/  STL.64 [R1+0x50], R24 ;  /* 0x0000501801007387 */ /* 0x000fe20000100a00 */
[----:B0-----:R-:W-:-:S03]  /*03d0*/  MOV R34, c[0x0][0x17c] ;  /* 0x00005f0000227a02 */ /* 0x001fc60000000f00 */
[----:B------:R-:W-:Y:S01]  /*03e0*/  STL.64 [R1+0x58], R36 ;  /* 0x0000582401007387 */ /* 0x000fe20000100a00 */
[----:B------:R-:W-:-:S03]  /*03f0*/  ISETP.GE.AND.EX P1, PT, R34, RZ, PT, P1 ;  /* 0x000000ff2200720c */ /* 0x000fc60003f26310 */
[----:B------:R-:W-:Y:S04]  /*0400*/  STL.64 [R1+0x60], R26 ;  /* 0x0000601a01007387 */ /* 0x000fe80000100a00 */
[----:B------:R0:W-:Y:S02]  /*0410*/  STL.64 [R1+0x28], R30 ;  /* 0x0000281e01007387 */ /* 0x0001e40000100a00 */
[----:B0-----:R-:W-:-:S04]  /*0420*/  CS2R R30, SRZ ;  /* 0x00000000001e7805 */ /* 0x001fc8000001ff00 */
[----:B------:R-:W-:Y:S05]  /*0430*/  @!P1 BRA `(.L_x_1485) ;  /* 0x000014d000009947 */ /* 0x000fea0003800000 */
[----:B------:R-:W-:Y:S01]  /*0440*/  IMAD.MOV.U32 R9, RZ, RZ, 0x1 ;  /* 0x00000001ff097424 */ /* 0x000fe200078e00ff */
[----:B------:R-:W-:Y:S01]  /*0450*/  MOV R3, c[0x0][0x17c] ;  /* 0x00005f0000037a02 */ /* 0x000fe20000000f00 */
[----:B------:R-:W-:Y:S01]  /*0460*/  UMOV UR4, URZ ;  /* 0x0000003f00047c82 */ /* 0x000fe20008000000 */
[----:B------:R-:W-:Y:S01]  /*0470*/  CS2R R30, SRZ ;  /* 0x00000000001e7805 */ /* 0x000fe2000001ff00 */
[----:B------:R-:W-:Y:S01]  /*0480*/  IMAD.WIDE.U32 R8, R32, R9, c[0x2][0x0] ;  /* 0x0080000020087625 */ /* 0x000fe200078e0009 */
[----:B------:R-:W-:-:S03]  /*0490*/  UMOV UR5, URZ ;  /* 0x0000003f00057c82 */ /* 0x000fc60008000000 */
[----:B------:R-:W-:Y:S01]  /*04a0*/  IMAD.IADD R0, R9, 0x1, R3 ;  /* 0x0000000109007824 */ /* 0x000fe200078e0203 */
[----:B------:R-:W-:-:S04]  /*04b0*/  ISETP.GE.U32.AND P0, PT, R8, 0x3, PT ;  /* 0x000000030800780c */ /* 0x000fc80003f06070 */
[----:B------:R-:W-:Y:S02]  /*04c0*/  ISETP.GE.U32.AND.EX P0, PT, R0, RZ, PT, P0 ;  /* 0x000000ff0000720c */ /* 0x000fe40003f06100 */
[----:B------:R-:W-:-:S11]  /*04d0*/  LOP3.LUT R0, R32, 0x3, RZ, 0xc0, !PT ;  /* 0x0000000320007812 */ /* 0x000fd600078ec0ff */
[----:B------:R-:W-:Y:S05]  /*04e0*/  @!P0 BRA `(.L_x_1486) ;  /* 0x0000112000008947 */ /* 0x000fea0003800000 */
[----:B------:R-:W-:Y:S01]  /*04f0*/  IADD3 R3, P2, -R0, c[0x0][0x178], RZ ;  /* 0x00005e0000037a10 */ /* 0x000fe20007f5e1ff */
        /* <DEDUP_REMOVED lines=11> */
[----:B------:R-:W-:Y:S01]  /*05b0*/  UIADD3 UR12, UR11, UR12, URZ ;  /* 0x0000000c0b0c7290 */ /* 0x000fe2000fffe03f */
[----:B------:R-:W-:Y:S01]  /*05c0*/  IADD3 R25, R9, R11, RZ ;  /* 0x0000000b09197210 */ /* 0x000fe20007ffe0ff */
[----:B------:R-:W-:-:S03]  /*05d0*/  UMOV UR5, URZ ;  /* 0x0000003f00057c82 */ /* 0x000fc60008000000 */
[----:B------:R-:W-:-:S07]  /*05e0*/  LEA.HI.X R25, R8, c[0x0][0x16c], R25, 0x3, P2 ;  /* 0x00005b0008197a11 */ /* 0x000fce00010f1c19 */
[----:B------:R-:W-:Y:S05]  /*05f0*/  @!P0 BRA `(.L_x_1487) ;  /* 0x00000d9000008947 */ /* 0x000fea0003800000 */
[----:B------:R-:W-:Y:S02]  /*0600*/  ISETP.GT.U32.AND P2, PT, R3, 0xc, PT ;  /* 0x0000000c0300780c */ /* 0x000fe40003f44070 */
[----:B------:R-:W-:Y:S02]  /*0610*/  PLOP3.LUT P0, PT, PT, PT, PT, 0x80, 0x0 ;  /* 0x000000000000781c */ /* 0x000fe40003f0f070 */
[----:B------:R-:W-:-:S13]  /*0620*/  ISETP.GT.AND.EX P2, PT, R33, RZ, PT, P2 ;  /* 0x000000ff2100720c */ /* 0x000fda0003f44320 */
[----:B------:R-:W-:Y:S05]  /*0630*/  @!P2 BRA `(.L_x_1488) ;  /* 0x000008900000a947 */ /* 0x000fea0003800000 */
[----:B------:R-:W-:Y:S02]  /*0640*/  PLOP3.LUT P0, PT, PT, PT, PT, 0x8, 0x0 ;  /* 0x000000000000781c */ /* 0x000fe40003f0e170 */
.L_x_1489:
[----:B------:R-:W-:Y:S01]  /*0650*/  ULEA UR13, UR4, UR14, 0x3 ;  /* 0x0000000e040d7291 */ /* 0x000fe2000f8e183f */
[----:B------:R0:W2:Y:S08]  /*0660*/  LDG.E.64 R10, [R24.64] ;  /* 0x00000006180a7981 */ /* 0x0000b0000c1e1b00 */
[----:B------:R-:W2:Y:S01]  /*0670*/  LDL.64 R8, [UR13+0x18] ;  /* 0x0000180dff087983 */ /* 0x000ea20008100a00 */
[----:B0-----:R-:W-:-:S03]  /*0680*/  IADD3 R24, P2, R24, UR10, RZ ;  /* 0x0000000a18187c10 */ /* 0x001fc6000ff5e0ff */
[----:B------:R-:W3:Y:S01]  /*0690*/  LDL.64 R26, [UR13+0x20] ;  /* 0x0000200dff1a7983 */ /* 0x000ee20008100a00 */
[----:B------:R-:W-:-:S05]  /*06a0*/  IADD3.X R25, R25, UR12, RZ, P2, !PT ;  /* 0x0000000c19197c10 */ /* 0x000fca00097fe4ff */
[----:B------:R-:W3:Y:S01]  /*06b0*/  LDG.E.64 R28, [R24.64] ;  /* 0x00000006181c7981 */ /* 0x000ee2000c1e1b00 */
[-C--:B--2---:R-:W-:Y:S02]  /*06c0*/  IMAD R11, R11, R8.reuse, RZ ;  /* 0x000000080b0b7224 */ /* 0x084fe400078e02ff */
[----:B------:R-:W-:Y:S01]  /*06d0*/  IMAD.WIDE.U32 R30, R10, R8, R30 ;  /* 0x000000080a1e7225 */ /* 0x000fe200078e001e */
[----:B------:R-:W-:-:S03]  /*06e0*/  IADD3 R8, P2, R24, UR10, RZ ;  /* 0x0000000a18087c10 */ /* 0x000fc6000ff5e0ff */
[----:B------:R-:W-:Y:S01]  /*06f0*/  IMAD R11, R10, R9, R11 ;  /* 0x000000090a0b7224 */ /* 0x000fe200078e020b */
[----:B------:R-:W-:-:S03]  /*0700*/  IADD3.X R9, R25, UR12, RZ, P2, !PT ;  /* 0x0000000c19097c10 */ /* 0x000fc600097fe4ff */
[----:B------:R-:W-:Y:S02]  /*0710*/  IMAD.IADD R31, R31, 0x1, R11 ;  /* 0x000000011f1f7824 */ /* 0x000fe400078e020b */
[-C--:B---3--:R-:W-:Y:S01]  /*0720*/  IMAD R29, R29, R26.reuse, RZ ;  /* 0x0000001a1d1d7224 */ /* 0x088fe200078e02ff */
[----:B------:R-:W2:Y:S03]  /*0730*/  LDL.64 R10, [UR13+0x28] ;  /* 0x0000280dff0a7983 */ /* 0x000ea60008100a00 */
[C---:B------:R-:W-:Y:S01]  /*0740*/  IMAD R29, R28.reuse, R27, R29 ;  /* 0x0000001b1c1d7224 */ /* 0x040fe200078e021d */
[----:B------:R0:W2:Y:S01]  /*0750*/  LDG.E.64 R24, [R8.64] ;  /* 0x0000000608187981 */ /* 0x0000a2000c1e1b00 */
[----:B------:R-:W-:Y:S01]  /*0760*/  IMAD.WIDE.U32 R26, R28, R26, R30 ;  /* 0x0000001a1c1a7225 */ /* 0x000fe200078e001e */
[----:B------:R-:W-:Y:S02]  /*0770*/  IADD3 R28, P2, R8, UR10, RZ ;  /* 0x0000000a081c7c10 */ /* 0x000fe4000ff5e0ff */
[----:B------:R-:W3:Y:S02]  /*0780*/  LDL.64 R30, [UR13+0x30] ;  /* 0x0000300dff1e7983 */ /* 0x000ee40008100a00 */
[----:B------:R-:W-:-:S02]  /*0790*/  IADD3 R27, R27, R29, RZ ;  /* 0x0000001d1b1b7210 */ /* 0x000fc40007ffe0ff */
[----:B------:R-:W-:-:S05]  /*07a0*/  IADD3.X R29, R9, UR12, RZ, P2, !PT ;  /* 0x0000000c091d7c10 */ /* 0x000fca00097fe4ff */
[----:B------:R1:W3:Y:S01]  /*07b0*/  LDG.E.64 R36, [R28.64] ;  /* 0x000000061c247981 */ /* 0x0002e2000c1e1b00 */
[----:B0-----:R-:W-:-:S04]  /*07c0*/  IADD3 R8, P2, R28, UR10, RZ ;  /* 0x0000000a1c087c10 */ /* 0x001fc8000ff5e0ff */
[----:B------:R-:W-:Y:S02]  /*07d0*/  IADD3.X R9, R29, UR12, RZ, P2, !PT ;  /* 0x0000000c1d097c10 */ /* 0x000fe400097fe4ff */
[----:B-1----:R-:W-:-:S04]  /*07e0*/  IADD3 R28, P2, R8, UR10, RZ ;  /* 0x0000000a081c7c10 */ /* 0x002fc8000ff5e0ff */
[----:B------:R-:W-:Y:S01]  /*07f0*/  IADD3.X R29, R9, UR12, RZ, P2, !PT ;  /* 0x0000000c091d7c10 */ /* 0x000fe200097fe4ff */
        /* <DEDUP_REMOVED lines=8> */
[----:B------:R-:W2:Y:S03]  /*0880*/  LDL.64 R24, [UR13+0x38] ;  /* 0x0000380dff187983 */ /* 0x000ea60008100a00 */
[----:B------:R-:W-:Y:S01]  /*0890*/  IADD3 R11, R11, R31, RZ ;  /* 0x0000001f0b0b7210 */ /* 0x000fe20007ffe0ff */
[----:B------:R1:W3:Y:S04]  /*08a0*/  LDG.E.64 R36, [R28.64] ;  /* 0x000000061c247981 */ /* 0x0002e8000c1e1b00 */
[----:B------:R-:W3:Y:S01]  /*08b0*/  LDL.64 R30, [UR13+0x40] ;  /* 0x0000400dff1e7983 */ /* 0x000ee20008100a00 */
[----:B0-----:R-:W-:-:S04]  /*08c0*/  IADD3 R8, P2, R28, UR10, RZ ;  /* 0x0000000a1c087c10 */ /* 0x001fc8000ff5e0ff */
[----:B------:R-:W-:Y:S02]  /*08d0*/  IADD3.X R9, R29, UR12, RZ, P2, !PT ;  /* 0x0000000c1d097c10 */ /* 0x000fe400097fe4ff */
[----:B-1----:R-:W-:-:S04]  /*08e0*/  IADD3 R28, P2, R8, UR10, RZ ;  /* 0x0000000a081c7c10 */ /* 0x002fc8000ff5e0ff */
[----:B------:R-:W-:Y:S01]  /*08f0*/  IADD3.X R29, R9, UR12, RZ, P2, !PT ;  /* 0x0000000c091d7c10 */ /* 0x000fe200097fe4ff */
        /* <DEDUP_REMOVED lines=8> */
[----:B------:R-:W2:Y:S02]  /*0980*/  LDL.64 R24, [UR13+0x48] ;  /* 0x0000480dff187983 */ /* 0x000ea40008100a00 */
[----:B------:R-:W-:Y:S02]  /*0990*/  IADD3 R11, R11, R31, RZ ;  /* 0x0000001f0b0b7210 */ /* 0x000fe40007ffe0ff */
        /* <DEDUP_REMOVED lines=51> */
[----:B------:R-:W-:-:S05]  /*0cd0*/  IADD3.X R9, R29, UR12, RZ, P2, !PT ;  /* 0x0000000c1d097c10 */ /* 0x000fca00097fe4ff */
[----:B-1----:R-:W4:Y:S01]  /*0ce0*/  LDG.E.64 R28, [R8.64] ;  /* 0x00000006081c7981 */ /* 0x002f22000c1e1b00 */
[-C--:B--2---:R-:W-:Y:S02]  /*0cf0*/  IMAD R27, R27, R24.reuse, RZ ;  /* 0x000000181b1b7224 */ /* 0x084fe400078e02ff */
[----:B------:R-:W-:-:S04]  /*0d00*/  IMAD.WIDE.U32 R10, R26, R24, R10 ;  /* 0x000000181a0a7225 */ /* 0x000fc800078e000a */
[----:B------:R-:W-:Y:S02]  /*0d10*/  IMAD R27, R26, R25, R27 ;  /* 0x000000191a1b7224 */ /* 0x000fe400078e021b */
[----:B------:R-:W4:Y:S02]  /*0d20*/  LDL.64 R24, [UR13+0x88] ;  /* 0x0000880dff187983 */ /* 0x000f240008100a00 */
[----:B------:R-:W-:Y:S02]  /*0d30*/  IMAD.IADD R11, R11, 0x1, R27 ;  /* 0x000000010b0b7824 */ /* 0x000fe400078e021b */
[----:B---3--:R-:W-:-:S04]  /*0d40*/  IMAD R27, R37, R30, RZ ;  /* 0x0000001e251b7224 */ /* 0x008fc800078e02ff */
[C---:B------:R-:W-:Y:S02]  /*0d50*/  IMAD R27, R36.reuse, R31, R27 ;  /* 0x0000001f241b7224 */ /* 0x040fe400078e021b */
[----:B------:R-:W-:Y:S01]  /*0d60*/  IMAD.WIDE.U32 R30, R36, R30, R10 ;  /* 0x0000001e241e7225 */ /* 0x000fe200078e000a */
[----:B------:R-:W-:-:S04]  /*0d70*/  IADD3 R10, P2, R8, UR10, RZ ;  /* 0x0000000a080a7c10 */ /* 0x000fc8000ff5e0ff */
[----:B------:R-:W-:Y:S02]  /*0d80*/  IADD3.X R11, R9, UR12, RZ, P2, !PT ;  /* 0x0000000c090b7c10 */ /* 0x000fe400097fe4ff */
[----:B------:R-:W-:Y:S02]  /*0d90*/  IADD3 R31, R31, R27, RZ ;  /* 0x0000001b1f1f7210 */ /* 0x000fe40007ffe0ff */
[----:B------:R-:W2:Y:S04]  /*0da0*/  LDL.64 R26, [UR13+0x90] ;  /* 0x0000900dff1a7983 */ /* 0x000ea80008100a00 */
[----:B------:R-:W2:Y:S01]  /*0db0*/  LDG.E.64 R36, [R10.64] ;  /* 0x000000060a247981 */ /* 0x000ea2000c1e1b00 */
[----:B------:R-:W-:-:S04]  /*0dc0*/  IADD3 R3, P2, R3, -0x10, RZ ;  /* 0xfffffff003037810 */ /* 0x000fc80007f5e0ff */
[----:B------:R-:W-:Y:S02]  /*0dd0*/  IADD3.X R33, R33, -0x1, RZ, P2, !PT ;  /* 0xffffffff21217810 */ /* 0x000fe400017fe4ff */
[----:B------:R-:W-:-:S04]  /*0de0*/  ISETP.GT.U32.AND P2, PT, R3, 0xc, PT ;  /* 0x0000000c0300780c */ /* 0x000fc80003f44070 */
[----:B------:R-:W-:Y:S01]  /*0df0*/  ISETP.GT.AND.EX P2, PT, R33, RZ, PT, P2 ;  /* 0x000000ff2100720c */ /* 0x000fe20003f44320 */
[----:B------:R-:W-:-:S04]  /*0e00*/  UIADD3 UR4, UP0, UR4, 0x10, URZ ;  /* 0x0000001004047890 */ /* 0x000fc8000ff1e03f */
[----:B------:R-:W-:Y:S01]  /*0e10*/  UIADD3.X UR5, URZ, UR5, URZ, UP0, !UPT ;  /* 0x000000053f057290 */ /* 0x000fe200087fe43f */
[----:B----4-:R-:W-:-:S04]  /*0e20*/  IMAD R29, R29, R24, RZ ;  /* 0x000000181d1d7224 */ /* 0x010fc800078e02ff */
[C---:B------:R-:W-:Y:S02]  /*0e30*/  IMAD R29, R28.reuse, R25, R29 ;  /* 0x000000191c1d7224 */ /* 0x040fe400078e021d */
[----:B------:R-:W-:-:S04]  /*0e40*/  IMAD.WIDE.U32 R24, R28, R24, R30 ;  /* 0x000000181c187225 */ /* 0x000fc800078e001e */
        /* <DEDUP_REMOVED lines=8> */
.L_x_1488:
[----:B------:R-:W-:-:S04]  /*0ed0*/  ISETP.GT.U32.AND P2, PT, R3, 0x4, PT ;  /* 0x000000040300780c */ /* 0x000fc80003f44070 */
[----:B------:R-:W-:-:S13]  /*0ee0*/  ISETP.GT.AND.EX P2, PT, R33, RZ, PT, P2 ;  /* 0x000000ff2100720c */ /* 0x000fda0003f44320 */
[----:B------:R-:W-:Y:S05]  /*0ef0*/  @!P2 BRA `(.L_x_1490) ;  /* 0x000004600000a947 */ /* 0x000fea0003800000 */
[----:B------:R-:W-:Y:S01]  /*0f00*/  ULEA UR13, UR4, UR14, 0x3 ;  /* 0x0000000e040d7291 */ /* 0x000fe2000f8e183f */
[----:B------:R0:W2:Y:S01]  /*0f10*/  LDG.E.64 R28, [R24.64] ;  /* 0x00000006181c7981 */ /* 0x0000a2000c1e1b00 */
[----:B------:R-:W-:-:S07]  /*0f20*/  IADD3 R8, P0, R24, UR10, RZ ;  /* 0x0000000a18087c10 */ /* 0x000fce000ff1e0ff */
[----:B------:R-:W2:Y:S01]  /*0f30*/  LDL.64 R26, [UR13+0x18] ;  /* 0x0000180dff1a7983 */ /* 0x000ea20008100a00 */
[----:B------:R-:W-:-:S03]  /*0f40*/  IADD3.X R9, R25, UR12, RZ, P0, !PT ;  /* 0x0000000c19097c10 */ /* 0x000fc600087fe4ff */
[----:B------:R-:W3:Y:S04]  /*0f50*/  LDL.64 R10, [UR13+0x20] ;  /* 0x0000200dff0a7983 */ /* 0x000ee80008100a00 */
[----:B0-----:R0:W3:Y:S01]  /*0f60*/  LDG.E.64 R24, [R8.64] ;  /* 0x0000000608187981 */ /* 0x0010e2000c1e1b00 */
[-C--:B--2---:R-:W-:Y:S02]  /*0f70*/  IMAD R29, R29, R26.reuse, RZ ;  /* 0x0000001a1d1d7224 */ /* 0x084fe400078e02ff */
[----:B------:R-:W-:Y:S01]  /*0f80*/  IMAD.WIDE.U32 R30, R28, R26, R30 ;  /* 0x0000001a1c1e7225 */ /* 0x000fe200078e001e */
[----:B------:R-:W-:-:S03]  /*0f90*/  IADD3 R26, P0, R8, UR10, RZ ;  /* 0x0000000a081a7c10 */ /* 0x000fc6000ff1e0ff */
[----:B------:R-:W-:Y:S01]  /*0fa0*/  IMAD R29, R28, R27, R29 ;  /* 0x0000001b1c1d7224 */ /* 0x000fe200078e021d */
[----:B------:R-:W-:Y:S02]  /*0fb0*/  IADD3.X R27, R9, UR12, RZ, P0, !PT ;  /* 0x0000000c091b7c10 */ /* 0x000fe400087fe4ff */
[----:B0-----:R-:W2:Y:S01]  /*0fc0*/  LDL.64 R8, [UR13+0x28] ;  /* 0x0000280dff087983 */ /* 0x001ea20008100a00 */
[----:B------:R-:W-:Y:S02]  /*0fd0*/  IMAD.IADD R31, R31, 0x1, R29 ;  /* 0x000000011f1f7824 */ /* 0x000fe400078e021d */
[----:B---3--:R-:W-:Y:S01]  /*0fe0*/  IMAD R29, R25, R10, RZ ;  /* 0x0000000a191d7224 */ /* 0x008fe200078e02ff */
[----:B------:R-:W-:-:S03]  /*0ff0*/  IADD3 R28, P0, R26, UR10, RZ ;  /* 0x0000000a1a1c7c10 */ /* 0x000fc6000ff1e0ff */
[C---:B------:R-:W-:Y:S02]  /*1000*/  IMAD R29, R24.reuse, R11, R29 ;  /* 0x0000000b181d7224 */ /* 0x040fe400078e021d */
[----:B------:R-:W-:Y:S02]  /*1010*/  IMAD.WIDE.U32 R10, R24, R10, R30 ;  /* 0x0000000a180a7225 */ /* 0x000fe400078e001e */
[----:B------:R-:W2:Y:S03]  /*1020*/  LDG.E.64 R24, [R26.64] ;  /* 0x000000061a187981 */ /* 0x000ea6000c1e1b00 */
[----:B------:R-:W-:Y:S01]  /*1030*/  IADD3 R11, R11, R29, RZ ;  /* 0x0000001d0b0b7210 */ /* 0x000fe20007ffe0ff */
[----:B------:R-:W3:Y:S01]  /*1040*/  LDL.64 R30, [UR13+0x30] ;  /* 0x0000300dff1e7983 */ /* 0x000ee20008100a00 */
[----:B------:R-:W-:-:S05]  /*1050*/  IADD3.X R29, R27, UR12, RZ, P0, !PT ;  /* 0x0000000c1b1d7c10 */ /* 0x000fca00087fe4ff */
[----:B------:R-:W3:Y:S01]  /*1060*/  LDG.E.64 R36, [R28.64] ;  /* 0x000000061c247981 */ /* 0x000ee2000c1e1b00 */
        /* <DEDUP_REMOVED lines=9> */
[----:B------:R0:W2:Y:S01]  /*1100*/  LDG.E.64 R26, [R10.64] ;  /* 0x000000060a1a7981 */ /* 0x0000a2000c1e1b00 */
[----:B------:R-:W-:-:S03]  /*1110*/  IMAD.WIDE.U32 R8, R36, R30, R8 ;  /* 0x0000001e24087225 */ /* 0x000fc600078e0008 */
[----:B------:R-:W2:Y:S01]  /*1120*/  LDL.64 R24, [UR13+0x38] ;  /* 0x0000380dff187983 */ /* 0x000ea20008100a00 */
[----:B------:R-:W-:Y:S02]  /*1130*/  IADD3.X R29, R11, UR12, RZ, P0, !PT ;  /* 0x0000000c0b1d7c10 */ /* 0x000fe400087fe4ff */
[----:B------:R-:W-:Y:S02]  /*1140*/  IADD3 R9, R9, R31, RZ ;  /* 0x0000001f09097210 */ /* 0x000fe40007ffe0ff */
[----:B------:R-:W3:Y:S04]  /*1150*/  LDL.64 R30, [UR13+0x40] ;  /* 0x0000400dff1e7983 */ /* 0x000ee80008100a00 */
[----:B------:R1:W3:Y:S01]  /*1160*/  LDG.E.64 R36, [R28.64] ;  /* 0x000000061c247981 */ /* 0x0002e2000c1e1b00 */
        /* <DEDUP_REMOVED lines=16> */
[----:B------:R-:W-:Y:S01]  /*1270*/  IADD3 R3, P3, R3, -0x8, RZ ;  /* 0xfffffff803037810 */ /* 0x000fe20007f7e0ff */
[----:B------:R-:W-:Y:S01]  /*1280*/  UIADD3 UR4, UP0, UR4, 0x8, URZ ;  /* 0x0000000804047890 */ /* 0x000fe2000ff1e03f */
[----:B------:R-:W-:-:S02]  /*1290*/  PLOP3.LUT P0, PT, PT, PT, PT, 0x8, 0x0 ;  /* 0x000000000000781c */ /* 0x000fc40003f0e170 */
[----:B------:R-:W-:Y:S01]  /*12a0*/  IADD3.X R33, R33, -0x1, RZ, P3, !PT ;  /* 0xffffffff21217810 */ /* 0x000fe20001ffe4ff */
        /* <DEDUP_REMOVED lines=10> */
[----:B------:R-:W-:Y:S02]  /*1350*/  IADD3 R31, R31, R11, RZ ;  /* 0x0000000b1f1f7210 */ /* 0x000fe40007ffe0ff */
.L_x_1490:
[----:B------:R-:W-:-:S04]  /*1360*/  ISETP.NE.U32.AND P2, PT, R3, RZ, PT ;  /* 0x000000ff0300720c */ /* 0x000fc80003f45070 */
[----:B------:R-:W-:-:S13]  /*1370*/  ISETP.NE.OR.EX P0, PT, R33, RZ, P0, P2 ;  /* 0x000000ff2100720c */ /* 0x000fda0000705720 */
[----:B------:R-:W-:Y:S05]  /*1380*/  @!P0 BRA `(.L_x_1486) ;  /* 0x0000028000008947 */ /* 0x000fea0003800000 */
.L_x_1487:
        /* <DEDUP_REMOVED lines=8> */
[----:B------:R-:W-:-:S04]  /*1410*/  IMAD.WIDE.U32 R30, R8, R10, R30 ;  /* 0x0000000a081e7225 */ /* 0x000fc800078e001e */
[----:B------:R-:W-:Y:S01]  /*1420*/  IMAD R9, R8, R11, R9 ;  /* 0x0000000b08097224 */ /* 0x000fe200078e0209 */
[----:B------:R-:W-:-:S03]  /*1430*/  IADD3 R8, P0, R24, UR10, RZ ;  /* 0x0000000a18087c10 */ /* 0x000fc6000ff1e0ff */
[----:B------:R-:W-:Y:S02]  /*1440*/  IMAD.IADD R31, R31, 0x1, R9 ;  /* 0x000000011f1f7824 */ /* 0x000fe400078e0209 */
[----:B---3--:R-:W-:Y:S01]  /*1450*/  IMAD R11, R27, R28, RZ ;  /* 0x0000001c1b0b7224 */ /* 0x008fe200078e02ff */
[----:B------:R-:W-:-:S03]  /*1460*/  IADD3.X R9, R25, UR12, RZ, P0, !PT ;  /* 0x0000000c19097c10 */ /* 0x000fc600087fe4ff */
[C---:B------:R-:W-:Y:S01]  /*1470*/  IMAD R11, R26.reuse, R29, R11 ;  /* 0x0000001d1a0b7224 */ /* 0x040fe200078e020b */
[----:B------:R-:W2:Y:S01]  /*1480*/  LDL.64 R24, [UR13+0x28] ;  /* 0x0000280dff187983 */ /* 0x000ea20008100a00 */
[----:B------:R-:W-:Y:S01]  /*1490*/  IMAD.WIDE.U32 R26, R26, R28, R30 ;  /* 0x0000001c1a1a7225 */ /* 0x000fe200078e001e */
[----:B------:R-:W-:Y:S02]  /*14a0*/  IADD3 R10, P0, R8, UR10, RZ ;  /* 0x0000000a080a7c10 */ /* 0x000fe4000ff1e0ff */
[----:B------:R-:W2:Y:S02]  /*14b0*/  LDG.E.64 R28, [R8.64] ;  /* 0x00000006081c7981 */ /* 0x000ea4000c1e1b00 */
[----:B------:R-:W-:Y:S02]  /*14c0*/  IADD3 R27, R27, R11, RZ ;  /* 0x0000000b1b1b7210 */ /* 0x000fe40007ffe0ff */
[----:B------:R-:W-:Y:S01]  /*14d0*/  IADD3.X R11, R9, UR12, RZ, P0, !PT ;  /* 0x0000000c090b7c10 */ /* 0x000fe200087fe4ff */
[----:B------:R-:W3:Y:S04]  /*14e0*/  LDL.64 R30, [UR13+0x30] ;  /* 0x0000300dff1e7983 */ /* 0x000ee80008100a00 */
[----:B------:R-:W3:Y:S01]  /*14f0*/  LDG.E.64 R36, [R10.64] ;  /* 0x000000060a247981 */ /* 0x000ee2000c1e1b00 */
[----:B------:R-:W-:-:S04]  /*1500*/  IADD3 R3, P0, R3, -0x4, RZ ;  /* 0xfffffffc03037810 */ /* 0x000fc80007f1e0ff */
[----:B------:R-:W-:Y:S02]  /*1510*/  IADD3.X R33, R33, -0x1, RZ, P0, !PT ;  /* 0xffffffff21217810 */ /* 0x000fe400007fe4ff */
[----:B------:R-:W-:-:S04]  /*1520*/  ISETP.NE.U32.AND P0, PT, R3, RZ, PT ;  /* 0x000000ff0300720c */ /* 0x000fc80003f05070 */
[----:B------:R-:W-:Y:S01]  /*1530*/  ISETP.NE.AND.EX P0, PT, R33, RZ, PT, P0 ;  /* 0x000000ff2100720c */ /* 0x000fe20003f05300 */
[----:B------:R-:W-:-:S04]  /*1540*/  UIADD3 UR4, UP0, UR4, 0x4, URZ ;  /* 0x0000000404047890 */ /* 0x000fc8000ff1e03f */
[----:B------:R-:W-:Y:S01]  /*1550*/  UIADD3.X UR5, URZ, UR5, URZ, UP0, !UPT ;  /* 0x000000053f057290 */ /* 0x000fe200087fe43f */
[----:B--2---:R-:W-:-:S04]  /*1560*/  IMAD R29, R29, R24, RZ ;  /* 0x000000181d1d7224 */ /* 0x004fc800078e02ff */
[C---:B------:R-:W-:Y:S02]  /*1570*/  IMAD R29, R28.reuse, R25, R29 ;  /* 0x000000191c1d7224 */ /* 0x040fe400078e021d */
[----:B------:R-:W-:-:S04]  /*1580*/  IMAD.WIDE.U32 R24, R28, R24, R26 ;  /* 0x000000181c187225 */ /* 0x000fc800078e001a */
[-C--:B---3--:R-:W-:Y:S02]  /*1590*/  IMAD R9, R37, R30.reuse, RZ ;  /* 0x0000001e25097224 */ /* 0x088fe400078e02ff */
[----:B------:R-:W-:Y:S02]  /*15a0*/  IMAD.IADD R25, R25, 0x1, R29 ;  /* 0x0000000119197824 */ /* 0x000fe400078e021d */
[C---:B------:R-:W-:Y:S02]  /*15b0*/  IMAD R9, R36.reuse, R31, R9 ;  /* 0x0000001f24097224 */ /* 0x040fe400078e0209 */
[----:B------:R-:W-:Y:S01]  /*15c0*/  IMAD.WIDE.U32 R30, R36, R30, R24 ;  /* 0x0000001e241e7225 */ /* 0x000fe200078e0018 */
[----:B------:R-:W-:-:S04]  /*15d0*/  IADD3 R24, P2, R10, UR10, RZ ;  /* 0x0000000a0a187c10 */ /* 0x000fc8000ff5e0ff */
[----:B------:R-:W-:Y:S02]  /*15e0*/  IADD3.X R25, R11, UR12, RZ, P2, !PT ;  /* 0x0000000c0b197c10 */ /* 0x000fe400097fe4ff */
[----:B------:R-:W-:Y:S01]  /*15f0*/  IADD3 R31, R31, R9, RZ ;  /* 0x000000091f1f7210 */ /* 0x000fe20007ffe0ff */
[----:B------:R-:W-:Y:S05]  /*1600*/  @P0 BRA `(.L_x_1487) ;  /* 0xfffffd8000000947 */ /* 0x000fea000383ffff */
.L_x_1486:
[----:B------:R-:W-:-:S04]  /*1610*/  ISETP.NE.U32.AND P0, PT, R0, RZ, PT ;  /* 0x000000ff0000720c */ /* 0x000fc80003f05070 */
[----:B------:R-:W-:-:S13]  /*1620*/  ISETP.NE.AND.EX P0, PT, RZ, RZ, PT, P0 ;  /* 0x000000ffff00720c */ /* 0x000fda0003f05300 */
[----:B------:R-:W-:Y:S05]  /*1630*/  @!P0 BRA `(.L_x_1485) ;  /* 0x000002d000008947 */ /* 0x000fea0003800000 */
[----:B-----5:R-:W-:Y:S01]  /*1640*/  IMAD R3, R13, c[0x0][0x170], RZ ;  /* 0x00005c000d037a24 */ /* 0x020fe200078e02ff */
[----:B------:R-:W-:Y:S01]  /*1650*/  ULDC.64 UR10, c[0x0][0x1c0] ;  /* 0x00007000000a7ab9 */ /* 0x000fe20000000a00 */
[----:B------:R-:W-:Y:S01]  /*1660*/  IMAD.WIDE.U32 R10, R12, c[0x0][0x170], RZ ;  /* 0x00005c000c0a7a25 */ /* 0x000fe200078e00ff */
[----:B------:R-:W-:-:S03]  /*1670*/  UIMAD UR5, UR5, UR10, URZ ;  /* 0x0000000a050572a4 */ /* 0x000fc6000f8e023f */
[----:B------:R-:W-:Y:S01]  /*1680*/  IMAD R3, R12, c[0x0][0x174], R3 ;  /* 0x00005d000c037a24 */ /* 0x000fe200078e0203 */
[----:B------:R-:W-:Y:S02]  /*1690*/  UIMAD UR5, UR4, UR11, UR5 ;  /* 0x0000000b040572a4 */ /* 0x000fe4000f8e0205 */
[----:B------:R-:W-:Y:S01]  /*16a0*/  ULEA UR11, UR4, UR14, 0x3 ;  /* 0x0000000e040b7291 */ /* 0x000fe2000f8e183f */
[----:B------:R-:W-:Y:S01]  /*16b0*/  IMAD.IADD R11, R11, 0x1, R3 ;  /* 0x000000010b0b7824 */ /* 0x000fe200078e0203 */
[----:B------:R-:W-:-:S05]  /*16c0*/  MOV R3, UR4 ;  /* 0x0000000400037c02 */ /* 0x000fca0008000f00 */
[----:B------:R-:W-:Y:S02]  /*16d0*/  IMAD.WIDE.U32 R10, R3, c[0x0][0x1c0], R10 ;  /* 0x00007000030a7a25 */ /* 0x000fe400078e000a */
[----:B------:R-:W2:Y:S03]  /*16e0*/  LDL.64 R12, [UR11+0x18] ;  /* 0x0000180bff0c7983 */ /* 0x000ea60008100a00 */
[----:B------:R-:W-:Y:S02]  /*16f0*/  IADD3 R3, R11, UR5, RZ ;  /* 0x000000050b037c10 */ /* 0x000fe4000fffe0ff */
[----:B------:R-:W-:-:S04]  /*1700*/  LEA R8, P0, R10, c[0x0][0x168], 0x3 ;  /* 0x00005a000a087a11 */ /* 0x000fc800078018ff */
[----:B------:R-:W-:-:S05]  /*1710*/  LEA.HI.X R9, R10, c[0x0][0x16c], R3, 0x3, P0 ;  /* 0x00005b000a097a11 */ /* 0x000fca00000f1c03 */
        /* <DEDUP_REMOVED lines=16> */
[----:B------:R-:W2:Y:S02]  /*1820*/  LDL.64 R8, [UR11+0x20] ;  /* 0x0000200bff087983 */ /* 0x000ea40008100a00 */
[----:B------:R-:W-:Y:S02]  /*1830*/  @P0 IADD3 R24, P2, R26, UR12, RZ ;  /* 0x0000000c1a180c10 */ /* 0x000fe4000ff5e0ff */
[----:B------:R-:W2:Y:S02]  /*1840*/  LDG.E.64 R10, [R26.64] ;  /* 0x000000061a0a7981 */ /* 0x000ea4000c1e1b00 */
[----:B------:R-:W-:Y:S02]  /*1850*/  @P0 IADD3.X R25, R27, UR4, RZ, P2, !PT ;  /* 0x000000041b190c10 */ /* 0x000fe400097fe4ff */
[----:B------:R-:W3:Y:S04]  /*1860*/  @P0 LDL.64 R12, [UR11+0x28] ;  /* 0x0000280bff0c0983 */ /* 0x000ee80008100a00 */
        /* <DEDUP_REMOVED lines=9> */
[----:B------:R-:W-:-:S04]  /*1900*/  @P0 MOV R30, R12 ;  /* 0x0000000c001e0202 */ /* 0x000fc80000000f00 */
.L_x_1485:
[----:B------:R-:W-:Y:S01]  /*1910*/  CS2R R10, SRZ ;  /* 0x00000000000a7805 */ /* 0x000fe2000001ff00 */
[----:B------:R-:W-:Y:S01]  /*1920*/  IMAD.MOV.U32 R8, RZ, RZ, R30 ;  /* 0x000000ffff087224 */ /* 0x000fe200078e001e */
[----:B------:R-:W-:Y:S01]  /*1930*/  MOV R9, R31 ;  /* 0x0000001f00097202 */ /* 0x000fe20000000f00 */
[----:B------:R-:W-:Y:S05]  /*1940*/  @!P1 BRA `(.L_x_1491) ;  /* 0x000014c000009947 */ /* 0x000fea0003800000 */
[----:B------:R-:W-:Y:S01]  /*1950*/  IMAD.MOV.U32 R0, RZ, RZ, 0x1 ;  /* 0x00000001ff007424 */ /* 0x000fe200078e00ff */
[----:B------:R-:W-:Y:S01]  /*1960*/  UMOV UR4, URZ ;  /* 0x0000003f00047c82 */ /* 0x000fe20008000000 */
[----:B------:R-:W-:Y:S01]  /*1970*/  CS2R R10, SRZ ;  /* 0x00000000000a7805 */ /* 0x000fe2000001ff00 */
[----:B------:R-:W-:Y:S02]  /*1980*/  UMOV UR5, URZ ;  /* 0x0000003f00057c82 */ /* 0x000fe40008000000 */
[----:B------:R-:W-:Y:S01]  /*1990*/  IADD3 R0, P2, -R0, c[0x0][0x178], RZ ;  /* 0x00005e0000007a10 */ /* 0x000fe20007f5e1ff */
[----:B------:R-:W-:-:S03]  /*19a0*/  ULDC.64 UR12, c[0x0][0x1c0] ;  /* 0x00007000000c7ab9 */ /* 0x000fc60000000a00 */
[----:B------:R-:W-:Y:S02]  /*19b0*/  ISETP.GE.U32.AND P0, PT, R0, 0x3, PT ;  /* 0x000000030000780c */ /* 0x000fe40003f06070 */
[----:B------:R-:W-:-:S04]  /*19c0*/  IADD3.X R0, R34, -0x1, RZ, P2, !PT ;  /* 0xffffffff22007810 */ /* 0x000fc800017fe4ff */
[----:B------:R-:W-:Y:S01]  /*19d0*/  ISETP.GE.U32.AND.EX P0, PT, R0, RZ, PT, P0 ;  /* 0x000000ff0000720c */ /* 0x000fe20003f06100 */
[----:B------:R-:W-:-:S10]  /*19e0*/  HFMA2.MMA R0, -RZ, RZ, 0, 1.78813934326171875e-07 ;  /* 0x00000003ff007435 */ /* 0x000fd400000001ff */
[----:B------:R-:W-:Y:S02]  /*19f0*/  LOP3.LUT R0, R0, c[0x0][0x178], RZ, 0xc0, !PT ;  /* 0x00005e0000007a12 */ /* 0x000fe400078ec0ff */
[----:B------:R-:W-:Y:S05]  /*1a00*/  @!P0 BRA `(.L_x_1492) ;  /* 0x0000111000008947 */ /* 0x000fea0003800000 */
[----:B------:R-:W-:Y:S01]  /*1a10*/  IADD3 R3, P2, -R0, c[0x0][0x178], RZ ;  /* 0x00005e0000037a10 */ /* 0x000fe20007f5e1ff */
[----:B-----5:R-:W-:Y:S01]  /*1a20*/  IMAD R25, R15, c[0x0][0x170], RZ ;  /* 0x00005c000f197a24 */ /* 0x020fe200078e02ff */
[----:B------:R-:W-:Y:S01]  /*1a30*/  UIMAD.WIDE.U32 UR16, UR12, 0x8, URZ ;  /* 0x000000080c1078a5 */ /* 0x000fe2000f8e003f */
[----:B------:R-:W-:Y:S01]  /*1a40*/  IMAD.WIDE.U32 R12, R14, c[0x0][0x170], RZ ;  /* 0x00005c000e0c7a25 */ /* 0x000fe200078e00ff */
[----:B------:R-:W-:Y:S01]  /*1a50*/  ISETP.GT.U32.AND P0, PT, R3, RZ, PT ;  /* 0x000000ff0300720c */ /* 0x000fe20003f04070 */
[----:B------:R-:W-:Y:S01]  /*1a60*/  USHF.L.U32 UR10, UR13, 0x3, URZ ;  /* 0x000000030d0a7899 */ /* 0x000fe2000800063f */
[----:B------:R-:W-:Y:S01]  /*1a70*/  IADD3.X R33, R34, -0x1, RZ, P2, !PT ;  /* 0xffffffff22217810 */ /* 0x000fe200017fe4ff */
[----:B------:R-:W-:Y:S01]  /*1a80*/  IMAD R25, R14, c[0x0][0x174], R25 ;  /* 0x00005d000e197a24 */ /* 0x000fe200078e0219 */
[----:B------:R-:W-:Y:S01]  /*1a90*/  LEA R26, P2, R12, c[0x0][0x168], 0x3 ;  /* 0x00005a000c1a7a11 */ /* 0x000fe200078418ff */
[----:B------:R-:W-:Y:S01]  /*1aa0*/  UIADD3 UR10, UR17, UR10, URZ ;  /* 0x0000000a110a7290 */ /* 0x000fe2000fffe03f */
[----:B------:R-:W-:Y:S01]  /*1ab0*/  ISETP.GT.AND.EX P0, PT, R33, RZ, PT, P0 ;  /* 0x000000ff2100720c */ /* 0x000fe20003f04300 */
[----:B------:R-:W-:Y:S01]  /*1ac0*/  IMAD.IADD R27, R13, 0x1, R25 ;  /* 0x000000010d1b7824 */ /* 0x000fe200078e0219 */
[----:B------:R-:W-:-:S02]  /*1ad0*/  UMOV UR4, URZ ;  /* 0x0000003f00047c82 */ /* 0x000fc40008000000 */
        /* <DEDUP_REMOVED lines=8> */
.L_x_1495:
        /* <DEDUP_REMOVED lines=10> */
[----:B------:R-:W-:-:S04]  /*1c00*/  IADD3 R12, P2, R26, UR16, RZ ;  /* 0x000000101a0c7c10 */ /* 0x000fc8000ff5e0ff */
[----:B------:R-:W-:Y:S01]  /*1c10*/  IADD3 R11, R11, R25, RZ ;  /* 0x000000190b0b7210 */ /* 0x000fe20007ffe0ff */
[----:B---3--:R-:W-:Y:S01]  /*1c20*/  IMAD R25, R31, R28, RZ ;  /* 0x0000001c1f197224 */ /* 0x008fe200078e02ff */
[----:B------:R-:W-:-:S03]  /*1c30*/  IADD3.X R13, R27, UR10, RZ, P2, !PT ;  /* 0x0000000a1b0d7c10 */ /* 0x000fc600097fe4ff */
[C---:B------:R-:W-:Y:S02]  /*1c40*/  IMAD R29, R30.reuse, R29, R25 ;  /* 0x0000001d1e1d7224 */ /* 0x040fe400078e0219 */
[----:B------:R-:W-:Y:S01]  /*1c50*/  IMAD.WIDE.U32 R10, R30, R28, R10 ;  /* 0x0000001c1e0a7225 */ /* 0x000fe200078e000a */
[----:B------:R-:W-:Y:S01]  /*1c60*/  IADD3 R28, P2, R12, UR16, RZ ;  /* 0x000000100c1c7c10 */ /* 0x000fe2000ff5e0ff */
[----:B------:R-:W2:Y:S02]  /*1c70*/  LDL.64 R24, [UR11+0x28] ;  /* 0x0000280bff187983 */ /* 0x000ea40008100a00 */
[----:B------:R-:W-:Y:S01]  /*1c80*/  IMAD.IADD R11, R11, 0x1, R29 ;  /* 0x000000010b0b7824 */ /* 0x000fe200078e021d */
[----:B------:R-:W-:Y:S01]  /*1c90*/  IADD3.X R29, R13, UR10, RZ, P2, !PT ;  /* 0x0000000a0d1d7c10 */ /* 0x000fe200097fe4ff */
[----:B------:R0:W2:Y:S04]  /*1ca0*/  LDG.E.64 R26, [R12.64] ;  /* 0x000000060c1a7981 */ /* 0x0000a8000c1e1b00 */
        /* <DEDUP_REMOVED lines=9> */
[----:B---3--:R-:W-:-:S03]  /*1d40*/  IMAD R25, R37, R30, RZ ;  /* 0x0000001e25197224 */ /* 0x008fc600078e02ff */
[----:B------:R-:W-:Y:S01]  /*1d50*/  IADD3 R11, R11, R27, RZ ;  /* 0x0000001b0b0b7210 */ /* 0x000fe20007ffe0ff */
[C---:B------:R-:W-:Y:S01]  /*1d60*/  IMAD R31, R36.reuse, R31, R25 ;  /* 0x0000001f241f7224 */ /* 0x040fe200078e0219 */
[----:B------:R0:W2:Y:S04]  /*1d70*/  LDG.E.64 R26, [R12.64] ;  /* 0x000000060c1a7981 */ /* 0x0000a8000c1e1b00 */
[----:B------:R-:W2:Y:S01]  /*1d80*/  LDL.64 R24, [UR11+0x38] ;  /* 0x0000380bff187983 */ /* 0x000ea20008100a00 */
[----:B------:R-:W-:-:S03]  /*1d90*/  IMAD.WIDE.U32 R10, R36, R30, R10 ;  /* 0x0000001e240a7225 */ /* 0x000fc600078e000a */
[----:B------:R1:W3:Y:S01]  /*1da0*/  LDG.E.64 R36, [R28.64] ;  /* 0x000000061c247981 */ /* 0x0002e2000c1e1b00 */
[----:B------:R-:W-:-:S03]  /*1db0*/  IMAD.IADD R11, R11, 0x1, R31 ;  /* 0x000000010b0b7824 */ /* 0x000fc600078e021f */
        /* <DEDUP_REMOVED lines=11> */
[----:B------:R0:W2:Y:S03]  /*1e70*/  LDG.E.64 R26, [R12.64] ;  /* 0x000000060c1a7981 */ /* 0x0000a6000c1e1b00 */
[----:B------:R-:W-:Y:S01]  /*1e80*/  IMAD.WIDE.U32 R10, R36, R30, R10 ;  /* 0x0000001e240a7225 */ /* 0x000fe200078e000a */
[----:B------:R-:W2:Y:S03]  /*1e90*/  LDL.64 R24, [UR11+0x48] ;  /* 0x0000480bff187983 */ /* 0x000ea60008100a00 */
[----:B------:R-:W-:Y:S01]  /*1ea0*/  IMAD.IADD R11, R11, 0x1, R31 ;  /* 0x000000010b0b7824 */ /* 0x000fe200078e021f */
        /* <DEDUP_REMOVED lines=51> */
[----:B------:R-:W-:-:S05]  /*21e0*/  IADD3.X R13, R29, UR10, RZ, P2, !PT ;  /* 0x0000000a1d0d7c10 */ /* 0x000fca00097fe4ff */
[----:B-1----:R-:W4:Y:S01]  /*21f0*/  LDG.E.64 R28, [R12.64] ;  /* 0x000000060c1c7981 */ /* 0x002f22000c1e1b00 */
[-C--:B--2---:R-:W-:Y:S02]  /*2200*/  IMAD R27, R27, R24.reuse, RZ ;  /* 0x000000181b1b7224 */ /* 0x084fe400078e02ff */
[----:B------:R-:W-:-:S04]  /*2210*/  IMAD.WIDE.U32 R10, R26, R24, R10 ;  /* 0x000000181a0a7225 */ /* 0x000fc800078e000a */
[----:B------:R-:W-:Y:S02]  /*2220*/  IMAD R27, R26, R25, R27 ;  /* 0x000000191a1b7224 */ /* 0x000fe400078e021b */
[----:B---3--:R-:W-:-:S03]  /*2230*/  IMAD R25, R37, R30, RZ ;  /* 0x0000001e25197224 */ /* 0x008fc600078e02ff */
[----:B------:R-:W-:Y:S01]  /*2240*/  IADD3 R11, R11, R27, RZ ;  /* 0x0000001b0b0b7210 */ /* 0x000fe20007ffe0ff */
[----:B------:R-:W-:Y:S01]  /*2250*/  IMAD R25, R36, R31, R25 ;  /* 0x0000001f24197224 */ /* 0x000fe200078e0219 */
[----:B------:R-:W4:Y:S01]  /*2260*/  LDL.64 R26, [UR11+0x88] ;  /* 0x0000880bff1a7983 */ /* 0x000f220008100a00 */
[----:B------:R-:W-:Y:S02]  /*2270*/  IADD3 R24, P2, R12, UR16, RZ ;  /* 0x000000100c187c10 */ /* 0x000fe4000ff5e0ff */
[----:B------:R-:W-:Y:S02]  /*2280*/  IMAD.WIDE.U32 R10, R36, R30, R10 ;  /* 0x0000001e240a7225 */ /* 0x000fe400078e000a */
[----:B------:R-:W2:Y:S02]  /*2290*/  LDL.64 R30, [UR11+0x90] ;  /* 0x0000900bff1e7983 */ /* 0x000ea40008100a00 */
[----:B------:R-:W-:Y:S01]  /*22a0*/  IMAD.IADD R11, R11, 0x1, R25 ;  /* 0x000000010b0b7824 */ /* 0x000fe200078e0219 */
[----:B------:R-:W-:-:S05]  /*22b0*/  IADD3.X R25, R13, UR10, RZ, P2, !PT ;  /* 0x0000000a0d197c10 */ /* 0x000fca00097fe4ff */
[----:B------:R-:W2:Y:S01]  /*22c0*/  LDG.E.64 R36, [R24.64] ;  /* 0x0000000618247981 */ /* 0x000ea2000c1e1b00 */
[----:B------:R-:W-:-:S04]  /*22d0*/  IADD3 R3, P2, R3, -0x10, RZ ;  /* 0xfffffff003037810 */ /* 0x000fc80007f5e0ff */
[----:B------:R-:W-:Y:S02]  /*22e0*/  IADD3.X R33, R33, -0x1, RZ, P2, !PT ;  /* 0xffffffff21217810 */ /* 0x000fe400017fe4ff */
[----:B------:R-:W-:-:S04]  /*22f0*/  ISETP.GT.U32.AND P2, PT, R3, 0xc, PT ;  /* 0x0000000c0300780c */ /* 0x000fc80003f44070 */
[----:B------:R-:W-:Y:S01]  /*2300*/  ISETP.GT.AND.EX P2, PT, R33, RZ, PT, P2 ;  /* 0x000000ff2100720c */ /* 0x000fe20003f44320 */
[----:B------:R-:W-:-:S04]  /*2310*/  UIADD3 UR4, UP0, UR4, 0x10, URZ ;  /* 0x0000001004047890 */ /* 0x000fc8000ff1e03f */
[----:B------:R-:W-:Y:S01]  /*2320*/  UIADD3.X UR5, URZ, UR5, URZ, UP0, !UPT ;  /* 0x000000053f057290 */ /* 0x000fe200087fe43f */
[-C--:B----4-:R-:W-:Y:S02]  /*2330*/  IMAD R29, R29, R26.reuse, RZ ;  /* 0x0000001a1d1d7224 */ /* 0x090fe400078e02ff */
[----:B------:R-:W-:-:S04]  /*2340*/  IMAD.WIDE.U32 R10, R28, R26, R10 ;  /* 0x0000001a1c0a7225 */ /* 0x000fc800078e000a */
[----:B------:R-:W-:Y:S01]  /*2350*/  IMAD R29, R28, R27, R29 ;  /* 0x0000001b1c1d7224 */ /* 0x000fe200078e021d */
[----:B------:R-:W-:-:S04]  /*2360*/  IADD3 R26, P3, R24, UR16, RZ ;  /* 0x00000010181a7c10 */ /* 0x000fc8000ff7e0ff */
[----:B------:R-:W-:Y:S01]  /*2370*/  IADD3 R11, R11, R29, RZ ;  /* 0x0000001d0b0b7210 */ /* 0x000fe20007ffe0ff */
[----:B--2---:R-:W-:Y:S01]  /*2380*/  IMAD R13, R37, R30, RZ ;  /* 0x0000001e250d7224 */ /* 0x004fe200078e02ff */
[----:B------:R-:W-:-:S03]  /*2390*/  IADD3.X R27, R25, UR10, RZ, P3, !PT ;  /* 0x0000000a191b7c10 */ /* 0x000fc60009ffe4ff */
[----:B------:R-:W-:-:S04]  /*23a0*/  IMAD.WIDE.U32 R10, R36, R30, R10 ;  /* 0x0000001e240a7225 */ /* 0x000fc800078e000a */
[----:B------:R-:W-:-:S04]  /*23b0*/  IMAD R13, R36, R31, R13 ;  /* 0x0000001f240d7224 */ /* 0x000fc800078e020d */
[----:B------:R-:W-:Y:S01]  /*23c0*/  IMAD.IADD R11, R11, 0x1, R13 ;  /* 0x000000010b0b7824 */ /* 0x000fe200078e020d */
[----:B------:R-:W-:Y:S05]  /*23d0*/  @P2 BRA `(.L_x_1495) ;  /* 0xfffff78000002947 */ /* 0x000fea000383ffff */
.L_x_1494:
        /* <DEDUP_REMOVED lines=9> */
[----:B0-----:R-:W3:Y:S01]  /*2470*/  LDG.E.64 R26, [R12.64] ;  /* 0x000000060c1a7981 */ /* 0x001ee2000c1e1b00 */
[-C--:B--2---:R-:W-:Y:S02]  /*2480*/  IMAD R31, R31, R28.reuse, RZ ;  /* 0x0000001c1f1f7224 */ /* 0x084fe400078e02ff */
[----:B------:R-:W-:Y:S01]  /*2490*/  IMAD.WIDE.U32 R10, R30, R28, R10 ;  /* 0x0000001c1e0a7225 */ /* 0x000fe200078e000a */
[----:B------:R-:W-:-:S03]  /*24a0*/  IADD3 R28, P0, R12, UR16, RZ ;  /* 0x000000100c1c7c10 */ /* 0x000fc6000ff1e0ff */
[----:B------:R-:W-:Y:S01]  /*24b0*/  IMAD R31, R30, R29, R31 ;  /* 0x0000001d1e1f7224 */ /* 0x000fe200078e021f */
[----:B------:R-:W-:Y:S01]  /*24c0*/  IADD3.X R29, R13, UR10, RZ, P0, !PT ;  /* 0x0000000a0d1d7c10 */ /* 0x000fe200087fe4ff */
[-C--:B---3--:R-:W-:Y:S01]  /*24d0*/  IMAD R27, R27, R24.reuse, RZ ;  /* 0x000000181b1b7224 */ /* 0x088fe200078e02ff */
[----:B------:R-:W2:Y:S02]  /*24e0*/  LDL.64 R12, [UR11+0x28] ;  /* 0x0000280bff0c7983 */ /* 0x000ea40008100a00 */
[----:B------:R-:W-:Y:S01]  /*24f0*/  IADD3 R11, R11, R31, RZ ;  /* 0x0000001f0b0b7210 */ /* 0x000fe20007ffe0ff */
[C---:B------:R-:W-:Y:S01]  /*2500*/  IMAD R27, R26.reuse, R25, R27 ;  /* 0x000000191a1b7224 */ /* 0x040fe200078e021b */
[----:B------:R-:W3:Y:S03]  /*2510*/  LDL.64 R30, [UR11+0x30] ;  /* 0x0000300bff1e7983 */ /* 0x000ee60008100a00 */
[----:B------:R-:W-:Y:S01]  /*2520*/  IMAD.WIDE.U32 R10, R26, R24, R10 ;  /* 0x000000181a0a7225 */ /* 0x000fe200078e000a */
[----:B------:R-:W-:Y:S01]  /*2530*/  IADD3 R26, P0, R28, UR16, RZ ;  /* 0x000000101c1a7c10 */ /* 0x000fe2000ff1e0ff */
[----:B------:R-:W2:Y:S02]  /*2540*/  LDG.E.64 R24, [R28.64] ;  /* 0x000000061c187981 */ /* 0x000ea4000c1e1b00 */
[----:B------:R-:W-:Y:S01]  /*2550*/  IMAD.IADD R11, R11, 0x1, R27 ;  /* 0x000000010b0b7824 */ /* 0x000fe200078e021b */
[----:B------:R-:W-:-:S05]  /*2560*/  IADD3.X R27, R29, UR10, RZ, P0, !PT ;  /* 0x0000000a1d1b7c10 */ /* 0x000fca00087fe4ff */
[----:B------:R-:W3:Y:S01]  /*2570*/  LDG.E.64 R36, [R26.64] ;  /* 0x000000061a247981 */ /* 0x000ee2000c1e1b00 */
[-C--:B--2---:R-:W-:Y:S02]  /*2580*/  IMAD R25, R25, R12.reuse, RZ ;  /* 0x0000000c19197224 */ /* 0x084fe400078e02ff */
[----:B------:R-:W-:Y:S01]  /*2590*/  IMAD.WIDE.U32 R10, R24, R12, R10 ;  /* 0x0000000c180a7225 */ /* 0x000fe200078e000a */
[----:B------:R-:W-:-:S03]  /*25a0*/  IADD3 R12, P0, R26, UR16, RZ ;  /* 0x000000101a0c7c10 */ /* 0x000fc6000ff1e0ff */
[----:B------:R-:W-:Y:S01]  /*25b0*/  IMAD R25, R24, R13, R25 ;  /* 0x0000000d18197224 */ /* 0x000fe200078e0219 */
[----:B------:R-:W-:Y:S01]  /*25c0*/  IADD3.X R13, R27, UR10, RZ, P0, !PT ;  /* 0x0000000a1b0d7c10 */ /* 0x000fe200087fe4ff */
[----:B---3--:R-:W-:-:S03]  /*25d0*/  IMAD R29, R37, R30, RZ ;  /* 0x0000001e251d7224 */ /* 0x008fc600078e02ff */
[----:B------:R-:W-:Y:S01]  /*25e0*/  IADD3 R11, R11, R25, RZ ;  /* 0x000000190b0b7210 */ /* 0x000fe20007ffe0ff */
[----:B------:R-:W-:Y:S01]  /*25f0*/  IMAD R29, R36, R31, R29 ;  /* 0x0000001f241d7224 */ /* 0x000fe200078e021d */
[----:B------:R-:W2:Y:S01]  /*2600*/  LDL.64 R24, [UR11+0x38] ;  /* 0x0000380bff187983 */ /* 0x000ea20008100a00 */
[----:B------:R-:W-:Y:S02]  /*2610*/  IADD3 R28, P0, R12, UR16, RZ ;  /* 0x000000100c1c7c10 */ /* 0x000fe4000ff1e0ff */
[----:B------:R-:W-:Y:S01]  /*2620*/  IMAD.WIDE.U32 R10, R36, R30, R10 ;  /* 0x0000001e240a7225 */ /* 0x000fe200078e000a */
[----:B------:R0:W2:Y:S03]  /*2630*/  LDG.E.64 R26, [R12.64] ;  /* 0x000000060c1a7981 */ /* 0x0000a6000c1e1b00 */
[----:B------:R-:W-:Y:S01]  /*2640*/  IMAD.IADD R11, R11, 0x1, R29 ;  /* 0x000000010b0b7824 */ /* 0x000fe200078e021d */
[----:B------:R-:W-:Y:S01]  /*2650*/  IADD3.X R29, R13, UR10, RZ, P0, !PT ;  /* 0x0000000a0d1d7c10 */ /* 0x000fe200087fe4ff */
        /* <DEDUP_REMOVED lines=18> */
[----:B------:R-:W-:Y:S01]  /*2780*/  IADD3 R3, P3, R3, -0x8, RZ ;  /* 0xfffffff803037810 */ /* 0x000fe20007f7e0ff */
[----:B------:R-:W-:Y:S01]  /*2790*/  UIADD3 UR4, UP0, UR4, 0x8, URZ ;  /* 0x0000000804047890 */ /* 0x000fe2000ff1e03f */
[----:B------:R-:W-:Y:S02]  /*27a0*/  PLOP3.LUT P0, PT, PT, PT, PT, 0x8, 0x0 ;  /* 0x000000000000781c */ /* 0x000fe40003f0e170 */
[----:B------:R-:W-:Y:S01]  /*27b0*/  IADD3.X R33, R33, -0x1, RZ, P3, !PT ;  /* 0xffffffff21217810 */ /* 0x000fe20001ffe4ff */
[----:B------:R-:W-:Y:S01]  /*27c0*/  UIADD3.X UR5, URZ, UR5, URZ, UP0, !UPT ;  /* 0x000000053f057290 */ /* 0x000fe200087fe43f */
[-C--:B----4-:R-:W-:Y:S02]  /*27d0*/  IMAD R29, R29, R26.reuse, RZ ;  /* 0x0000001a1d1d7224 */ /* 0x090fe400078e02ff */
[----:B------:R-:W-:-:S04]  /*27e0*/  IMAD.WIDE.U32 R10, R28, R26, R10 ;  /* 0x0000001a1c0a7225 */ /* 0x000fc800078e000a */
[----:B------:R-:W-:-:S05]  /*27f0*/  IMAD R29, R28, R27, R29 ;  /* 0x0000001b1c1d7224 */ /* 0x000fca00078e021d */
[----:B------:R-:W-:Y:S01]  /*2800*/  IADD3 R11, R11, R29, RZ ;  /* 0x0000001d0b0b7210 */ /* 0x000fe20007ffe0ff */
[----:B--2---:R-:W-:Y:S01]  /*2810*/  IMAD R13, R37, R30, RZ ;  /* 0x0000001e250d7224 */ /* 0x004fe200078e02ff */
[----:B------:R-:W-:-:S03]  /*2820*/  IADD3 R26, P2, R24, UR16, RZ ;  /* 0x00000010181a7c10 */ /* 0x000fc6000ff5e0ff */
[C---:B------:R-:W-:Y:S02]  /*2830*/  IMAD R13, R36.reuse, R31, R13 ;  /* 0x0000001f240d7224 */ /* 0x040fe400078e020d */
[----:B------:R-:W-:Y:S01]  /*2840*/  IMAD.WIDE.U32 R10, R36, R30, R10 ;  /* 0x0000001e240a7225 */ /* 0x000fe200078e000a */
[----:B------:R-:W-:-:S03]  /*2850*/  IADD3.X R27, R25, UR10, RZ, P2, !PT ;  /* 0x0000000a191b7c10 */ /* 0x000fc600097fe4ff */
[----:B------:R-:W-:Y:S02]  /*2860*/  IMAD.IADD R11, R11, 0x1, R13 ;  /* 0x000000010b0b7824 */ /* 0x000fe400078e020d */
.L_x_1496:
[----:B------:R-:W-:-:S04]  /*2870*/  ISETP.NE.U32.AND P2, PT, R3, RZ, PT ;  /* 0x000000ff0300720c */ /* 0x000fc80003f45070 */
[----:B------:R-:W-:-:S13]  /*2880*/  ISETP.NE.OR.EX P0, PT, R33, RZ, P0, P2 ;  /* 0x000000ff2100720c */ /* 0x000fda0000705720 */
[----:B------:R-:W-:Y:S05]  /*2890*/  @!P0 BRA `(.L_x_1492) ;  /* 0x0000028000008947 */ /* 0x000fea0003800000 */
.L_x_1493:
        /* <DEDUP_REMOVED lines=12> */
[-C--:B---3--:R-:W-:Y:S01]  /*2960*/  IMAD R25, R29, R30.reuse, RZ ;  /* 0x0000001e1d197224 */ /* 0x088fe200078e02ff */
[----:B------:R-:W-:Y:S02]  /*2970*/  IADD3.X R13, R27, UR10, RZ, P0, !PT ;  /* 0x0000000a1b0d7c10 */ /* 0x000fe400087fe4ff */
[----:B------:R-:W2:Y:S01]  /*2980*/  LDL.64 R26, [UR11+0x28] ;  /* 0x0000280bff1a7983 */ /* 0x000ea20008100a00 */
[C---:B------:R-:W-:Y:S02]  /*2990*/  IMAD R25, R28.reuse, R31, R25 ;  /* 0x0000001f1c197224 */ /* 0x040fe400078e0219 */
[----:B------:R-:W-:Y:S01]  /*29a0*/  IMAD.WIDE.U32 R10, R28, R30, R10 ;  /* 0x0000001e1c0a7225 */ /* 0x000fe200078e000a */
[----:B------:R-:W-:Y:S01]  /*29b0*/  IADD3 R24, P0, R12, UR16, RZ ;  /* 0x000000100c187c10 */ /* 0x000fe2000ff1e0ff */
[----:B------:R-:W2:Y:S02]  /*29c0*/  LDG.E.64 R28, [R12.64] ;  /* 0x000000060c1c7981 */ /* 0x000ea4000c1e1b00 */
[----:B------:R-:W-:Y:S01]  /*29d0*/  IMAD.IADD R11, R11, 0x1, R25 ;  /* 0x000000010b0b7824 */ /* 0x000fe200078e0219 */
        /* <DEDUP_REMOVED lines=9> */
[-C--:B--2---:R-:W-:Y:S02]  /*2a70*/  IMAD R29, R29, R26.reuse, RZ ;  /* 0x0000001a1d1d7224 */ /* 0x084fe400078e02ff */
[----:B------:R-:W-:-:S04]  /*2a80*/  IMAD.WIDE.U32 R10, R28, R26, R10 ;  /* 0x0000001a1c0a7225 */ /* 0x000fc800078e000a */
[----:B------:R-:W-:Y:S01]  /*2a90*/  IMAD R29, R28, R27, R29 ;  /* 0x0000001b1c1d7224 */ /* 0x000fe200078e021d */
[----:B------:R-:W-:Y:S01]  /*2aa0*/  IADD3 R26, P2, R24, UR16, RZ ;  /* 0x00000010181a7c10 */ /* 0x000fe2000ff5e0ff */
[----:B---3--:R-:W-:-:S03]  /*2ab0*/  IMAD R13, R37, R30, RZ ;  /* 0x0000001e250d7224 */ /* 0x008fc600078e02ff */
[----:B------:R-:W-:Y:S01]  /*2ac0*/  IADD3 R11, R11, R29, RZ ;  /* 0x0000001d0b0b7210 */ /* 0x000fe20007ffe0ff */
[----:B------:R-:W-:Y:S01]  /*2ad0*/  IMAD R13, R36, R31, R13 ;  /* 0x0000001f240d7224 */ /* 0x000fe200078e020d */
[----:B------:R-:W-:-:S03]  /*2ae0*/  IADD3.X R27, R25, UR10, RZ, P2, !PT ;  /* 0x0000000a191b7c10 */ /* 0x000fc600097fe4ff */
[----:B------:R-:W-:-:S04]  /*2af0*/  IMAD.WIDE.U32 R10, R36, R30, R10 ;  /* 0x0000001e240a7225 */ /* 0x000fc800078e000a */
[----:B------:R-:W-:Y:S01]  /*2b00*/  IMAD.IADD R11, R11, 0x1, R13 ;  /* 0x000000010b0b7824 */ /* 0x000fe200078e020d */
[----:B------:R-:W-:Y:S05]  /*2b10*/  @P0 BRA `(.L_x_1493) ;  /* 0xfffffd8000000947 */ /* 0x000fea000383ffff */
.L_x_1492:
[----:B------:R-:W-:-:S04]  /*2b20*/  ISETP.NE.U32.AND P0, PT, R0, RZ, PT ;  /* 0x000000ff0000720c */ /* 0x000fc80003f05070 */
[----:B------:R-:W-:-:S13]  /*2b30*/  ISETP.NE.AND.EX P0, PT, RZ, RZ, PT, P0 ;  /* 0x000000ffff00720c */ /* 0x000fda0003f05300 */
[----:B------:R-:W-:Y:S05]  /*2b40*/  @!P0 BRA `(.L_x_1491) ;  /* 0x000002c000008947 */ /* 0x000fea0003800000 */
[----:B-----5:R-:W-:Y:S01]  /*2b50*/  IMAD R3, R15, c[0x0][0x170], RZ ;  /* 0x00005c000f037a24 */ /* 0x020fe200078e02ff */
[----:B------:R-:W-:Y:S01]  /*2b60*/  ULDC.64 UR10, c[0x0][0x1c0] ;  /* 0x00007000000a7ab9 */ /* 0x000fe20000000a00 */
[C---:B------:R-:W-:Y:S01]  /*2b70*/  IMAD.WIDE.U32 R12, R14.reuse, c[0x0][0x170], RZ ;  /* 0x00005c000e0c7a25 */ /* 0x040fe200078e00ff */
[----:B------:R-:W-:Y:S02]  /*2b80*/  UIMAD UR5, UR5, UR10, URZ ;  /* 0x0000000a050572a4 */ /* 0x000fe4000f8e023f */
[----:B------:R-:W-:Y:S01]  /*2b90*/  ULEA UR10, UR4, UR14, 0x3 ;  /* 0x0000000e040a7291 */ /* 0x000fe2000f8e183f */
[----:B------:R-:W-:Y:S01]  /*2ba0*/  IMAD R3, R14, c[0x0][0x174], R3 ;  /* 0x00005d000e037a24 */ /* 0x000fe200078e0203 */
[----:B------:R-:W-:Y:S01]  /*2bb0*/  MOV R14, R12 ;  /* 0x0000000c000e7202 */ /* 0x000fe20000000f00 */
[----:B------:R-:W-:-:S03]  /*2bc0*/  UIMAD UR5, UR4, UR11, UR5 ;  /* 0x0000000b040572a4 */ /* 0x000fc6000f8e0205 */
[----:B------:R-:W-:Y:S01]  /*2bd0*/  IADD3 R15, R13, R3, RZ ;  /* 0x000000030d0f7210 */ /* 0x000fe20007ffe0ff */
[----:B------:R-:W-:Y:S02]  /*2be0*/  IMAD.U32 R3, RZ, RZ, UR4 ;  /* 0x00000004ff037e24 */ /* 0x000fe4000f8e00ff */
[----:B------:R-:W2:Y:S02]  /*2bf0*/  LDL.64 R24, [UR10+0x18] ;  /* 0x0000180aff187983 */ /* 0x000ea40008100a00 */
[----:B------:R-:W-:-:S05]  /*2c00*/  IMAD.WIDE.U32 R14, R3, c[0x0][0x1c0], R14 ;  /* 0x00007000030e7a25 */ /* 0x000fca00078e000e */
        /* <DEDUP_REMOVED lines=12> */
[----:B------:R-:W-:Y:S02]  /*2cd0*/  USHF.L.U32 UR5, UR12, 0x3, URZ ;  /* 0x000000030c057899 */ /* 0x000fe4000800063f */
[----:B------:R-:W-:Y:S01]  /*2ce0*/  USHF.L.U64.HI UR4, UR12, 0x3, UR13 ;  /* 0x000000030c047899 */ /* 0x000fe2000801020d */
[----:B------:R-:W-:-:S03]  /*2cf0*/  ISETP.NE.AND.EX P0, PT, RZ, RZ, PT, P0 ;  /* 0x000000ffff00720c */ /* 0x000fc60003f05300 */
[----:B------:R-:W-:-:S04]  /*2d00*/  IADD3 R28, P2, R12, UR5, RZ ;  /* 0x000000050c1c7c10 */ /* 0x000fc8000ff5e0ff */
[----:B------:R-:W-:Y:S02]  /*2d10*/  IADD3.X R29, R13, UR4, RZ, P2, !PT ;  /* 0x000000040d1d7c10 */ /* 0x000fe400097fe4ff */
[----:B------:R-:W2:Y:S04]  /*2d20*/  LDL.64 R12, [UR10+0x20] ;  /* 0x0000200aff0c7983 */ /* 0x000ea80008100a00 */
[----:B------:R-:W-:Y:S01]  /*2d30*/  @P0 IADD3 R26, P2, R28, UR5, RZ ;  /* 0x000000051c1a0c10 */ /* 0x000fe2000ff5e0ff */
[----:B------:R-:W2:Y:S03]  /*2d40*/  LDG.E.64 R14, [R28.64] ;  /* 0x000000061c0e7981 */ /* 0x000ea6000c1e1b00 */
[----:B------:R-:W-:Y:S01]  /*2d50*/  @P0 IADD3.X R27, R29, UR4, RZ, P2, !PT ;  /* 0x000000041d1b0c10 */ /* 0x000fe200097fe4ff */
[----:B------:R-:W3:Y:S05]  /*2d60*/  @P0 LDL.64 R24, [UR10+0x28] ;  /* 0x0000280aff180983 */ /* 0x000eea0008100a00 */
        /* <DEDUP_REMOVED lines=10> */
.L_x_1491:
[----:B-----5:R-:W-:Y:S01]  /*2e10*/  CS2R R14, SRZ ;  /* 0x00000000000e7805 */ /* 0x020fe2000001ff00 */
[----:B------:R-:W-:Y:S01]  /*2e20*/  CS2R R30, SRZ ;  /* 0x00000000001e7805 */ /* 0x000fe2000001ff00 */
[----:B------:R-:W-:Y:S05]  /*2e30*/  @!P1 BRA `(.L_x_1497) ;  /* 0x000014d000009947 */ /* 0x000fea0003800000 */
[C---:B------:R-:W-:Y:S01]  /*2e40*/  IADD3 R0, P2, R32.reuse, -0x1, RZ ;  /* 0xffffffff20007810 */ /* 0x040fe20007f5e0ff */
[----:B------:R-:W-:Y:S01]  /*2e50*/  UMOV UR4, URZ ;  /* 0x0000003f00047c82 */ /* 0x000fe20008000000 */
[----:B------:R-:W-:Y:S01]  /*2e60*/  LOP3.LUT R28, R32, 0x3, RZ, 0xc0, !PT ;  /* 0x00000003201c7812 */ /* 0x000fe200078ec0ff */
[----:B------:R-:W-:Y:S01]  /*2e70*/  UMOV UR5, URZ ;  /* 0x0000003f00057c82 */ /* 0x000fe20008000000 */
[----:B------:R-:W-:Y:S01]  /*2e80*/  ISETP.GE.U32.AND P0, PT, R0, 0x3, PT ;  /* 0x000000030000780c */ /* 0x000fe20003f06070 */
[----:B------:R-:W-:Y:S01]  /*2e90*/  ULDC.64 UR10, c[0x0][0x1c0] ;  /* 0x00007000000a7ab9 */ /* 0x000fe20000000a00 */
[----:B------:R-:W-:Y:S01]  /*2ea0*/  IADD3.X R0, R34, -0x1, RZ, P2, !PT ;  /* 0xffffffff22007810 */ /* 0x000fe200017fe4ff */
[----:B------:R-:W-:-:S03]  /*2eb0*/  CS2R R30, SRZ ;  /* 0x00000000001e7805 */ /* 0x000fc6000001ff00 */
[----:B------:R-:W-:-:S13]  /*2ec0*/  ISETP.GE.U32.AND.EX P0, PT, R0, RZ, PT, P0 ;  /* 0x000000ff0000720c */ /* 0x000fda0003f06100 */
[----:B------:R-:W-:Y:S05]  /*2ed0*/  @!P0 BRA `(.L_x_1498) ;  /* 0x0000115000008947 */ /* 0x000fea0003800000 */
[----:B------:R-:W-:Y:S01]  /*2ee0*/  IADD3 R0, P2, -R28, c[0x0][0x178], RZ ;  /* 0x00005e001c007a10 */ /* 0x000fe20007f5e1ff */
[----:B------:R-:W-:Y:S01]  /*2ef0*/  IMAD R3, R17, c[0x0][0x170], RZ ;  /* 0x00005c0011037a24 */ /* 0x000fe200078e02ff */
[----:B------:R-:W-:Y:S01]  /*2f00*/  USHF.L.U32 UR4, UR11, 0x3, URZ ;  /* 0x000000030b047899 */ /* 0x000fe2000800063f */
[----:B------:R-:W-:Y:S01]  /*2f10*/  IMAD.WIDE.U32 R12, R16, c[0x0][0x170], RZ ;  /* 0x00005c00100c7a25 */ /* 0x000fe200078e00ff */
[----:B------:R-:W-:Y:S01]  /*2f20*/  ISETP.GT.U32.AND P0, PT, R0, RZ, PT ;  /* 0x000000ff0000720c */ /* 0x000fe20003f04070 */
[----:B------:R-:W-:Y:S01]  /*2f30*/  UIMAD.WIDE.U32 UR16, UR10, 0x8, URZ ;  /* 0x000000080a1078a5 */ /* 0x000fe2000f8e003f */
        /* <DEDUP_REMOVED lines=15> */
.L_x_1501:
[----:B------:R-:W-:Y:S01]  /*3030*/  ULEA UR13, UR4, UR14, 0x3 ;  /* 0x0000000e040d7291 */ /* 0x000fe2000f8e183f */
[----:B------:R-:W-:Y:S01]  /*3040*/  MOV R24, R36 ;  /* 0x0000002400187202 */ /* 0x000fe20000000f00 */
[----:B------:R-:W-:-:S06]  /*3050*/  IMAD.MOV.U32 R25, RZ, RZ, R3 ;  /* 0x000000ffff197224 */ /* 0x000fcc00078e0003 */
[----:B------:R-:W2:Y:S04]  /*3060*/  LDG.E.64 R24, [R24.64] ;  /* 0x0000000618187981 */ /* 0x000ea8000c1e1b00 */
[----:B------:R-:W2:Y:S01]  /*3070*/  LDL.64 R12, [UR13+0x18] ;  /* 0x0000180dff0c7983 */ /* 0x000ea20008100a00 */
[----:B------:R-:W-:-:S04]  /*3080*/  IADD3 R36, P2, R36, UR16, RZ ;  /* 0x0000001024247c10 */ /* 0x000fc8000ff5e0ff */
[----:B------:R-:W-:Y:S01]  /*3090*/  IADD3.X R37, R3, UR12, RZ, P2, !PT ;  /* 0x0000000c03257c10 */ /* 0x000fe200097fe4ff */
[-C--:B--2---:R-:W-:Y:S02]  /*30a0*/  IMAD R3, R25, R12.reuse, RZ ;  /* 0x0000000c19037224 */ /* 0x084fe400078e02ff */
[----:B------:R-:W-:-:S04]  /*30b0*/  IMAD.WIDE.U32 R26, R24, R12, R30 ;  /* 0x0000000c181a7225 */ /* 0x000fc800078e001e */
[----:B------:R-:W-:Y:S02]  /*30c0*/  IMAD R3, R24, R13, R3 ;  /* 0x0000000d18037224 */ /* 0x000fe400078e0203 */
[----:B------:R-:W2:Y:S04]  /*30d0*/  LDG.E.64 R24, [R36.64] ;  /* 0x0000000624187981 */ /* 0x000ea8000c1e1b00 */
[----:B------:R-:W2:Y:S01]  /*30e0*/  LDL.64 R12, [UR13+0x20] ;  /* 0x0000200dff0c7983 */ /* 0x000ea20008100a00 */
[----:B------:R-:W-:Y:S02]  /*30f0*/  IADD3 R30, P2, R36, UR16, RZ ;  /* 0x00000010241e7c10 */ /* 0x000fe4000ff5e0ff */
[----:B------:R-:W-:Y:S02]  /*3100*/  IADD3 R27, R27, R3, RZ ;  /* 0x000000031b1b7210 */ /* 0x000fe40007ffe0ff */
[----:B------:R-:W-:Y:S01]  /*3110*/  IADD3.X R31, R37, UR12, RZ, P2, !PT ;  /* 0x0000000c251f7c10 */ /* 0x000fe200097fe4ff */
[----:B--2---:R-:W-:-:S04]  /*3120*/  IMAD R3, R25, R12, RZ ;  /* 0x0000000c19037224 */ /* 0x004fc800078e02ff */
[C---:B------:R-:W-:Y:S02]  /*3130*/  IMAD R3, R24.reuse, R13, R3 ;  /* 0x0000000d18037224 */ /* 0x040fe400078e0203 */
[----:B------:R-:W-:Y:S02]  /*3140*/  IMAD.WIDE.U32 R12, R24, R12, R26 ;  /* 0x0000000c180c7225 */ /* 0x000fe400078e001a */
[----:B------:R-:W2:Y:S04]  /*3150*/  LDG.E.64 R26, [R30.64] ;  /* 0x000000061e1a7981 */ /* 0x000ea8000c1e1b00 */
[----:B------:R-:W2:Y:S01]  /*3160*/  LDL.64 R24, [UR13+0x28] ;  /* 0x0000280dff187983 */ /* 0x000ea20008100a00 */
[----:B------:R-:W-:Y:S01]  /*3170*/  IADD3 R36, P2, R30, UR16, RZ ;  /* 0x000000101e247c10 */ /* 0x000fe2000ff5e0ff */
[----:B------:R-:W-:-:S03]  /*3180*/  IMAD.IADD R13, R13, 0x1, R3 ;  /* 0x000000010d0d7824 */ /* 0x000fc600078e0203 */
        /* <DEDUP_REMOVED lines=9> */
[----:B--2---:R-:W-:-:S02]  /*3220*/  IMAD R3, R27, R24, RZ ;  /* 0x000000181b037224 */ /* 0x004fc400078e02ff */
[----:B------:R-:W-:-:S04]  /*3230*/  IMAD.WIDE.U32 R12, R26, R24, R12 ;  /* 0x000000181a0c7225 */ /* 0x000fc800078e000c */
[----:B------:R-:W-:Y:S02]  /*3240*/  IMAD R3, R26, R25, R3 ;  /* 0x000000191a037224 */ /* 0x000fe400078e0203 */
        /* <DEDUP_REMOVED lines=72> */
[----:B------:R0:W2:Y:S04]  /*36d0*/  LDG.E.64 R26, [R36.64] ;  /* 0x00000006241a7981 */ /* 0x0000a8000c1e1b00 */
[----:B------:R-:W2:Y:S01]  /*36e0*/  LDL.64 R24, [UR13+0x80] ;  /* 0x0000800dff187983 */ /* 0x000ea20008100a00 */
[----:B------:R-:W-:Y:S02]  /*36f0*/  IADD3 R30, P2, R36, UR16, RZ ;  /* 0x00000010241e7c10 */ /* 0x000fe4000ff5e0ff */
[----:B------:R-:W-:Y:S02]  /*3700*/  IADD3 R13, R13, R3, RZ ;  /* 0x000000030d0d7210 */ /* 0x000fe40007ffe0ff */
[----:B------:R-:W-:-:S05]  /*3710*/  IADD3.X R31, R37, UR12, RZ, P2, !PT ;  /* 0x0000000c251f7c10 */ /* 0x000fca00097fe4ff */
[----:B0-----:R-:W3:Y:S01]  /*3720*/  LDG.E.64 R36, [R30.64] ;  /* 0x000000061e247981 */ /* 0x001ee2000c1e1b00 */
[----:B--2---:R-:W-:-:S04]  /*3730*/  IMAD R3, R27, R24, RZ ;  /* 0x000000181b037224 */ /* 0x004fc800078e02ff */
[C---:B------:R-:W-:Y:S02]  /*3740*/  IMAD R3, R26.reuse, R25, R3 ;  /* 0x000000191a037224 */ /* 0x040fe400078e0203 */
[----:B------:R-:W-:Y:S02]  /*3750*/  IMAD.WIDE.U32 R24, R26, R24, R12 ;  /* 0x000000181a187225 */ /* 0x000fe400078e000c */
[----:B------:R-:W3:Y:S01]  /*3760*/  LDL.64 R26, [UR13+0x88] ;  /* 0x0000880dff1a7983 */ /* 0x000ee20008100a00 */
[----:B------:R-:W-:Y:S01]  /*3770*/  IADD3 R12, P2, R30, UR16, RZ ;  /* 0x000000101e0c7c10 */ /* 0x000fe2000ff5e0ff */
[----:B------:R-:W-:-:S03]  /*3780*/  IMAD.IADD R25, R25, 0x1, R3 ;  /* 0x0000000119197824 */ /* 0x000fc600078e0203 */
[----:B------:R-:W-:Y:S02]  /*3790*/  IADD3.X R13, R31, UR12, RZ, P2, !PT ;  /* 0x0000000c1f0d7c10 */ /* 0x000fe400097fe4ff */
[----:B------:R-:W-:Y:S01]  /*37a0*/  IADD3 R0, P2, R0, -0x10, RZ ;  /* 0xfffffff000007810 */ /* 0x000fe20007f5e0ff */
[-C--:B---3--:R-:W-:Y:S02]  /*37b0*/  IMAD R3, R37, R26.reuse, RZ ;  /* 0x0000001a25037224 */ /* 0x088fe400078e02ff */
[----:B------:R-:W-:-:S04]  /*37c0*/  IMAD.WIDE.U32 R24, R36, R26, R24 ;  /* 0x0000001a24187225 */ /* 0x000fc800078e0018 */
[----:B------:R-:W-:Y:S02]  /*37d0*/  IMAD R3, R36, R27, R3 ;  /* 0x0000001b24037224 */ /* 0x000fe400078e0203 */
[----:B------:R-:W2:Y:S04]  /*37e0*/  LDG.E.64 R36, [R12.64] ;  /* 0x000000060c247981 */ /* 0x000ea8000c1e1b00 */
[----:B------:R-:W2:Y:S01]  /*37f0*/  LDL.64 R26, [UR13+0x90] ;  /* 0x0000900dff1a7983 */ /* 0x000ea20008100a00 */
[----:B------:R-:W-:Y:S02]  /*3800*/  IADD3.X R29, R29, -0x1, RZ, P2, !PT ;  /* 0xffffffff1d1d7810 */ /* 0x000fe400017fe4ff */
[----:B------:R-:W-:Y:S02]  /*3810*/  ISETP.GT.U32.AND P2, PT, R0, 0xc, PT ;  /* 0x0000000c0000780c */ /* 0x000fe40003f44070 */
[----:B------:R-:W-:-:S02]  /*3820*/  IADD3 R25, R25, R3, RZ ;  /* 0x0000000319197210 */ /* 0x000fc40007ffe0ff */
[----:B------:R-:W-:Y:S01]  /*3830*/  ISETP.GT.AND.EX P2, PT, R29, RZ, PT, P2 ;  /* 0x000000ff1d00720c */ /* 0x000fe20003f44320 */
[----:B------:R-:W-:-:S04]  /*3840*/  UIADD3 UR4, UP0, UR4, 0x10, URZ ;  /* 0x0000001004047890 */ /* 0x000fc8000ff1e03f */
[----:B------:R-:W-:Y:S01]  /*3850*/  UIADD3.X UR5, URZ, UR5, URZ, UP0, !UPT ;  /* 0x000000053f057290 */ /* 0x000fe200087fe43f */
[-C--:B--2---:R-:W-:Y:S02]  /*3860*/  IMAD R3, R37, R26.reuse, RZ ;  /* 0x0000001a25037224 */ /* 0x084fe400078e02ff */
[----:B------:R-:W-:-:S04]  /*3870*/  IMAD.WIDE.U32 R30, R36, R26, R24 ;  /* 0x0000001a241e7225 */ /* 0x000fc800078e0018 */
[----:B------:R-:W-:Y:S01]  /*3880*/  IMAD R3, R36, R27, R3 ;  /* 0x0000001b24037224 */ /* 0x000fe200078e0203 */
[----:B------:R-:W-:-:S03]  /*3890*/  IADD3 R36, P3, R12, UR16, RZ ;  /* 0x000000100c247c10 */ /* 0x000fc6000ff7e0ff */
[----:B------:R-:W-:Y:S01]  /*38a0*/  IMAD.IADD R31, R31, 0x1, R3 ;  /* 0x000000011f1f7824 */ /* 0x000fe200078e0203 */
[----:B------:R-:W-:Y:S01]  /*38b0*/  IADD3.X R3, R13, UR12, RZ, P3, !PT ;  /* 0x0000000c0d037c10 */ /* 0x000fe20009ffe4ff */
[----:B------:R-:W-:Y:S05]  /*38c0*/  @P2 BRA `(.L_x_1501) ;  /* 0xfffff76000002947 */ /* 0x000fea000383ffff */
.L_x_1500:
[----:B------:R-:W-:-:S04]  /*38d0*/  ISETP.GT.U32.AND P2, PT, R0, 0x4, PT ;  /* 0x000000040000780c */ /* 0x000fc80003f44070 */
[----:B------:R-:W-:-:S13]  /*38e0*/  ISETP.GT.AND.EX P2, PT, R29, RZ, PT, P2 ;  /* 0x000000ff1d00720c */ /* 0x000fda0003f44320 */
[----:B------:R-:W-:Y:S05]  /*38f0*/  @!P2 BRA `(.L_x_1502) ;  /* 0x000004700000a947 */ /* 0x000fea0003800000 */
[----:B------:R-:W-:Y:S01]  /*3900*/  ULEA UR13, UR4, UR14, 0x3 ;  /* 0x0000000e040d7291 */ /* 0x000fe2000f8e183f */
[----:B------:R-:W-:-:S05]  /*3910*/  MOV R37, R3 ;  /* 0x0000000300257202 */ /* 0x000fca0000000f00 */
        /* <DEDUP_REMOVED lines=9> */
[----:B------:R-:W-:Y:S01]  /*39b0*/  IADD3 R36, P0, R26, UR16, RZ ;  /* 0x000000101a247c10 */ /* 0x000fe2000ff1e0ff */
[----:B------:R-:W-:-:S03]  /*39c0*/  IMAD.IADD R31, R31, 0x1, R3 ;  /* 0x000000011f1f7824 */ /* 0x000fc600078e0203 */
[----:B------:R-:W-:Y:S01]  /*39d0*/  IADD3.X R37, R27, UR12, RZ, P0, !PT ;  /* 0x0000000c1b257c10 */ /* 0x000fe200087fe4ff */
[----:B--2---:R-:W-:-:S04]  /*39e0*/  IMAD R3, R25, R12, RZ ;  /* 0x0000000c19037224 */ /* 0x004fc800078e02ff */
[C---:B------:R-:W-:Y:S02]  /*39f0*/  IMAD R3, R24.reuse, R13, R3 ;  /* 0x0000000d18037224 */ /* 0x040fe400078e0203 */
[----:B------:R-:W-:Y:S02]  /*3a00*/  IMAD.WIDE.U32 R12, R24, R12, R30 ;  /* 0x0000000c180c7225 */ /* 0x000fe400078e001e */
[----:B------:R-:W2:Y:S04]  /*3a10*/  LDG.E.64 R30, [R36.64] ;  /* 0x00000006241e7981 */ /* 0x000ea8000c1e1b00 */
[----:B------:R-:W2:Y:S01]  /*3a20*/  LDL.64 R24, [UR13+0x28] ;  /* 0x0000280dff187983 */ /* 0x000ea20008100a00 */
[----:B------:R-:W-:Y:S02]  /*3a30*/  IADD3 R26, P0, R36, UR16, RZ ;  /* 0x00000010241a7c10 */ /* 0x000fe4000ff1e0ff */
[----:B------:R-:W-:-:S02]  /*3a40*/  IADD3 R13, R13, R3, RZ ;  /* 0x000000030d0d7210 */ /* 0x000fc40007ffe0ff */
        /* <DEDUP_REMOVED lines=20> */
[----:B------:R0:W2:Y:S04]  /*3b90*/  LDG.E.64 R30, [R26.64] ;  /* 0x000000061a1e7981 */ /* 0x0000a8000c1e1b00 */
[----:B------:R-:W2:Y:S01]  /*3ba0*/  LDL.64 R24, [UR13+0x40] ;  /* 0x0000400dff187983 */ /* 0x000ea20008100a00 */
[----:B------:R-:W-:Y:S01]  /*3bb0*/  IADD3 R36, P0, R26, UR16, RZ ;  /* 0x000000101a247c10 */ /* 0x000fe2000ff1e0ff */
[----:B------:R-:W-:-:S03]  /*3bc0*/  IMAD.IADD R13, R13, 0x1, R3 ;  /* 0x000000010d0d7824 */ /* 0x000fc600078e0203 */
[----:B------:R-:W-:-:S05]  /*3bd0*/  IADD3.X R37, R27, UR12, RZ, P0, !PT ;  /* 0x0000000c1b257c10 */ /* 0x000fca00087fe4ff */
[----:B0-----:R-:W3:Y:S01]  /*3be0*/  LDG.E.64 R26, [R36.64] ;  /* 0x00000006241a7981 */ /* 0x001ee2000c1e1b00 */
[----:B--2---:R-:W-:-:S04]  /*3bf0*/  IMAD R3, R31, R24, RZ ;  /* 0x000000181f037224 */ /* 0x004fc800078e02ff */
[C---:B------:R-:W-:Y:S02]  /*3c00*/  IMAD R3, R30.reuse, R25, R3 ;  /* 0x000000191e037224 */ /* 0x040fe400078e0203 */
[----:B------:R-:W-:Y:S02]  /*3c10*/  IMAD.WIDE.U32 R24, R30, R24, R12 ;  /* 0x000000181e187225 */ /* 0x000fe400078e000c */
[----:B------:R-:W3:Y:S01]  /*3c20*/  LDL.64 R30, [UR13+0x48] ;  /* 0x0000480dff1e7983 */ /* 0x000ee20008100a00 */
[----:B------:R-:W-:Y:S02]  /*3c30*/  IADD3 R12, P0, R36, UR16, RZ ;  /* 0x00000010240c7c10 */ /* 0x000fe4000ff1e0ff */
[----:B------:R-:W-:Y:S02]  /*3c40*/  IADD3 R25, R25, R3, RZ ;  /* 0x0000000319197210 */ /* 0x000fe40007ffe0ff */
[----:B------:R-:W-:Y:S01]  /*3c50*/  IADD3.X R13, R37, UR12, RZ, P0, !PT ;  /* 0x0000000c250d7c10 */ /* 0x000fe200087fe4ff */
[----:B---3--:R-:W-:-:S02]  /*3c60*/  IMAD R3, R27, R30, RZ ;  /* 0x0000001e1b037224 */ /* 0x008fc400078e02ff */
[----:B------:R-:W-:-:S04]  /*3c70*/  IMAD.WIDE.U32 R24, R26, R30, R24 ;  /* 0x0000001e1a187225 */ /* 0x000fc800078e0018 */
[----:B------:R-:W-:Y:S02]  /*3c80*/  IMAD R3, R26, R31, R3 ;  /* 0x0000001f1a037224 */ /* 0x000fe400078e0203 */
[----:B------:R-:W2:Y:S04]  /*3c90*/  LDG.E.64 R30, [R12.64] ;  /* 0x000000060c1e7981 */ /* 0x000ea8000c1e1b00 */
[----:B------:R-:W2:Y:S01]  /*3ca0*/  LDL.64 R26, [UR13+0x50] ;  /* 0x0000500dff1a7983 */ /* 0x000ea20008100a00 */
[----:B------:R-:W-:Y:S01]  /*3cb0*/  IMAD.IADD R25, R25, 0x1, R3 ;  /* 0x0000000119197824 */ /* 0x000fe200078e0203 */
[----:B------:R-:W-:Y:S02]  /*3cc0*/  IADD3 R0, P3, R0, -0x8, RZ ;  /* 0xfffffff800007810 */ /* 0x000fe40007f7e0ff */
[----:B------:R-:W-:Y:S01]  /*3cd0*/  IADD3 R36, P2, R12, UR16, RZ ;  /* 0x000000100c247c10 */ /* 0x000fe2000ff5e0ff */
[----:B------:R-:W-:Y:S01]  /*3ce0*/  UIADD3 UR4, UP0, UR4, 0x8, URZ ;  /* 0x0000000804047890 */ /* 0x000fe2000ff1e03f */
[----:B------:R-:W-:-:S02]  /*3cf0*/  PLOP3.LUT P0, PT, PT, PT, PT, 0x8, 0x0 ;  /* 0x000000000000781c */ /* 0x000fc40003f0e170 */
[----:B------:R-:W-:Y:S01]  /*3d00*/  IADD3.X R29, R29, -0x1, RZ, P3, !PT ;  /* 0xffffffff1d1d7810 */ /* 0x000fe20001ffe4ff */
[----:B------:R-:W-:Y:S01]  /*3d10*/  UIADD3.X UR5, URZ, UR5, URZ, UP0, !UPT ;  /* 0x000000053f057290 */ /* 0x000fe200087fe43f */
[----:B--2---:R-:W-:-:S04]  /*3d20*/  IMAD R3, R31, R26, RZ ;  /* 0x0000001a1f037224 */ /* 0x004fc800078e02ff */
[C---:B------:R-:W-:Y:S02]  /*3d30*/  IMAD R3, R30.reuse, R27, R3 ;  /* 0x0000001b1e037224 */ /* 0x040fe400078e0203 */
[----:B------:R-:W-:-:S05]  /*3d40*/  IMAD.WIDE.U32 R30, R30, R26, R24 ;  /* 0x0000001a1e1e7225 */ /* 0x000fca00078e0018 */
[----:B------:R-:W-:Y:S02]  /*3d50*/  IADD3 R31, R31, R3, RZ ;  /* 0x000000031f1f7210 */ /* 0x000fe40007ffe0ff */
[----:B------:R-:W-:Y:S02]  /*3d60*/  IADD3.X R3, R13, UR12, RZ, P2, !PT ;  /* 0x0000000c0d037c10 */ /* 0x000fe400097fe4ff */
.L_x_1502:
[----:B------:R-:W-:-:S04]  /*3d70*/  ISETP.NE.U32.AND P2, PT, R0, RZ, PT ;  /* 0x000000ff0000720c */ /* 0x000fc80003f45070 */
[----:B------:R-:W-:-:S13]  /*3d80*/  ISETP.NE.OR.EX P0, PT, R29, RZ, P0, P2 ;  /* 0x000000ff1d00720c */ /* 0x000fda0000705720 */
[----:B------:R-:W-:Y:S05]  /*3d90*/  @!P0 BRA `(.L_x_1498) ;  /* 0x0000029000008947 */ /* 0x000fea0003800000 */
.L_x_1499:
[----:B------:R-:W-:Y:S01]  /*3da0*/  ULEA UR13, UR4, UR14, 0x3 ;  /* 0x0000000e040d7291 */ /* 0x000fe2000f8e183f */
[----:B------:R-:W-:-:S05]  /*3db0*/  IMAD.MOV.U32 R37, RZ, RZ, R3 ;  /* 0x000000ffff257224 */ /* 0x000fca00078e0003 */
[----:B------:R-:W2:Y:S04]  /*3dc0*/  LDG.E.64 R26, [R36.64] ;  /* 0x00000006241a7981 */ /* 0x000ea8000c1e1b00 */
[----:B------:R-:W2:Y:S01]  /*3dd0*/  LDL.64 R12, [UR13+0x18] ;  /* 0x0000180dff0c7983 */ /* 0x000ea20008100a00 */
[----:B------:R-:W-:-:S04]  /*3de0*/  IADD3 R24, P0, R36, UR16, RZ ;  /* 0x0000001024187c10 */ /* 0x000fc8000ff1e0ff */
        /* <DEDUP_REMOVED lines=16> */
[----:B------:R-:W-:Y:S01]  /*3ef0*/  IADD3.X R13, R37, UR12, RZ, P0, !PT ;  /* 0x0000000c250d7c10 */ /* 0x000fe200087fe4ff */
[----:B---3--:R-:W-:-:S04]  /*3f00*/  IMAD R3, R25, R30, RZ ;  /* 0x0000001e19037224 */ /* 0x008fc800078e02ff */
[C---:B------:R-:W-:Y:S02]  /*3f10*/  IMAD R3, R24.reuse, R31, R3 ;  /* 0x0000001f18037224 */ /* 0x040fe400078e0203 */
[----:B------:R-:W-:Y:S02]  /*3f20*/  IMAD.WIDE.U32 R24, R24, R30, R26 ;  /* 0x0000001e18187225 */ /* 0x000fe400078e001a */
[----:B------:R-:W2:Y:S04]  /*3f30*/  LDG.E.64 R30, [R12.64] ;  /* 0x000000060c1e7981 */ /* 0x000ea8000c1e1b00 */
[----:B------:R-:W2:Y:S01]  /*3f40*/  LDL.64 R26, [UR13+0x30] ;  /* 0x0000300dff1a7983 */ /* 0x000ea20008100a00 */
[----:B------:R-:W-:-:S04]  /*3f50*/  IADD3 R0, P0, R0, -0x4, RZ ;  /* 0xfffffffc00007810 */ /* 0x000fc80007f1e0ff */
[----:B------:R-:W-:Y:S02]  /*3f60*/  IADD3.X R29, R29, -0x1, RZ, P0, !PT ;  /* 0xffffffff1d1d7810 */ /* 0x000fe400007fe4ff */
[----:B------:R-:W-:Y:S02]  /*3f70*/  ISETP.NE.U32.AND P0, PT, R0, RZ, PT ;  /* 0x000000ff0000720c */ /* 0x000fe40003f05070 */
[----:B------:R-:W-:Y:S02]  /*3f80*/  IADD3 R25, R25, R3, RZ ;  /* 0x0000000319197210 */ /* 0x000fe40007ffe0ff */
[----:B------:R-:W-:Y:S01]  /*3f90*/  ISETP.NE.AND.EX P0, PT, R29, RZ, PT, P0 ;  /* 0x000000ff1d00720c */ /* 0x000fe20003f05300 */
[----:B------:R-:W-:Y:S01]  /*3fa0*/  UIADD3 UR4, UP0, UR4, 0x4, URZ ;  /* 0x0000000404047890 */ /* 0x000fe2000ff1e03f */
[----:B------:R-:W-:-:S03]  /*3fb0*/  IADD3 R36, P2, R12, UR16, RZ ;  /* 0x000000100c247c10 */ /* 0x000fc6000ff5e0ff */
[----:B------:R-:W-:Y:S01]  /*3fc0*/  UIADD3.X UR5, URZ, UR5, URZ, UP0, !UPT ;  /* 0x000000053f057290 */ /* 0x000fe200087fe43f */
[----:B--2---:R-:W-:-:S04]  /*3fd0*/  IMAD R3, R31, R26, RZ ;  /* 0x0000001a1f037224 */ /* 0x004fc800078e02ff */
[C---:B------:R-:W-:Y:S02]  /*3fe0*/  IMAD R3, R30.reuse, R27, R3 ;  /* 0x0000001b1e037224 */ /* 0x040fe400078e0203 */
[----:B------:R-:W-:-:S04]  /*3ff0*/  IMAD.WIDE.U32 R30, R30, R26, R24 ;  /* 0x0000001a1e1e7225 */ /* 0x000fc800078e0018 */
[----:B------:R-:W-:Y:S01]  /*4000*/  IMAD.IADD R31, R31, 0x1, R3 ;  /* 0x000000011f1f7824 */ /* 0x000fe200078e0203 */
[----:B------:R-:W-:Y:S01]  /*4010*/  IADD3.X R3, R13, UR12, RZ, P2, !PT ;  /* 0x0000000c0d037c10 */ /* 0x000fe200097fe4ff */
[----:B------:R-:W-:Y:S05]  /*4020*/  @P0 BRA `(.L_x_1499) ;  /* 0xfffffd7000000947 */ /* 0x000fea000383ffff */
.L_x_1498:
[----:B------:R-:W-:-:S04]  /*4030*/  ISETP.NE.U32.AND P0, PT, R28, RZ, PT ;  /* 0x000000ff1c00720c */ /* 0x000fc80003f05070 */
[----:B------:R-:W-:-:S13]  /*4040*/  ISETP.NE.AND.EX P0, PT, RZ, RZ, PT, P0 ;  /* 0x000000ffff00720c */ /* 0x000fda0003f05300 */
[----:B------:R-:W-:Y:S05]  /*4050*/  @!P0 BRA `(.L_x_1497) ;  /* 0x000002b000008947 */ /* 0x000fea0003800000 */
[----:B------:R-:W-:Y:S01]  /*4060*/  IMAD R3, R17, c[0x0][0x170], RZ ;  /* 0x00005c0011037a24 */ /* 0x000fe200078e02ff */
[----:B------:R-:W-:Y:S01]  /*4070*/  ULDC.64 UR12, c[0x0][0x1c0] ;  /* 0x00007000000c7ab9 */ /* 0x000fe20000000a00 */
[----:B------:R-:W-:Y:S01]  /*4080*/  IMAD.WIDE.U32 R12, R16, c[0x0][0x170], RZ ;  /* 0x00005c00100c7a25 */ /* 0x000fe200078e00ff */
[----:B------:R-:W-:-:S03]  /*4090*/  UIMAD UR5, UR5, UR12, URZ ;  /* 0x0000000c050572a4 */ /* 0x000fc6000f8e023f */
[----:B------:R-:W-:Y:S01]  /*40a0*/  IMAD R3, R16, c[0x0][0x174], R3 ;  /* 0x00005d0010037a24 */ /* 0x000fe200078e0203 */
[----:B------:R-:W-:Y:S01]  /*40b0*/  UIMAD UR5, UR4, UR13, UR5 ;  /* 0x0000000d040572a4 */ /* 0x000fe2000f8e0205 */
[----:B------:R-:W-:Y:S01]  /*40c0*/  IMAD.U32 R17, RZ, RZ, UR4 ;  /* 0x00000004ff117e24 */ /* 0x000fe2000f8e00ff */
[----:B------:R-:W-:Y:S02]  /*40d0*/  ULEA UR4, UR4, UR14, 0x3 ;  /* 0x0000000e04047291 */ /* 0x000fe4000f8e183f */
[----:B------:R-:W-:-:S05]  /*40e0*/  IADD3 R13, R13, R3, RZ ;  /* 0x000000030d0d7210 */ /* 0x000fca0007ffe0ff */
        /* <DEDUP_REMOVED lines=33> */
[----:B------:R-:W-:-:S04]  /*4300*/  @P0 IADD3 R31, R25, R13, RZ ;  /* 0x0000000d191f0210 */ /* 0x000fc80007ffe0ff */
.L_x_1497:
[----:B------:R-:W-:Y:S01]  /*4310*/  MOV R12, R30 ;  /* 0x0000001e000c7202 */ /* 0x000fe20000000f00 */
[----:B------:R-:W-:Y:S01]  /*4320*/  IMAD.MOV.U32 R13, RZ, RZ, R31 ;  /* 0x000000ffff0d7224 */ /* 0x000fe200078e001f */
[----:B------:R-:W-:Y:S05]  /*4330*/  @!P1 BRA `(.L_x_1503) ;  /* 0x000014a000009947 */ /* 0x000fea0003800000 */
[----:B------:R-:W-:Y:S01]  /*4340*/  IADD3 R0, P2, R32, -0x1, RZ ;  /* 0xffffffff20007810 */ /* 0x000fe20007f5e0ff */
[----:B------:R-:W-:Y:S01]  /*4350*/  UMOV UR4, URZ ;  /* 0x0000003f00047c82 */ /* 0x000fe20008000000 */
[----:B------:R-:W-:Y:S01]  /*4360*/  CS2R R14, SRZ ;  /* 0x00000000000e7805 */ /* 0x000fe2000001ff00 */
[----:B------:R-:W-:Y:S01]  /*4370*/  UMOV UR5, URZ ;  /* 0x0000003f00057c82 */ /* 0x000fe20008000000 */
[----:B------:R-:W-:Y:S01]  /*4380*/  ISETP.GE.U32.AND P0, PT, R0, 0x3, PT ;  /* 0x000000030000780c */ /* 0x000fe20003f06070 */
[----:B------:R-:W-:Y:S01]  /*4390*/  ULDC.64 UR10, c[0x0][0x1c0] ;  /* 0x00007000000a7ab9 */ /* 0x000fe20000000a00 */
[----:B------:R-:W-:-:S04]  /*43a0*/  IADD3.X R0, R34, -0x1, RZ, P2, !PT ;  /* 0xffffffff22007810 */ /* 0x000fc800017fe4ff */
[----:B------:R-:W-:Y:S02]  /*43b0*/  ISETP.GE.U32.AND.EX P0, PT, R0, RZ, PT, P0 ;  /* 0x000000ff0000720c */ /* 0x000fe40003f06100 */
[----:B------:R-:W-:-:S11]  /*43c0*/  LOP3.LUT R0, R32, 0x3, RZ, 0xc0, !PT ;  /* 0x0000000320007812 */ /* 0x000fd600078ec0ff */
        /* <DEDUP_REMOVED lines=12> */
[----:B------:R-:W-:Y:S01]  /*4490*/  UMOV UR5, URZ ;  /* 0x0000003f00057c82 */ /* 0x000fe20008000000 */
        /* <DEDUP_REMOVED lines=9> */
.L_x_1507:
        /* <DEDUP_REMOVED lines=12> */
[-C--:B---3--:R-:W-:Y:S01]  /*45f0*/  IMAD R25, R31, R28.reuse, RZ ;  /* 0x0000001c1f197224 */ /* 0x088fe200078e02ff */
[----:B------:R-:W-:Y:S01]  /*4600*/  IADD3.X R17, R27, UR12, RZ, P2, !PT ;  /* 0x0000000c1b117c10 */ /* 0x000fe200097fe4ff */
[----:B------:R-:W-:Y:S01]  /*4610*/  IMAD.WIDE.U32 R14, R30, R28, R14 ;  /* 0x0000001c1e0e7225 */ /* 0x000fe200078e000e */
[----:B------:R-:W-:-:S03]  /*4620*/  IADD3 R28, P2, R16, UR16, RZ ;  /* 0x00000010101c7c10 */ /* 0x000fc6000ff5e0ff */
[----:B------:R-:W-:Y:S01]  /*4630*/  IMAD R29, R30, R29, R25 ;  /* 0x0000001d1e1d7224 */ /* 0x000fe200078e0219 */
[----:B------:R0:W2:Y:S04]  /*4640*/  LDG.E.64 R26, [R16.64] ;  /* 0x00000006101a7981 */ /* 0x0000a8000c1e1b00 */
[----:B------:R-:W-:Y:S01]  /*4650*/  IADD3 R15, R15, R29, RZ ;  /* 0x0000001d0f0f7210 */ /* 0x000fe20007ffe0ff */
[----:B------:R-:W2:Y:S01]  /*4660*/  LDL.64 R24, [UR13+0x28] ;  /* 0x0000280dff187983 */ /* 0x000ea20008100a00 */
[----:B------:R-:W-:-:S03]  /*4670*/  IADD3.X R29, R17, UR12, RZ, P2, !PT ;  /* 0x0000000c111d7c10 */ /* 0x000fc600097fe4ff */
[----:B------:R-:W3:Y:S04]  /*4680*/  LDL.64 R30, [UR13+0x30] ;  /* 0x0000300dff1e7983 */ /* 0x000ee80008100a00 */
[----:B------:R1:W3:Y:S01]  /*4690*/  LDG.E.64 R36, [R28.64] ;  /* 0x000000061c247981 */ /* 0x0002e2000c1e1b00 */
        /* <DEDUP_REMOVED lines=86> */
[-C--:B---3--:R-:W-:Y:S02]  /*4c00*/  IMAD R25, R37, R30.reuse, RZ ;  /* 0x0000001e25197224 */ /* 0x088fe400078e02ff */
[----:B------:R-:W-:Y:S02]  /*4c10*/  IMAD.IADD R15, R15, 0x1, R27 ;  /* 0x000000010f0f7824 */ /* 0x000fe400078e021b */
[----:B------:R-:W-:Y:S01]  /*4c20*/  IMAD R25, R36, R31, R25 ;  /* 0x0000001f24197224 */ /* 0x000fe200078e0219 */
[----:B------:R-:W-:Y:S01]  /*4c30*/  IADD3 R24, P2, R16, UR16, RZ ;  /* 0x0000001010187c10 */ /* 0x000fe2000ff5e0ff */
[----:B------:R-:W-:Y:S01]  /*4c40*/  IMAD.WIDE.U32 R14, R36, R30, R14 ;  /* 0x0000001e240e7225 */ /* 0x000fe200078e000e */
[----:B------:R-:W4:Y:S04]  /*4c50*/  LDL.64 R26, [UR13+0x88] ;  /* 0x0000880dff1a7983 */ /* 0x000f280008100a00 */
[----:B------:R-:W-:Y:S01]  /*4c60*/  IADD3 R15, R15, R25, RZ ;  /* 0x000000190f0f7210 */ /* 0x000fe20007ffe0ff */
[----:B------:R-:W2:Y:S01]  /*4c70*/  LDL.64 R30, [UR13+0x90] ;  /* 0x0000900dff1e7983 */ /* 0x000ea20008100a00 */
        /* <DEDUP_REMOVED lines=11> */
[----:B------:R-:W-:-:S03]  /*4d30*/  IADD3 R26, P3, R24, UR16, RZ ;  /* 0x00000010181a7c10 */ /* 0x000fc6000ff7e0ff */
[----:B------:R-:W-:Y:S02]  /*4d40*/  IMAD.IADD R15, R15, 0x1, R29 ;  /* 0x000000010f0f7824 */ /* 0x000fe400078e021d */
[-C--:B--2---:R-:W-:Y:S02]  /*4d50*/  IMAD R17, R37, R30.reuse, RZ ;  /* 0x0000001e25117224 */ /* 0x084fe400078e02ff */
[----:B------:R-:W-:Y:S01]  /*4d60*/  IMAD.WIDE.U32 R14, R36, R30, R14 ;  /* 0x0000001e240e7225 */ /* 0x000fe200078e000e */
[----:B------:R-:W-:-:S03]  /*4d70*/  IADD3.X R27, R25, UR12, RZ, P3, !PT ;  /* 0x0000000c191b7c10 */ /* 0x000fc60009ffe4ff */
[----:B------:R-:W-:-:S05]  /*4d80*/  IMAD R17, R36, R31, R17 ;  /* 0x0000001f24117224 */ /* 0x000fca00078e0211 */
[----:B------:R-:W-:Y:S01]  /*4d90*/  IADD3 R15, R15, R17, RZ ;  /* 0x000000110f0f7210 */ /* 0x000fe20007ffe0ff */
[----:B------:R-:W-:Y:S05]  /*4da0*/  @P2 BRA `(.L_x_1507) ;  /* 0xfffff78000002947 */ /* 0x000fea000383ffff */
.L_x_1506:
[----:B------:R-:W-:-:S04]  /*4db0*/  ISETP.GT.U32.AND P2, PT, R3, 0x4, PT ;  /* 0x000000040300780c */ /* 0x000fc80003f44070 */
[----:B------:R-:W-:-:S13]  /*4dc0*/  ISETP.GT.AND.EX P2, PT, R33, RZ, PT, P2 ;  /* 0x000000ff2100720c */ /* 0x000fda0003f44320 */
[----:B------:R-:W-:Y:S05]  /*4dd0*/  @!P2 BRA `(.L_x_1508) ;  /* 0x000004600000a947 */ /* 0x000fea0003800000 */
[----:B------:R-:W-:Y:S01]  /*4de0*/  ULEA UR13, UR4, UR14, 0x3 ;  /* 0x0000000e040d7291 */ /* 0x000fe2000f8e183f */
[----:B------:R-:W-:Y:S01]  /*4df0*/  IADD3 R16, P0, R26, UR16, RZ ;  /* 0x000000101a107c10 */ /* 0x000fe2000ff1e0ff */
[----:B------:R0:W2:Y:S03]  /*4e00*/  LDG.E.64 R30, [R26.64] ;  /* 0x000000061a1e7981 */ /* 0x0000a6000c1e1b00 */
[----:B------:R-:W-:-:S04]  /*4e10*/  IADD3.X R17, R27, UR12, RZ, P0, !PT ;  /* 0x0000000c1b117c10 */ /* 0x000fc800087fe4ff */
[----:B------:R-:W2:Y:S04]  /*4e20*/  LDL.64 R28, [UR13+0x18] ;  /* 0x0000180dff1c7983 */ /* 0x000ea80008100a00 */
[----:B0-----:R-:W3:Y:S04]  /*4e30*/  LDG.E.64 R26, [R16.64] ;  /* 0x00000006101a7981 */ /* 0x001ee8000c1e1b00 */
[----:B------:R-:W3:Y:S01]  /*4e40*/  LDL.64 R24, [UR13+0x20] ;  /* 0x0000200dff187983 */ /* 0x000ee20008100a00 */
[-C--:B--2---:R-:W-:Y:S02]  /*4e50*/  IMAD R31, R31, R28.reuse, RZ ;  /* 0x0000001c1f1f7224 */ /* 0x084fe400078e02ff */
[----:B------:R-:W-:Y:S01]  /*4e60*/  IMAD.WIDE.U32 R14, R30, R28, R14 ;  /* 0x0000001c1e0e7225 */ /* 0x000fe200078e000e */
[----:B------:R-:W-:-:S03]  /*4e70*/  IADD3 R28, P0, R16, UR16, RZ ;  /* 0x00000010101c7c10 */ /* 0x000fc6000ff1e0ff */
[----:B------:R-:W-:Y:S01]  /*4e80*/  IMAD R31, R30, R29, R31 ;  /* 0x0000001d1e1f7224 */ /* 0x000fe200078e021f */
[----:B------:R-:W-:Y:S01]  /*4e90*/  IADD3.X R29, R17, UR12, RZ, P0, !PT ;  /* 0x0000000c111d7c10 */ /* 0x000fe200087fe4ff */
[-C--:B---3--:R-:W-:Y:S01]  /*4ea0*/  IMAD R27, R27, R24.reuse, RZ ;  /* 0x000000181b1b7224 */ /* 0x088fe200078e02ff */
[----:B------:R-:W2:Y:S01]  /*4eb0*/  LDL.64 R16, [UR13+0x28] ;  /* 0x0000280dff107983 */ /* 0x000ea20008100a00 */
[----:B------:R-:W-:Y:S02]  /*4ec0*/  IMAD.IADD R15, R15, 0x1, R31 ;  /* 0x000000010f0f7824 */ /* 0x000fe400078e021f */
[C---:B------:R-:W-:Y:S01]  /*4ed0*/  IMAD R27, R26.reuse, R25, R27 ;  /* 0x000000191a1b7224 */ /* 0x040fe200078e021b */
[----:B------:R-:W3:Y:S01]  /*4ee0*/  LDL.64 R30, [UR13+0x30] ;  /* 0x0000300dff1e7983 */ /* 0x000ee20008100a00 */
[----:B------:R-:W-:Y:S01]  /*4ef0*/  IMAD.WIDE.U32 R14, R26, R24, R14 ;  /* 0x000000181a0e7225 */ /* 0x000fe200078e000e */
[----:B------:R-:W-:Y:S02]  /*4f00*/  IADD3 R26, P0, R28, UR16, RZ ;  /* 0x000000101c1a7c10 */ /* 0x000fe4000ff1e0ff */
[----:B------:R-:W2:Y:S02]  /*4f10*/  LDG.E.64 R24, [R28.64] ;  /* 0x000000061c187981 */ /* 0x000ea4000c1e1b00 */
[----:B------:R-:W-:-:S02]  /*4f20*/  IADD3 R15, R15, R27, RZ ;  /* 0x0000001b0f0f7210 */ /* 0x000fc40007ffe0ff */
[----:B------:R-:W-:-:S05]  /*4f30*/  IADD3.X R27, R29, UR12, RZ, P0, !PT ;  /* 0x0000000c1d1b7c10 */ /* 0x000fca00087fe4ff */
[----:B------:R-:W3:Y:S01]  /*4f40*/  LDG.E.64 R36, [R26.64] ;  /* 0x000000061a247981 */ /* 0x000ee2000c1e1b00 */
[-C--:B--2---:R-:W-:Y:S02]  /*4f50*/  IMAD R25, R25, R16.reuse, RZ ;  /* 0x0000001019197224 */ /* 0x084fe400078e02ff */
[----:B------:R-:W-:Y:S01]  /*4f60*/  IMAD.WIDE.U32 R14, R24, R16, R14 ;  /* 0x00000010180e7225 */ /* 0x000fe200078e000e */
[----:B------:R-:W-:-:S03]  /*4f70*/  IADD3 R16, P0, R26, UR16, RZ ;  /* 0x000000101a107c10 */ /* 0x000fc6000ff1e0ff */
[----:B------:R-:W-:Y:S01]  /*4f80*/  IMAD R25, R24, R17, R25 ;  /* 0x0000001118197224 */ /* 0x000fe200078e0219 */
[----:B------:R-:W-:Y:S01]  /*4f90*/  IADD3.X R17, R27, UR12, RZ, P0, !PT ;  /* 0x0000000c1b117c10 */ /* 0x000fe200087fe4ff */
[-C--:B---3--:R-:W-:Y:S02]  /*4fa0*/  IMAD R29, R37, R30.reuse, RZ ;  /* 0x0000001e251d7224 */ /* 0x088fe400078e02ff */
[----:B------:R-:W-:Y:S01]  /*4fb0*/  IMAD.IADD R15, R15, 0x1, R25 ;  /* 0x000000010f0f7824 */ /* 0x000fe200078e0219 */
[----:B------:R-:W-:Y:S01]  /*4fc0*/  IADD3 R28, P0, R16, UR16, RZ ;  /* 0x00000010101c7c10 */ /* 0x000fe2000ff1e0ff */
[C---:B------:R-:W-:Y:S01]  /*4fd0*/  IMAD R29, R36.reuse, R31, R29 ;  /* 0x0000001f241d7224 */ /* 0x040fe200078e021d */
[----:B------:R-:W2:Y:S01]  /*4fe0*/  LDL.64 R24, [UR13+0x38] ;  /* 0x0000380dff187983 */ /* 0x000ea20008100a00 */
[----:B------:R-:W-:-:S03]  /*4ff0*/  IMAD.WIDE.U32 R14, R36, R30, R14 ;  /* 0x0000001e240e7225 */ /* 0x000fc600078e000e */
[----:B------:R0:W2:Y:S02]  /*5000*/  LDG.E.64 R26, [R16.64] ;  /* 0x00000006101a7981 */ /* 0x0000a4000c1e1b00 */
[----:B------:R-:W-:Y:S02]  /*5010*/  IADD3 R15, R15, R29, RZ ;  /* 0x0000001d0f0f7210 */ /* 0x000fe40007ffe0ff */
        /* <DEDUP_REMOVED lines=26> */
[----:B------:R-:W-:-:S04]  /*51c0*/  IMAD R29, R28, R27, R29 ;  /* 0x0000001b1c1d7224 */ /* 0x000fc800078e021d */
[----:B------:R-:W-:Y:S02]  /*51d0*/  IMAD.IADD R15, R15, 0x1, R29 ;  /* 0x000000010f0f7824 */ /* 0x000fe400078e021d */
[-C--:B--2---:R-:W-:Y:S01]  /*51e0*/  IMAD R17, R37, R30.reuse, RZ ;  /* 0x0000001e25117224 */ /* 0x084fe200078e02ff */
[----:B------:R-:W-:Y:S01]  /*51f0*/  IADD3 R26, P2, R24, UR16, RZ ;  /* 0x00000010181a7c10 */ /* 0x000fe2000ff5e0ff */
[----:B------:R-:W-:-:S04]  /*5200*/  IMAD.WIDE.U32 R14, R36, R30, R14 ;  /* 0x0000001e240e7225 */ /* 0x000fc800078e000e */
[----:B------:R-:W-:Y:S01]  /*5210*/  IMAD R17, R36, R31, R17 ;  /* 0x0000001f24117224 */ /* 0x000fe200078e0211 */
[----:B------:R-:W-:-:S04]  /*5220*/  IADD3.X R27, R25, UR12, RZ, P2, !PT ;  /* 0x0000000c191b7c10 */ /* 0x000fc800097fe4ff */
[----:B------:R-:W-:Y:S02]  /*5230*/  IADD3 R15, R15, R17, RZ ;  /* 0x000000110f0f7210 */ /* 0x000fe40007ffe0ff */
.L_x_1508:
[----:B------:R-:W-:-:S04]  /*5240*/  ISETP.NE.U32.AND P2, PT, R3, RZ, PT ;  /* 0x000000ff0300720c */ /* 0x000fc80003f45070 */
[----:B------:R-:W-:-:S13]  /*5250*/  ISETP.NE.OR.EX P0, PT, R33, RZ, P0, P2 ;  /* 0x000000ff2100720c */ /* 0x000fda0000705720 */
[----:B------:R-:W-:Y:S05]  /*5260*/  @!P0 BRA `(.L_x_1504) ;  /* 0x0000028000008947 */ /* 0x000fea0003800000 */
.L_x_1505:
        /* <DEDUP_REMOVED lines=15> */
[----:B------:R-:W-:Y:S01]  /*5360*/  IADD3 R24, P0, R16, UR16, RZ ;  /* 0x0000001010187c10 */ /* 0x000fe2000ff1e0ff */
[----:B------:R-:W2:Y:S02]  /*5370*/  LDL.64 R26, [UR13+0x28] ;  /* 0x0000280dff1a7983 */ /* 0x000ea40008100a00 */
[----:B------:R-:W-:Y:S02]  /*5380*/  IMAD R25, R28, R31, R25 ;  /* 0x0000001f1c197224 */ /* 0x000fe400078e0219 */
[----:B------:R-:W2:Y:S03]  /*5390*/  LDG.E.64 R28, [R16.64] ;  /* 0x00000006101c7981 */ /* 0x000ea6000c1e1b00 */
[----:B------:R-:W-:Y:S01]  /*53a0*/  IADD3 R15, R15, R25, RZ ;  /* 0x000000190f0f7210 */ /* 0x000fe20007ffe0ff */
[----:B------:R-:W3:Y:S01]  /*53b0*/  LDL.64 R30, [UR13+0x30] ;  /* 0x0000300dff1e7983 */ /* 0x000ee20008100a00 */
[----:B------:R-:W-:-:S05]  /*53c0*/  IADD3.X R25, R17, UR12, RZ, P0, !PT ;  /* 0x0000000c11197c10 */ /* 0x000fca00087fe4ff */
        /* <DEDUP_REMOVED lines=18> */
.L_x_1504:
        /* <DEDUP_REMOVED lines=9> */
[----:B------:R-:W-:Y:S02]  /*5580*/  IMAD.U32 R16, RZ, RZ, UR4 ;  /* 0x00000004ff107e24 */ /* 0x000fe4000f8e00ff */
[----:B------:R-:W-:Y:S01]  /*5590*/  IMAD.IADD R25, R25, 0x1, R3 ;  /* 0x0000000119197824 */ /* 0x000fe200078e0203 */
[----:B------:R-:W-:-:S05]  /*55a0*/  MOV R3, UR4 ;  /* 0x0000000400037c02 */ /* 0x000fca0008000f00 */
[----:B------:R-:W-:Y:S01]  /*55b0*/  IMAD.WIDE.U32 R24, R3, c[0x0][0x1c0], R24 ;  /* 0x0000700003187a25 */ /* 0x000fe200078e0018 */
[----:B------:R-:W-:-:S04]  /*55c0*/  LEA R3, R16, R1, 0x3 ;  /* 0x0000000110037211 */ /* 0x000fc800078e18ff */
[----:B------:R-:W-:Y:S02]  /*55d0*/  IADD3 R17, R25, UR5, RZ ;  /* 0x0000000519117c10 */ /* 0x000fe4000fffe0ff */
        /* <DEDUP_REMOVED lines=13> */
[----:B------:R-:W2:Y:S01]  /*56b0*/  LDL.64 R16, [R3+0x20] ;  /* 0x0000200003107983 */ /* 0x000ea20000100a00 */
[----:B------:R-:W-:Y:S01]  /*56c0*/  USHF.L.U64.HI UR10, UR10, 0x3, UR11 ;  /* 0x000000030a0a7899 */ /* 0x000fe2000801020b */
[----:B------:R-:W-:-:S03]  /*56d0*/  ISETP.NE.AND.EX P0, PT, RZ, RZ, PT, P0 ;  /* 0x000000ffff00720c */ /* 0x000fc60003f05300 */
[----:B------:R-:W-:-:S04]  /*56e0*/  IADD3 R28, P2, R18, UR4, RZ ;  /* 0x00000004121c7c10 */ /* 0x000fc8000ff5e0ff */
[----:B------:R-:W-:-:S05]  /*56f0*/  IADD3.X R29, R19, UR10, RZ, P2, !PT ;  /* 0x0000000a131d7c10 */ /* 0x000fca00097fe4ff */
[----:B------:R-:W2:Y:S01]  /*5700*/  LDG.E.64 R18, [R28.64] ;  /* 0x000000061c127981 */ /* 0x000ea2000c1e1b00 */
[----:B------:R-:W-:-:S03]  /*5710*/  @P0 IADD3 R26, P2, R28, UR4, RZ ;  /* 0x000000041c1a0c10 */ /* 0x000fc6000ff5e0ff */
[----:B------:R-:W3:Y:S01]  /*5720*/  @P0 LDL.64 R24, [R3+0x28] ;  /* 0x0000280003180983 */ /* 0x000ee20000100a00 */
        /* <DEDUP_REMOVED lines=11> */
.L_x_1503:
[----:B------:R-:W-:Y:S01]  /*57e0*/  CS2R R18, SRZ ;  /* 0x0000000000127805 */ /* 0x000fe2000001ff00 */
        /* <DEDUP_REMOVED lines=33> */
.L_x_1513:
        /* <DEDUP_REMOVED lines=138> */
.L_x_1512:
        /* <DEDUP_REMOVED lines=74> */
.L_x_1514:
[----:B------:R-:W-:-:S04]  /*6740*/  ISETP.NE.U32.AND P2, PT, R0, RZ, PT ;  /* 0x000000ff0000720c */ /* 0x000fc80003f45070 */
[----:B------:R-:W-:-:S13]  /*6750*/  ISETP.NE.OR.EX P0, PT, R29, RZ, P0, P2 ;  /* 0x000000ff1d00720c */ /* 0x000fda0000705720 */
[----:B------:R-:W-:Y:S05]  /*6760*/  @!P0 BRA `(.L_x_1510) ;  /* 0x0000029000008947 */ /* 0x000fea0003800000 */
.L_x_1511:
        /* <DEDUP_REMOVED lines=41> */
.L_x_1510:
        /* <DEDUP_REMOVED lines=8> */
[----:B------:R-:W-:-:S04]  /*6a80*/  UIMAD UR5, UR4, UR13, UR5 ;  /* 0x0000000d040572a4 */ /* 0x000fc8000f8e0205 */
[----:B------:R-:W-:Y:S01]  /*6a90*/  IADD3 R17, R17, R3, RZ ;  /* 0x0000000311117210 */ /* 0x000fe20007ffe0ff */
[----:B------:R-:W-:Y:S01]  /*6aa0*/  IMAD.U32 R3, RZ, RZ, UR4 ;  /* 0x00000004ff037e24 */ /* 0x000fe2000f8e00ff */
[----:B------:R-:W-:-:S03]  /*6ab0*/  ULEA UR4, UR4, UR14, 0x3 ;  /* 0x0000000e04047291 */ /* 0x000fc6000f8e183f */
[----:B------:R-:W-:-:S05]  /*6ac0*/  IMAD.WIDE.U32 R16, R3, c[0x0][0x1c0], R16 ;  /* 0x0000700003107a25 */ /* 0x000fca00078e0010 */
[----:B------:R-:W-:Y:S01]  /*6ad0*/  IADD3 R3, R17, UR5, RZ ;  /* 0x0000000511037c10 */ /* 0x000fe2000fffe0ff */
[----:B------:R-:W2:Y:S01]  /*6ae0*/  LDL.64 R24, [UR4+0x18] ;  /* 0x00001804ff187983 */ /* 0x000ea20008100a00 */
        /* <DEDUP_REMOVED lines=31> */
.L_x_1509:
        /* <DEDUP_REMOVED lines=34> */
.L_x_1519:
        /* <DEDUP_REMOVED lines=136> */
.L_x_1518:
        /* <DEDUP_REMOVED lines=32> */
[-C--:B---3--:R-:W-:Y:S01]  /*7980*/  IMAD R29, R37, R30.reuse, RZ ;  /* 0x0000001e251d7224 */ /* 0x088fe200078e02ff */
[----:B------:R-:W2:Y:S01]  /*7990*/  LDL.64 R24, [UR13+0x38] ;  /* 0x0000380dff187983 */ /* 0x000ea20008100a00 */
[----:B------:R-:W-:Y:S01]  /*79a0*/  IMAD.WIDE.U32 R4, R36, R30, R4 ;  /* 0x0000001e24047225 */ /* 0x000fe200078e0004 */
[----:B------:R-:W-:Y:S02]  /*79b0*/  IADD3 R28, P0, R18, UR16, RZ ;  /* 0x00000010121c7c10 */ /* 0x000fe4000ff1e0ff */
[----:B------:R0:W2:Y:S01]  /*79c0*/  LDG.E.64 R26, [R18.64] ;  /* 0x00000006121a7981 */ /* 0x0000a2000c1e1b00 */
[----:B------:R-:W-:-:S03]  /*79d0*/  IMAD R29, R36, R31, R29 ;  /* 0x0000001f241d7224 */ /* 0x000fc600078e021d */
[----:B------:R-:W3:Y:S02]  /*79e0*/  LDL.64 R30, [UR13+0x40] ;  /* 0x0000400dff1e7983 */ /* 0x000ee40008100a00 */
[----:B------:R-:W-:Y:S02]  /*79f0*/  IADD3 R5, R5, R29, RZ ;  /* 0x0000001d05057210 */ /* 0x000fe40007ffe0ff */
[----:B------:R-:W-:-:S05]  /*7a00*/  IADD3.X R29, R19, UR12, RZ, P0, !PT ;  /* 0x0000000c131d7c10 */ /* 0x000fca00087fe4ff */
        /* <DEDUP_REMOVED lines=26> */
[----:B--2---:R-:W-:-:S04]  /*7bb0*/  IMAD R19, R37, R26, RZ ;  /* 0x0000001a25137224 */ /* 0x004fc800078e02ff */
[C---:B------:R-:W-:Y:S02]  /*7bc0*/  IMAD R27, R36.reuse, R27, R19 ;  /* 0x0000001b241b7224 */ /* 0x040fe400078e0213 */
[----:B------:R-:W-:Y:S01]  /*7bd0*/  IMAD.WIDE.U32 R18, R36, R26, R24 ;  /* 0x0000001a24127225 */ /* 0x000fe200078e0018 */
[----:B------:R-:W-:-:S04]  /*7be0*/  IADD3 R26, P2, R4, UR16, RZ ;  /* 0x00000010041a7c10 */ /* 0x000fc8000ff5e0ff */
[----:B------:R-:W-:Y:S02]  /*7bf0*/  IADD3 R19, R19, R27, RZ ;  /* 0x0000001b13137210 */ /* 0x000fe40007ffe0ff */
[----:B------:R-:W-:Y:S02]  /*7c00*/  IADD3.X R27, R5, UR12, RZ, P2, !PT ;  /* 0x0000000c051b7c10 */ /* 0x000fe400097fe4ff */
.L_x_1520:
[----:B------:R-:W-:-:S04]  /*7c10*/  ISETP.NE.U32.AND P2, PT, R3, RZ, PT ;  /* 0x000000ff0300720c */ /* 0x000fc80003f45070 */
[----:B------:R-:W-:-:S13]  /*7c20*/  ISETP.NE.OR.EX P0, PT, R33, RZ, P0, P2 ;  /* 0x000000ff2100720c */ /* 0x000fda0000705720 */
[----:B------:R-:W-:Y:S05]  /*7c30*/  @!P0 BRA `(.L_x_1516) ;  /* 0x0000028000008947 */ /* 0x000fea0003800000 */
.L_x_1517:
        /* <DEDUP_REMOVED lines=40> */
.L_x_1516:
        /* <DEDUP_REMOVED lines=47> */
.L_x_1515:
[----:B------:R-:W-:Y:S01]  /*81b0*/  HFMA2.MMA R3, -RZ, RZ, 0, 0 ;  /* 0x00000000ff037435 */ /* 0x000fe200000001ff */
[----:B------:R-:W-:Y:S01]  /*81c0*/  IMAD.MOV.U32 R4, RZ, RZ, RZ ;  /* 0x000000ffff047224 */ /* 0x000fe200078e00ff */
        /* <DEDUP_REMOVED lines=33> */
.L_x_1525:
        /* <DEDUP_REMOVED lines=138> */
.L_x_1524:
        /* <DEDUP_REMOVED lines=74> */
.L_x_1526:
[----:B------:R-:W-:-:S04]  /*9120*/  ISETP.NE.U32.AND P2, PT, R0, RZ, PT ;  /* 0x000000ff0000720c */ /* 0x000fc80003f45070 */
[----:B------:R-:W-:-:S13]  /*9130*/  ISETP.NE.OR.EX P0, PT, R29, RZ, P0, P2 ;  /* 0x000000ff1d00720c */ /* 0x000fda0000705720 */
[----:B------:R-:W-:Y:S05]  /*9140*/  @!P0 BRA `(.L_x_1522) ;  /* 0x0000029000008947 */ /* 0x000fea0003800000 */
.L_x_1523:
        /* <DEDUP_REMOVED lines=41> */
.L_x_1522:
[----:B------:R-:W-:-:S04]  /*93e0*/  ISETP.NE.U32.AND P0, PT, R28, RZ, PT ;  /* 0x000000ff1c00720c */ /* 0x000fc80003f05070 */
[----:B------:R-:W-:-:S13]  /*93f0*/  ISETP.NE.AND.EX P0, PT, RZ, RZ, PT, P0 ;  /* 0x000000ffff00720c */ /* 0x000fda0003f05300 */
[----:B------:R-:W-:Y:S05]  /*9400*/  @!P0 BRA `(.L_x_1521) ;  /* 0x000002c000008947 */ /* 0x000fea0003800000 */
[----:B------:R-:W-:Y:S01]  /*9410*/  IMAD R5, R21, c[0x0][0x170], RZ ;  /* 0x00005c0015057a24 */ /* 0x000fe200078e02ff */
[----:B------:R-:W-:Y:S01]  /*9420*/  ULDC.64 UR12, c[0x0][0x1c0] ;  /* 0x00007000000c7ab9 */ /* 0x000fe20000000a00 */
[C---:B------:R-:W-:Y:S01]  /*9430*/  IMAD.WIDE.U32 R6, R20.reuse, c[0x0][0x170], RZ ;  /* 0x00005c0014067a25 */ /* 0x040fe200078e00ff */
[----:B------:R-:W-:Y:S01]  /*9440*/  UIMAD UR5, UR5, UR12, URZ ;  /* 0x0000000c050572a4 */ /* 0x000fe2000f8e023f */
[----:B------:R-:W-:Y:S02]  /*9450*/  MOV R0, UR4 ;  /* 0x0000000400007c02 */ /* 0x000fe40008000f00 */
[----:B------:R-:W-:Y:S01]  /*9460*/  IMAD R5, R20, c[0x0][0x174], R5 ;  /* 0x00005d0014057a24 */ /* 0x000fe200078e0205 */
[----:B------:R-:W-:Y:S01]  /*9470*/  UIMAD UR5, UR4, UR13, UR5 ;  /* 0x0000000d040572a4 */ /* 0x000fe2000f8e0205 */
[----:B------:R-:W-:Y:S02]  /*9480*/  IMAD.U32 R21, RZ, RZ, UR4 ;  /* 0x00000004ff157e24 */ /* 0x000fe4000f8e00ff */
[----:B------:R-:W-:Y:S01]  /*9490*/  IMAD.U32 R0, R0, 0x8, R1 ;  /* 0x0000000800007824 */ /* 0x000fe200078e0001 */
[----:B------:R-:W-:-:S04]  /*94a0*/  IADD3 R7, R7, R5, RZ ;  /* 0x0000000507077210 */ /* 0x000fc80007ffe0ff */
[----:B------:R-:W2:Y:S01]  /*94b0*/  LDL.64 R24, [R0+0x18] ;  /* 0x0000180000187983 */ /* 0x000ea20000100a00 */
        /* <DEDUP_REMOVED lines=26> */
[----:B------:R-:W-:-:S04]  /*9660*/  IMAD R5, R26, R21, R5 ;  /* 0x000000151a057224 */ /* 0x000fc800078e0205 */
[----:B------:R-:W-:Y:S02]  /*9670*/  IMAD.IADD R31, R31, 0x1, R5 ;  /* 0x000000011f1f7824 */ /* 0x000fe400078e0205 */
[----:B---3--:R-:W-:-:S04]  /*9680*/  @P0 IMAD R21, R7, R28, RZ ;  /* 0x0000001c07150224 */ /* 0x008fc800078e02ff */
[C---:B------:R-:W-:Y:S02]  /*9690*/  @P0 IMAD R21, R6.reuse, R29, R21 ;  /* 0x0000001d06150224 */ /* 0x040fe400078e0215 */
[----:B------:R-:W-:-:S04]  /*96a0*/  @P0 IMAD.WIDE.U32 R28, R6, R28, R30 ;  /* 0x0000001c061c0225 */ /* 0x000fc800078e001e */
[----:B------:R-:W-:Y:S01]  /*96b0*/  @P0 IMAD.MOV.U32 R30, RZ, RZ, R28 ;  /* 0x000000ffff1e0224 */ /* 0x000fe200078e001c */
[----:B------:R-:W-:-:S04]  /*96c0*/  @P0 IADD3 R31, R29, R21, RZ ;  /* 0x000000151d1f0210 */ /* 0x000fc80007ffe0ff */
.L_x_1521:
[----:B------:R-:W-:Y:S01]  /*96d0*/  MOV R20, R30 ;  /* 0x0000001e00147202 */ /* 0x000fe20000000f00 */
[----:B------:R-:W-:Y:S01]  /*96e0*/  IMAD.MOV.U32 R21, RZ, RZ, R31 ;  /* 0x000000ffff157224 */ /* 0x000fe200078e001f */
[----:B------:R-:W-:Y:S05]  /*96f0*/  @!P1 BRA `(.L_x_1527) ;  /* 0x0000153000009947 */ /* 0x000fea0003800000 */
[C---:B------:R-:W-:Y:S01]  /*9700*/  IADD3 R0, P1, R32.reuse, -0x1, RZ ;  /* 0xffffffff20007810 */ /* 0x040fe20007f3e0ff */
[----:B------:R-:W-:Y:S01]  /*9710*/  ULDC.64 UR4, c[0x0][0x1c0] ;  /* 0x0000700000047ab9 */ /* 0x000fe20000000a00 */
[----:B------:R-:W-:Y:S01]  /*9720*/  LOP3.LUT R32, R32, 0x3, RZ, 0xc0, !PT ;  /* 0x0000000320207812 */ /* 0x000fe200078ec0ff */
[----:B------:R-:W-:Y:S01]  /*9730*/  CS2R R4, SRZ ;  /* 0x0000000000047805 */ /* 0x000fe2000001ff00 */
[----:B------:R-:W-:Y:S01]  /*9740*/  ISETP.GE.U32.AND P0, PT, R0, 0x3, PT ;  /* 0x000000030000780c */ /* 0x000fe20003f06070 */
[----:B------:R-:W-:Y:S01]  /*9750*/  IMAD.MOV.U32 R3, RZ, RZ, RZ ;  /* 0x000000ffff037224 */ /* 0x000fe200078e00ff */
[----:B------:R-:W-:-:S04]  /*9760*/  IADD3.X R0, R34, -0x1, RZ, P1, !PT ;  /* 0xffffffff22007810 */ /* 0x000fc80000ffe4ff */
[----:B------:R-:W-:Y:S01]  /*9770*/  ISETP.GE.U32.AND.EX P0, PT, R0, RZ, PT, P0 ;  /* 0x000000ff0000720c */ /* 0x000fe20003f06100 */
[----:B------:R-:W-:-:S12]  /*9780*/  HFMA2.MMA R0, -RZ, RZ, 0, 0 ;  /* 0x00000000ff007435 */ /* 0x000fd800000001ff */
[----:B------:R-:W-:Y:S05]  /*9790*/  @!P0 BRA `(.L_x_1528) ;  /* 0x000011a000008947 */ /* 0x000fea0003800000 */
[----:B------:R-:W-:Y:S01]  /*97a0*/  IADD3 R33, P0, -R32, c[0x0][0x178], RZ ;  /* 0x00005e0020217a10 */ /* 0x000fe20007f1e1ff */
[----:B------:R-:W-:Y:S01]  /*97b0*/  IMAD R5, R23, c[0x0][0x170], RZ ;  /* 0x00005c0017057a24 */ /* 0x000fe200078e02ff */
[----:B------:R-:W-:Y:S01]  /*97c0*/  UIMAD.WIDE.U32 UR12, UR4, 0x8, URZ ;  /* 0x00000008040c78a5 */ /* 0x000fe2000f8e003f */
[----:B------:R-:W-:Y:S01]  /*97d0*/  IMAD.WIDE.U32 R6, R22, c[0x0][0x170], RZ ;  /* 0x00005c0016067a25 */ /* 0x000fe200078e00ff */
[----:B------:R-:W-:Y:S01]  /*97e0*/  IADD3.X R34, R34, -0x1, RZ, P0, !PT ;  /* 0xffffffff22227810 */ /* 0x000fe200007fe4ff */
[----:B------:R-:W-:Y:S01]  /*97f0*/  USHF.L.U32 UR10, UR5, 0x3, URZ ;  /* 0x00000003050a7899 */ /* 0x000fe2000800063f */
[----:B------:R-:W-:Y:S01]  /*9800*/  ISETP.GT.U32.AND P0, PT, R33, RZ, PT ;  /* 0x000000ff2100720c */ /* 0x000fe20003f04070 */
[----:B------:R-:W-:Y:S01]  /*9810*/  IMAD R5, R22, c[0x0][0x174], R5 ;  /* 0x00005d0016057a24 */ /* 0x000fe200078e0205 */
[----:B------:R-:W-:Y:S01]  /*9820*/  LEA R26, P1, R6, c[0x0][0x168], 0x3 ;  /* 0x00005a00061a7a11 */ /* 0x000fe200078218ff */
[----:B------:R-:W-:Y:S01]  /*9830*/  UIADD3 UR10, UR13, UR10, URZ ;  /* 0x0000000a0d0a7290 */ /* 0x000fe2000fffe03f */
[----:B------:R-:W-:Y:S01]  /*9840*/  ISETP.GT.AND.EX P0, PT, R34, RZ, PT, P0 ;  /* 0x000000ff2200720c */ /* 0x000fe20003f04300 */
[----:B------:R-:W-:Y:S01]  /*9850*/  IMAD.MOV.U32 R0, RZ, RZ, RZ ;  /* 0x000000ffff007224 */ /* 0x000fe200078e00ff */
[----:B------:R-:W-:-:S02]  /*9860*/  IADD3 R27, R7, R5, RZ ;  /* 0x00000005071b7210 */ /* 0x000fc40007ffe0ff */
[----:B------:R-:W-:Y:S02]  /*9870*/  MOV R5, RZ ;  /* 0x000000ff00057202 */ /* 0x000fe40000000f00 */
[----:B------:R-:W-:-:S07]  /*9880*/  LEA.HI.X R27, R6, c[0x0][0x16c], R27, 0x3, P1 ;  /* 0x00005b00061b7a11 */ /* 0x000fce00008f1c1b */
[----:B------:R-:W-:Y:S05]  /*9890*/  @!P0 BRA `(.L_x_1529) ;  /* 0x00000df000008947 */ /* 0x000fea0003800000 */
[----:B------:R-:W-:Y:S02]  /*98a0*/  ISETP.GT.U32.AND P1, PT, R33, 0xc, PT ;  /* 0x0000000c2100780c */ /* 0x000fe40003f24070 */
[----:B------:R-:W-:Y:S02]  /*98b0*/  PLOP3.LUT P0, PT, PT, PT, PT, 0x80, 0x0 ;  /* 0x000000000000781c */ /* 0x000fe40003f0f070 */
[----:B------:R-:W-:-:S13]  /*98c0*/  ISETP.GT.AND.EX P1, PT, R34, RZ, PT, P1 ;  /* 0x000000ff2200720c */ /* 0x000fda0003f24310 */
[----:B------:R-:W-:Y:S05]  /*98d0*/  @!P1 BRA `(.L_x_1530) ;  /* 0x000008c000009947 */ /* 0x000fea0003800000 */
[----:B------:R-:W-:Y:S02]  /*98e0*/  PLOP3.LUT P0, PT, PT, PT, PT, 0x8, 0x0 ;  /* 0x000000000000781c */ /* 0x000fe40003f0e170 */
.L_x_1531:
[----:B------:R-:W-:Y:S01]  /*98f0*/  IMAD.U32 R35, R0, 0x8, R1 ;  /* 0x0000000800237824 */ /* 0x000fe200078e0001 */
[----:B------:R0:W2:Y:S04]  /*9900*/  LDG.E.64 R24, [R26.64] ;  /* 0x000000061a187981 */ /* 0x0000a8000c1e1b00 */
[----:B------:R-:W2:Y:S04]  /*9910*/  LDL.64 R6, [R35+0x18] ;  /* 0x0000180023067983 */ /* 0x000ea80000100a00 */
[----:B------:R-:W3:Y:S01]  /*9920*/  LDL.64 R28, [R35+0x20] ;  /* 0x00002000231c7983 */ /* 0x000ee20000100a00 */
[----:B0-----:R-:W-:-:S04]  /*9930*/  IADD3 R26, P1, R26, UR12, RZ ;  /* 0x0000000c1a1a7c10 */ /* 0x001fc8000ff3e0ff */
[----:B------:R-:W-:-:S05]  /*9940*/  IADD3.X R27, R27, UR10, RZ, P1, !PT ;  /* 0x0000000a1b1b7c10 */ /* 0x000fca0008ffe4ff */
[----:B------:R0:W3:Y:S01]  /*9950*/  LDG.E.64 R30, [R26.64] ;  /* 0x000000061a1e7981 */ /* 0x0000e2000c1e1b00 */
[----:B------:R-:W-:Y:S01]  /*9960*/  MOV R36, R4 ;  /* 0x0000000400247202 */ /* 0x000fe20000000f00 */
[----:B------:R-:W-:Y:S02]  /*9970*/  IMAD.MOV.U32 R37, RZ, RZ, R3 ;  /* 0x000000ffff257224 */ /* 0x000fe400078e0003 */
[-C--:B--2---:R-:W-:Y:S02]  /*9980*/  IMAD R25, R25, R6.reuse, RZ ;  /* 0x0000000619197224 */ /* 0x084fe400078e02ff */
[----:B------:R-:W-:Y:S01]  /*9990*/  IMAD.WIDE.U32 R36, R24, R6, R36 ;  /* 0x0000000618247225 */ /* 0x000fe200078e0024 */
[----:B------:R-:W-:-:S03]  /*99a0*/  IADD3 R6, P1, R26, UR12, RZ ;  /* 0x0000000c1a067c10 */ /* 0x000fc6000ff3e0ff */
[----:B------:R-:W-:Y:S01]  /*99b0*/  IMAD R25, R24, R7, R25 ;  /* 0x0000000718197224 */ /* 0x000fe200078e0219 */
[----:B------:R-:W-:-:S04]  /*99c0*/  IADD3.X R7, R27, UR10, RZ, P1, !PT ;  /* 0x0000000a1b077c10 */ /* 0x000fc80008ffe4ff */
[----:B------:R-:W-:Y:S01]  /*99d0*/  IADD3 R37, R37, R25, RZ ;  /* 0x0000001925257210 */ /* 0x000fe20007ffe0ff */
[----:B0-----:R0:W2:Y:S01]  /*99e0*/  LDG.E.64 R26, [R6.64] ;  /* 0x00000006061a7981 */ /* 0x0010a2000c1e1b00 */
[----:B---3--:R-:W-:-:S03]  /*99f0*/  IMAD R3, R31, R28, RZ ;  /* 0x0000001c1f037224 */ /* 0x008fc600078e02ff */
[----:B------:R-:W2:Y:S01]  /*9a00*/  LDL.64 R24, [R35+0x28] ;  /* 0x0000280023187983 */ /* 0x000ea20000100a00 */
[C---:B------:R-:W-:Y:S02]  /*9a10*/  IMAD R3, R30.reuse, R29, R3 ;  /* 0x0000001d1e037224 */ /* 0x040fe400078e0203 */
[----:B------:R-:W-:Y:S01]  /*9a20*/  IMAD.WIDE.U32 R28, R30, R28, R36 ;  /* 0x0000001c1e1c7225 */ /* 0x000fe200078e0024 */
[----:B------:R-:W-:Y:S01]  /*9a30*/  IADD3 R30, P1, R6, UR12, RZ ;  /* 0x0000000c061e7c10 */ /* 0x000fe2000ff3e0ff */
[----:B------:R-:W3:Y:S03]  /*9a40*/  LDL.64 R36, [R35+0x30] ;  /* 0x0000300023247983 */ /* 0x000ee60000100a00 */
[----:B------:R-:W-:-:S05]  /*9a50*/  IADD3.X R31, R7, UR10, RZ, P1, !PT ;  /* 0x0000000a071f7c10 */ /* 0x000fca0008ffe4ff */
[----:B0-----:R-:W3:Y:S01]  /*9a60*/  LDG.E.64 R6, [R30.64] ;  /* 0x000000061e067981 */ /* 0x001ee2000c1e1b00 */
[----:B------:R-:W-:Y:S02]  /*9a70*/  IMAD.IADD R29, R29, 0x1, R3 ;  /* 0x000000011d1d7824 */ /* 0x000fe400078e0203 */
[----:B--2---:R-:W-:-:S04]  /*9a80*/  IMAD R3, R27, R24, RZ ;  /* 0x000000181b037224 */ /* 0x004fc800078e02ff */
[C---:B------:R-:W-:Y:S02]  /*9a90*/  IMAD R3, R26.reuse, R25, R3 ;  /* 0x000000191a037224 */ /* 0x040fe400078e0203 */
[----:B------:R-:W-:Y:S01]  /*9aa0*/  IMAD.WIDE.U32 R24, R26, R24, R28 ;  /* 0x000000181a187225 */ /* 0x000fe200078e001c */
[----:B------:R-:W-:-:S04]  /*9ab0*/  IADD3 R26, P1, R30, UR12, RZ ;  /* 0x0000000c1e1a7c10 */ /* 0x000fc8000ff3e0ff */
[----:B------:R-:W-:Y:S02]  /*9ac0*/  IADD3 R25, R25, R3, RZ ;  /* 0x0000000319197210 */ /* 0x000fe40007ffe0ff */
[----:B------:R-:W-:Y:S01]  /*9ad0*/  IADD3.X R27, R31, UR10, RZ, P1, !PT ;  /* 0x0000000a1f1b7c10 */ /* 0x000fe20008ffe4ff */
[----:B---3--:R-:W-:Y:S01]  /*9ae0*/  IMAD R3, R7, R36, RZ ;  /* 0x0000002407037224 */ /* 0x008fe200078e02ff */
[----:B------:R-:W-:-:S03]  /*9af0*/  IADD3 R30, P1, R26, UR12, RZ ;  /* 0x0000000c1a1e7c10 */ /* 0x000fc6000ff3e0ff */
[----:B------:R0:W2:Y:S01]  /*9b00*/  LDG.E.64 R28, [R26.64] ;  /* 0x000000061a1c7981 */ /* 0x0000a2000c1e1b00 */
[C---:B------:R-:W-:Y:S02]  /*9b10*/  IMAD R3, R6.reuse, R37, R3 ;  /* 0x0000002506037224 */ /* 0x040fe400078e0203 */
[----:B------:R-:W-:Y:S02]  /*9b20*/  IMAD.WIDE.U32 R6, R6, R36, R24 ;  /* 0x0000002406067225 */ /* 0x000fe400078e0018 */
[----:B------:R-:W2:Y:S01]  /*9b30*/  LDL.64 R24, [R35+0x38] ;  /* 0x0000380023187983 */ /* 0x000ea20000100a00 */
[----:B------:R-:W-:-:S03]  /*9b40*/  IADD3.X R31, R27, UR10, RZ, P1, !PT ;  /* 0x0000000a1b1f7c10 */ /* 0x000fc60008ffe4ff */
[----:B------:R-:W3:Y:S04]  /*9b50*/  LDL.64 R36, [R35+0x40] ;  /* 0x0000400023247983 */ /* 0x000ee80000100a00 */
[----:B0-----:R-:W3:Y:S01]  /*9b60*/  LDG.E.64 R26, [R30.64] ;  /* 0x000000061e1a7981 */ /* 0x001ee2000c1e1b00 */
[----:B------:R-:W-:Y:S02]  /*9b70*/  IMAD.IADD R7, R7, 0x1, R3 ;  /* 0x0000000107077824 */ /* 0x000fe400078e0203 */
[-C--:B--2---:R-:W-:Y:S02]  /*9b80*/  IMAD R3, R29, R24.reuse, RZ ;  /* 0x000000181d037224 */ /* 0x084fe400078e02ff */
[----:B------:R-:W-:Y:S01]  /*9b90*/  IMAD.WIDE.U32 R6, R28, R24, R6 ;  /* 0x000000181c067225 */ /* 0x000fe200078e0006 */
[----:B------:R-:W-:-:S03]  /*9ba0*/  IADD3 R24, P1, R30, UR12, RZ ;  /* 0x0000000c1e187c10 */ /* 0x000fc6000ff3e0ff */
[----:B------:R-:W-:Y:S01]  /*9bb0*/  IMAD R3, R28, R25, R3 ;  /* 0x000000191c037224 */ /* 0x000fe200078e0203 */
[----:B------:R-:W-:-:S04]  /*9bc0*/  IADD3.X R25, R31, UR10, RZ, P1, !PT ;  /* 0x0000000a1f197c10 */ /* 0x000fc80008ffe4ff */
[----:B------:R-:W-:Y:S01]  /*9bd0*/  IADD3 R7, R7, R3, RZ ;  /* 0x0000000307077210 */ /* 0x000fe20007ffe0ff */
[-C--:B---3--:R-:W-:Y:S01]  /*9be0*/  IMAD R3, R27, R36.reuse, RZ ;  /* 0x000000241b037224 */ /* 0x088fe200078e02ff */
[----:B------:R0:W2:Y:S01]  /*9bf0*/  LDG.E.64 R28, [R24.64] ;  /* 0x00000006181c7981 */ /* 0x0000a2000c1e1b00 */
[----:B------:R-:W-:Y:S02]  /*9c00*/  IADD3 R30, P1, R24, UR12, RZ ;  /* 0x0000000c181e7c10 */ /* 0x000fe4000ff3e0ff */
        /* <DEDUP_REMOVED lines=59> */
[----:B------:R-:W-:Y:S01]  /*9fc0*/  IADD3.X R25, R31, UR10, RZ, P1, !PT ;  /* 0x0000000a1f197c10 */ /* 0x000fe20008ffe4ff */
[----:B------:R-:W2:Y:S03]  /*9fd0*/  LDL.64 R28, [R35+0x88] ;  /* 0x00008800231c7983 */ /* 0x000ea60000100a00 */
[----:B------:R-:W-:Y:S01]  /*9fe0*/  IADD3 R7, R7, R3, RZ ;  /* 0x0000000307077210 */ /* 0x000fe20007ffe0ff */
[----:B---3--:R-:W-:Y:S01]  /*9ff0*/  IMAD R3, R27, R36, RZ ;  /* 0x000000241b037224 */ /* 0x008fe200078e02ff */
[----:B------:R0:W2:Y:S03]  /*a000*/  LDG.E.64 R30, [R24.64] ;  /* 0x00000006181e7981 */ /* 0x0000a6000c1e1b00 */
[----:B------:R-:W-:-:S02]  /*a010*/  IMAD R3, R26, R37, R3 ;  /* 0x000000251a037224 */ /* 0x000fc400078e0203 */
[----:B------:R-:W-:Y:S01]  /*a020*/  IMAD.WIDE.U32 R26, R26, R36, R6 ;  /* 0x000000241a1a7225 */ /* 0x000fe200078e0006 */
[----:B------:R-:W-:-:S04]  /*a030*/  IADD3 R6, P1, R24, UR12, RZ ;  /* 0x0000000c18067c10 */ /* 0x000fc8000ff3e0ff */
[----:B------:R-:W-:Y:S02]  /*a040*/  IADD3.X R7, R25, UR10, RZ, P1, !PT ;  /* 0x0000000a19077c10 */ /* 0x000fe40008ffe4ff */
[----:B0-----:R-:W3:Y:S04]  /*a050*/  LDL.64 R24, [R35+0x90] ;  /* 0x0000900023187983 */ /* 0x001ee80000100a00 */
[----:B------:R-:W3:Y:S01]  /*a060*/  LDG.E.64 R36, [R6.64] ;  /* 0x0000000606247981 */ /* 0x000ee2000c1e1b00 */
[----:B------:R-:W-:Y:S01]  /*a070*/  IMAD.IADD R27, R27, 0x1, R3 ;  /* 0x000000011b1b7824 */ /* 0x000fe200078e0203 */
[----:B------:R-:W-:-:S04]  /*a080*/  IADD3 R33, P1, R33, -0x10, RZ ;  /* 0xfffffff021217810 */ /* 0x000fc80007f3e0ff */
[----:B------:R-:W-:Y:S02]  /*a090*/  IADD3.X R34, R34, -0x1, RZ, P1, !PT ;  /* 0xffffffff22227810 */ /* 0x000fe40000ffe4ff */
[----:B------:R-:W-:-:S04]  /*a0a0*/  ISETP.GT.U32.AND P1, PT, R33, 0xc, PT ;  /* 0x0000000c2100780c */ /* 0x000fc80003f24070 */
[----:B------:R-:W-:Y:S02]  /*a0b0*/  ISETP.GT.AND.EX P1, PT, R34, RZ, PT, P1 ;  /* 0x000000ff2200720c */ /* 0x000fe40003f24310 */
[----:B------:R-:W-:-:S05]  /*a0c0*/  IADD3 R0, P3, R0, 0x10, RZ ;  /* 0x0000001000007810 */ /* 0x000fca0007f7e0ff */
        /* <DEDUP_REMOVED lines=8> */
[----:B------:R-:W-:-:S04]  /*a150*/  IADD3 R26, P2, R6, UR12, RZ ;  /* 0x0000000c061a7c10 */ /* 0x000fc8000ff5e0ff */
[----:B------:R-:W-:Y:S01]  /*a160*/  IADD3.X R27, R7, UR10, RZ, P2, !PT ;  /* 0x0000000a071b7c10 */ /* 0x000fe200097fe4ff */
[----:B------:R-:W-:Y:S01]  /*a170*/  IMAD.IADD R3, R25, 0x1, R3 ;  /* 0x0000000119037824 */ /* 0x000fe200078e0203 */
[----:B------:R-:W-:Y:S01]  /*a180*/  MOV R4, R24 ;  /* 0x0000001800047202 */ /* 0x000fe20000000f00 */
[----:B------:R-:W-:Y:S05]  /*a190*/  @P1 BRA `(.L_x_1531) ;  /* 0xfffff75000001947 */ /* 0x000fea000383ffff */
.L_x_1530:
[----:B------:R-:W-:-:S04]  /*a1a0*/  ISETP.GT.U32.AND P1, PT, R33, 0x4, PT ;  /* 0x000000042100780c */ /* 0x000fc80003f24070 */
[----:B------:R-:W-:-:S13]  /*a1b0*/  ISETP.GT.AND.EX P1, PT, R34, RZ, PT, P1 ;  /* 0x000000ff2200720c */ /* 0x000fda0003f24310 */
[----:B------:R-:W-:Y:S05]  /*a1c0*/  @!P1 BRA `(.L_x_1532) ;  /* 0x0000049000009947 */ /* 0x000fea0003800000 */
[----:B------:R-:W-:Y:S01]  /*a1d0*/  LEA R35, R0, R1, 0x3 ;  /* 0x0000000100237211 */ /* 0x000fe200078e18ff */
[----:B------:R0:W2:Y:S01]  /*a1e0*/  LDG.E.64 R28, [R26.64] ;  /* 0x000000061a1c7981 */ /* 0x0000a2000c1e1b00 */
[----:B------:R-:W-:-:S03]  /*a1f0*/  IADD3 R24, P0, R26, UR12, RZ ;  /* 0x0000000c1a187c10 */ /* 0x000fc6000ff1e0ff */
[----:B------:R-:W2:Y:S01]  /*a200*/  LDL.64 R6, [R35+0x18] ;  /* 0x0000180023067983 */ /* 0x000ea20000100a00 */
[----:B------:R-:W-:-:S05]  /*a210*/  IADD3.X R25, R27, UR10, RZ, P0, !PT ;  /* 0x0000000a1b197c10 */ /* 0x000fca00087fe4ff */
[----:B------:R1:W3:Y:S04]  /*a220*/  LDG.E.64 R30, [R24.64] ;  /* 0x00000006181e7981 */ /* 0x0002e8000c1e1b00 */
[----:B0-----:R-:W3:Y:S01]  /*a230*/  LDL.64 R26, [R35+0x20] ;  /* 0x00002000231a7983 */ /* 0x001ee20000100a00 */
[----:B------:R-:W-:Y:S01]  /*a240*/  MOV R37, R3 ;  /* 0x0000000300257202 */ /* 0x000fe20000000f00 */
[----:B------:R-:W-:Y:S02]  /*a250*/  IMAD.MOV.U32 R36, RZ, RZ, R4 ;  /* 0x000000ffff247224 */ /* 0x000fe400078e0004 */
[-C--:B--2---:R-:W-:Y:S02]  /*a260*/  IMAD R29, R29, R6.reuse, RZ ;  /* 0x000000061d1d7224 */ /* 0x084fe400078e02ff */
[----:B------:R-:W-:Y:S01]  /*a270*/  IMAD.WIDE.U32 R36, R28, R6, R36 ;  /* 0x000000061c247225 */ /* 0x000fe200078e0024 */
[----:B------:R-:W-:-:S03]  /*a280*/  IADD3 R6, P0, R24, UR12, RZ ;  /* 0x0000000c18067c10 */ /* 0x000fc6000ff1e0ff */
[----:B------:R-:W-:Y:S01]  /*a290*/  IMAD R29, R28, R7, R29 ;  /* 0x000000071c1d7224 */ /* 0x000fe200078e021d */
[----:B------:R-:W-:Y:S02]  /*a2a0*/  IADD3.X R7, R25, UR10, RZ, P0, !PT ;  /* 0x0000000a19077c10 */ /* 0x000fe400087fe4ff */
[----:B-1----:R-:W2:Y:S01]  /*a2b0*/  LDL.64 R24, [R35+0x28] ;  /* 0x0000280023187983 */ /* 0x002ea20000100a00 */
[-C--:B---3--:R-:W-:Y:S02]  /*a2c0*/  IMAD R3, R31, R26.reuse, RZ ;  /* 0x0000001a1f037224 */ /* 0x088fe400078e02ff */
[----:B------:R-:W-:Y:S02]  /*a2d0*/  IMAD.IADD R37, R37, 0x1, R29 ;  /* 0x0000000125257824 */ /* 0x000fe400078e021d */
[C---:B------:R-:W-:Y:S01]  /*a2e0*/  IMAD R3, R30.reuse, R27, R3 ;  /* 0x0000001b1e037224 */ /* 0x040fe200078e0203 */
[----:B------:R0:W2:Y:S01]  /*a2f0*/  LDG.E.64 R28, [R6.64] ;  /* 0x00000006061c7981 */ /* 0x0000a2000c1e1b00 */
[----:B------:R-:W-:Y:S01]  /*a300*/  IMAD.WIDE.U32 R26, R30, R26, R36 ;  /* 0x0000001a1e1a7225 */ /* 0x000fe200078e0024 */
[----:B------:R-:W-:-:S02]  /*a310*/  IADD3 R30, P0, R6, UR12, RZ ;  /* 0x0000000c061e7c10 */ /* 0x000fc4000ff1e0ff */
[----:B------:R-:W3:Y:S02]  /*a320*/  LDL.64 R36, [R35+0x30] ;  /* 0x0000300023247983 */ /* 0x000ee40000100a00 */
[----:B------:R-:W-:-:S05]  /*a330*/  IADD3.X R31, R7, UR10, RZ, P0, !PT ;  /* 0x0000000a071f7c10 */ /* 0x000fca00087fe4ff */
[----:B0-----:R-:W3:Y:S01]  /*a340*/  LDG.E.64 R6, [R30.64] ;  /* 0x000000061e067981 */ /* 0x001ee2000c1e1b00 */
        /* <DEDUP_REMOVED lines=12> */
[----:B------:R-:W2:Y:S01]  /*a410*/  LDL.64 R24, [R35+0x38] ;  /* 0x0000380023187983 */ /* 0x000ea20000100a00 */
[----:B------:R-:W-:-:S03]  /*a420*/  IADD3.X R31, R27, UR10, RZ, P0, !PT ;  /* 0x0000000a1b1f7c10 */ /* 0x000fc600087fe4ff */
[----:B------:R-:W3:Y:S04]  /*a430*/  LDL.64 R36, [R35+0x40] ;  /* 0x0000400023247983 */ /* 0x000ee80000100a00 */
[----:B0-----:R-:W3:Y:S01]  /*a440*/  LDG.E.64 R26, [R30.64] ;  /* 0x000000061e1a7981 */ /* 0x001ee2000c1e1b00 */
[----:B------:R-:W-:Y:S01]  /*a450*/  IADD3 R7, R7, R3, RZ ;  /* 0x0000000307077210 */ /* 0x000fe20007ffe0ff */
[----:B--2---:R-:W-:-:S04]  /*a460*/  IMAD R3, R29, R24, RZ ;  /* 0x000000181d037224 */ /* 0x004fc800078e02ff */
[----:B------:R-:W-:Y:S01]  /*a470*/  IMAD.WIDE.U32 R6, R28, R24, R6 ;  /* 0x000000181c067225 */ /* 0x000fe200078e0006 */
[----:B------:R-:W-:-:S03]  /*a480*/  IADD3 R24, P0, R30, UR12, RZ ;  /* 0x0000000c1e187c10 */ /* 0x000fc6000ff1e0ff */
[----:B------:R-:W-:Y:S01]  /*a490*/  IMAD R3, R28, R25, R3 ;  /* 0x000000191c037224 */ /* 0x000fe200078e0203 */
[----:B------:R-:W-:Y:S01]  /*a4a0*/  IADD3.X R25, R31, UR10, RZ, P0, !PT ;  /* 0x0000000a1f197c10 */ /* 0x000fe200087fe4ff */
[----:B------:R-:W2:Y:S02]  /*a4b0*/  LDL.64 R28, [R35+0x48] ;  /* 0x00004800231c7983 */ /* 0x000ea40000100a00 */
[----:B------:R-:W-:Y:S02]  /*a4c0*/  IMAD.IADD R7, R7, 0x1, R3 ;  /* 0x0000000107077824 */ /* 0x000fe400078e0203 */
        /* <DEDUP_REMOVED lines=8> */
[----:B------:R-:W-:Y:S02]  /*a550*/  IADD3 R27, R27, R3, RZ ;  /* 0x000000031b1b7210 */ /* 0x000fe40007ffe0ff */
[----:B------:R-:W-:Y:S02]  /*a560*/  IADD3 R33, P3, R33, -0x8, RZ ;  /* 0xfffffff821217810 */ /* 0x000fe40007f7e0ff */
[----:B------:R-:W-:-:S02]  /*a570*/  IADD3 R0, P2, R0, 0x8, RZ ;  /* 0x0000000800007810 */ /* 0x000fc40007f5e0ff */
[----:B------:R-:W-:Y:S02]  /*a580*/  PLOP3.LUT P0, PT, PT, PT, PT, 0x8, 0x0 ;  /* 0x000000000000781c */ /* 0x000fe40003f0e170 */
[----:B------:R-:W-:Y:S02]  /*a590*/  IADD3.X R34, R34, -0x1, RZ, P3, !PT ;  /* 0xffffffff22227810 */ /* 0x000fe40001ffe4ff */
[----:B------:R-:W-:Y:S01]  /*a5a0*/  IADD3.X R5, RZ, R5, RZ, P2, !PT ;  /* 0x00000005ff057210 */ /* 0x000fe200017fe4ff */
[-C--:B--2---:R-:W-:Y:S02]  /*a5b0*/  IMAD R3, R31, R28.reuse, RZ ;  /* 0x0000001c1f037224 */ /* 0x084fe400078e02ff */
[----:B------:R-:W-:-:S04]  /*a5c0*/  IMAD.WIDE.U32 R26, R30, R28, R26 ;  /* 0x0000001c1e1a7225 */ /* 0x000fc800078e001a */
[----:B------:R-:W-:-:S04]  /*a5d0*/  IMAD R3, R30, R29, R3 ;  /* 0x0000001d1e037224 */ /* 0x000fc800078e0203 */
[----:B------:R-:W-:Y:S02]  /*a5e0*/  IMAD.IADD R27, R27, 0x1, R3 ;  /* 0x000000011b1b7824 */ /* 0x000fe400078e0203 */
[----:B---3--:R-:W-:-:S04]  /*a5f0*/  IMAD R3, R37, R24, RZ ;  /* 0x0000001825037224 */ /* 0x008fc800078e02ff */
[C---:B------:R-:W-:Y:S02]  /*a600*/  IMAD R3, R36.reuse, R25, R3 ;  /* 0x0000001924037224 */ /* 0x040fe400078e0203 */
[----:B------:R-:W-:Y:S01]  /*a610*/  IMAD.WIDE.U32 R24, R36, R24, R26 ;  /* 0x0000001824187225 */ /* 0x000fe200078e001a */
[----:B------:R-:W-:-:S03]  /*a620*/  IADD3 R26, P1, R6, UR12, RZ ;  /* 0x0000000c061a7c10 */ /* 0x000fc6000ff3e0ff */
[----:B------:R-:W-:Y:S01]  /*a630*/  IMAD.MOV.U32 R4, RZ, RZ, R24 ;  /* 0x000000ffff047224 */ /* 0x000fe200078e0018 */
[----:B------:R-:W-:Y:S02]  /*a640*/  IADD3 R3, R25, R3, RZ ;  /* 0x0000000319037210 */ /* 0x000fe40007ffe0ff */
[----:B------:R-:W-:Y:S02]  /*a650*/  IADD3.X R27, R7, UR10, RZ, P1, !PT ;  /* 0x0000000a071b7c10 */ /* 0x000fe40008ffe4ff */
.L_x_1532:
[----:B------:R-:W-:-:S04]  /*a660*/  ISETP.NE.U32.AND P1, PT, R33, RZ, PT ;  /* 0x000000ff2100720c */ /* 0x000fc80003f25070 */
[----:B------:R-:W-:-:S13]  /*a670*/  ISETP.NE.OR.EX P0, PT, R34, RZ, P0, P1 ;  /* 0x000000ff2200720c */ /* 0x000fda0000705710 */
[----:B------:R-:W-:Y:S05]  /*a680*/  @!P0 BRA `(.L_x_1528) ;  /* 0x000002b000008947 */ /* 0x000fea0003800000 */
.L_x_1529:
[----:B------:R-:W-:Y:S01]  /*a690*/  IMAD.U32 R35, R0, 0x8, R1 ;  /* 0x0000000800237824 */ /* 0x000fe200078e0001 */
[----:B------:R0:W2:Y:S04]  /*a6a0*/  LDG.E.64 R6, [R26.64] ;  /* 0x000000061a067981 */ /* 0x0000a8000c1e1b00 */
[----:B------:R-:W2:Y:S04]  /*a6b0*/  LDL.64 R24, [R35+0x18] ;  /* 0x0000180023187983 */ /* 0x000ea80000100a00 */
[----:B------:R-:W3:Y:S01]  /*a6c0*/  LDL.64 R30, [R35+0x20] ;  /* 0x00002000231e7983 */ /* 0x000ee20000100a00 */
[----:B0-----:R-:W-:-:S04]  /*a6d0*/  IADD3 R26, P0, R26, UR12, RZ ;  /* 0x0000000c1a1a7c10 */ /* 0x001fc8000ff1e0ff */
[----:B------:R-:W-:-:S05]  /*a6e0*/  IADD3.X R27, R27, UR10, RZ, P0, !PT ;  /* 0x0000000a1b1b7c10 */ /* 0x000fca00087fe4ff */
[----:B------:R-:W3:Y:S01]  /*a6f0*/  LDG.E.64 R28, [R26.64] ;  /* 0x000000061a1c7981 */ /* 0x000ee2000c1e1b00 */
[----:B------:R-:W-:Y:S01]  /*a700*/  MOV R36, R4 ;  /* 0x0000000400247202 */ /* 0x000fe20000000f00 */
[----:B------:R-:W-:Y:S02]  /*a710*/  IMAD.MOV.U32 R37, RZ, RZ, R3 ;  /* 0x000000ffff257224 */ /* 0x000fe400078e0003 */
[-C--:B--2---:R-:W-:Y:S02]  /*a720*/  IMAD R7, R7, R24.reuse, RZ ;  /* 0x0000001807077224 */ /* 0x084fe400078e02ff */
[----:B------:R-:W-:-:S04]  /*a730*/  IMAD.WIDE.U32 R36, R6, R24, R36 ;  /* 0x0000001806247225 */ /* 0x000fc800078e0024 */
[----:B------:R-:W-:Y:S01]  /*a740*/  IMAD R7, R6, R25, R7 ;  /* 0x0000001906077224 */ /* 0x000fe200078e0207 */
[----:B------:R-:W-:-:S04]  /*a750*/  IADD3 R6, P0, R26, UR12, RZ ;  /* 0x0000000c1a067c10 */ /* 0x000fc8000ff1e0ff */
[----:B------:R-:W-:Y:S02]  /*a760*/  IADD3 R37, R37, R7, RZ ;  /* 0x0000000725257210 */ /* 0x000fe40007ffe0ff */
[----:B------:R-:W-:Y:S01]  /*a770*/  IADD3.X R7, R27, UR10, RZ, P0, !PT ;  /* 0x0000000a1b077c10 */ /* 0x000fe200087fe4ff */
[-C--:B---3--:R-:W-:Y:S01]  /*a780*/  IMAD R3, R29, R30.reuse, RZ ;  /* 0x0000001e1d037224 */ /* 0x088fe200078e02ff */
[----:B------:R-:W2:Y:S03]  /*a790*/  LDL.64 R26, [R35+0x28] ;  /* 0x00002800231a7983 */ /* 0x000ea60000100a00 */
[C---:B------:R-:W-:Y:S02]  /*a7a0*/  IMAD R3, R28.reuse, R31, R3 ;  /* 0x0000001f1c037224 */ /* 0x040fe400078e0203 */
[----:B------:R-:W-:Y:S02]  /*a7b0*/  IMAD.WIDE.U32 R28, R28, R30, R36 ;  /* 0x0000001e1c1c7225 */ /* 0x000fe400078e0024 */
[----:B------:R0:W2:Y:S01]  /*a7c0*/  LDG.E.64 R30, [R6.64] ;  /* 0x00000006061e7981 */ /* 0x0000a2000c1e1b00 */
[----:B------:R-:W-:-:S04]  /*a7d0*/  IADD3 R24, P0, R6, UR12, RZ ;  /* 0x0000000c06187c10 */ /* 0x000fc8000ff1e0ff */
[----:B------:R-:W-:-:S05]  /*a7e0*/  IADD3.X R25, R7, UR10, RZ, P0, !PT ;  /* 0x0000000a07197c10 */ /* 0x000fca00087fe4ff */
[----:B------:R-:W3:Y:S04]  /*a7f0*/  LDG.E.64 R36, [R24.64] ;  /* 0x0000000618247981 */ /* 0x000ee8000c1e1b00 */
[----:B0-----:R-:W3:Y:S01]  /*a800*/  LDL.64 R6, [R35+0x30] ;  /* 0x0000300023067983 */ /* 0x001ee20000100a00 */
[----:B------:R-:W-:Y:S01]  /*a810*/  IMAD.IADD R29, R29, 0x1, R3 ;  /* 0x000000011d1d7824 */ /* 0x000fe200078e0203 */
[----:B------:R-:W-:-:S04]  /*a820*/  IADD3 R33, P0, R33, -0x4, RZ ;  /* 0xfffffffc21217810 */ /* 0x000fc80007f1e0ff */
[----:B------:R-:W-:Y:S02]  /*a830*/  IADD3.X R34, R34, -0x1, RZ, P0, !PT ;  /* 0xffffffff22227810 */ /* 0x000fe400007fe4ff */
[----:B------:R-:W-:-:S04]  /*a840*/  ISETP.NE.U32.AND P0, PT, R33, RZ, PT ;  /* 0x000000ff2100720c */ /* 0x000fc80003f05070 */
[----:B------:R-:W-:Y:S02]  /*a850*/  ISETP.NE.AND.EX P0, PT, R34, RZ, PT, P0 ;  /* 0x000000ff2200720c */ /* 0x000fe40003f05300 */
[----:B------:R-:W-:-:S05]  /*a860*/  IADD3 R0, P1, R0, 0x4, RZ ;  /* 0x0000000400007810 */ /* 0x000fca0007f3e0ff */
[----:B------:R-:W-:Y:S02]  /*a870*/  IMAD.X R5, RZ, RZ, R5, P1 ;  /* 0x000000ffff057224 */ /* 0x000fe400008e0605 */
[----:B--2---:R-:W-:-:S04]  /*a880*/  IMAD R3, R31, R26, RZ ;  /* 0x0000001a1f037224 */ /* 0x004fc800078e02ff */
[C---:B------:R-:W-:Y:S02]  /*a890*/  IMAD R3, R30.reuse, R27, R3 ;  /* 0x0000001b1e037224 */ /* 0x040fe400078e0203 */
[----:B------:R-:W-:-:S05]  /*a8a0*/  IMAD.WIDE.U32 R26, R30, R26, R28 ;  /* 0x0000001a1e1a7225 */ /* 0x000fca00078e001c */
        /* <DEDUP_REMOVED lines=9> */
.L_x_1528:
[----:B------:R-:W-:Y:S01]  /*a940*/  ISETP.NE.U32.AND P0, PT, R32, RZ, PT ;  /* 0x000000ff2000720c */ /* 0x000fe20003f05070 */
[----:B------:R-:W-:-:S03]  /*a950*/  IMAD R7, R23, c[0x0][0x170], RZ ;  /* 0x00005c0017077a24 */ /* 0x000fc600078e02ff */
[----:B------:R-:W-:Y:S01]  /*a960*/  ISETP.NE.AND.EX P0, PT, RZ, RZ, PT, P0 ;  /* 0x000000ffff00720c */ /* 0x000fe20003f05300 */
[----:B------:R-:W-:-:S12]  /*a970*/  IMAD R7, R22, c[0x0][0x174], R7 ;  /* 0x00005d0016077a24 */ /* 0x000fd800078e0207 */
[----:B------:R-:W-:Y:S05]  /*a980*/  @!P0 BRA `(.L_x_1527) ;  /* 0x000002a000008947 */ /* 0x000fea0003800000 */
[----:B------:R-:W-:-:S04]  /*a990*/  IMAD.WIDE.U32 R22, R22, c[0x0][0x170], RZ ;  /* 0x00005c0016167a25 */ /* 0x000fc800078e00ff */
[----:B------:R-:W-:Y:S01]  /*a9a0*/  IMAD R5, R5, c[0x0][0x1c0], RZ ;  /* 0x0000700005057a24 */ /* 0x000fe200078e02ff */
[----:B------:R-:W-:-:S03]  /*a9b0*/  IADD3 R23, R23, R7, RZ ;  /* 0x0000000717177210 */ /* 0x000fc60007ffe0ff */
[C---:B------:R-:W-:Y:S02]  /*a9c0*/  IMAD R5, R0.reuse, c[0x0][0x1c4], R5 ;  /* 0x0000710000057a24 */ /* 0x040fe400078e0205 */
[C---:B------:R-:W-:Y:S01]  /*a9d0*/  IMAD.WIDE.U32 R22, R0.reuse, c[0x0][0x1c0], R22 ;  /* 0x0000700000167a25 */ /* 0x040fe200078e0016 */
[----:B------:R-:W-:-:S03]  /*a9e0*/  LEA R0, R0, R1, 0x3 ;  /* 0x0000000100007211 */ /* 0x000fc600078e18ff */
[----:B------:R-:W-:Y:S01]  /*a9f0*/  IMAD.IADD R5, R23, 0x1, R5 ;  /* 0x0000000117057824 */ /* 0x000fe200078e0205 */
[C---:B------:R-:W-:Y:S01]  /*aa00*/  LEA R6, P0, R22.reuse, c[0x0][0x168], 0x3 ;  /* 0x00005a0016067a11 */ /* 0x040fe200078018ff */
[----:B------:R-:W2:Y:S03]  /*aa10*/  LDL.64 R24, [R0+0x18] ;  /* 0x0000180000187983 */ /* 0x000ea60000100a00 */
[----:B------:R-:W-:-:S05]  /*aa20*/  LEA.HI.X R7, R22, c[0x0][0x16c], R5, 0x3, P0 ;  /* 0x00005b0016077a11 */ /* 0x000fca00000f1c05 */
[----:B------:R-:W2:Y:S01]  /*aa30*/  LDG.E.64 R22, [R6.64] ;  /* 0x0000000606167981 */ /* 0x000ea2000c1e1b00 */
[----:B------:R-:W-:-:S04]  /*aa40*/  ISETP.NE.U32.AND P0, PT, R32, 0x1, PT ;  /* 0x000000012000780c */ /* 0x000fc80003f05070 */
[----:B------:R-:W-:Y:S01]  /*aa50*/  ISETP.NE.AND.EX P0, PT, RZ, RZ, PT, P0 ;  /* 0x000000ffff00720c */ /* 0x000fe20003f05300 */
[----:B------:R-:W-:Y:S02]  /*aa60*/  IMAD.MOV.U32 R5, RZ, RZ, R3 ;  /* 0x000000ffff057224 */ /* 0x000fe400078e0003 */
[-C--:B--2---:R-:W-:Y:S02]  /*aa70*/  IMAD R23, R23, R24.reuse, RZ ;  /* 0x0000001817177224 */ /* 0x084fe400078e02ff */
[----:B------:R-:W-:-:S04]  /*aa80*/  IMAD.WIDE.U32 R4, R22, R24, R4 ;  /* 0x0000001816047225 */ /* 0x000fc800078e0004 */
[----:B------:R-:W-:-:S05]  /*aa90*/  IMAD R23, R22, R25, R23 ;  /* 0x0000001916177224 */ /* 0x000fca00078e0217 */
[----:B------:R-:W-:Y:S01]  /*aaa0*/  IADD3 R3, R5, R23, RZ ;  /* 0x0000001705037210 */ /* 0x000fe20007ffe0ff */
[----:B------:R-:W-:Y:S05]  /*aab0*/  @!P0 BRA `(.L_x_1527) ;  /* 0x0000017000008947 */ /* 0x000fea0003800000 */
[----:B------:R-:W-:Y:S01]  /*aac0*/  USHF.L.U32 UR10, UR4, 0x3, URZ ;  /* 0x00000003040a7899 */ /* 0x000fe2000800063f */
[----:B------:R-:W-:Y:S01]  /*aad0*/  ISETP.NE.U32.AND P0, PT, R32, 0x2, PT ;  /* 0x000000022000780c */ /* 0x000fe20003f05070 */
[----:B------:R-:W-:Y:S01]  /*aae0*/  USHF.L.U64.HI UR4, UR4, 0x3, UR5 ;  /* 0x0000000304047899 */ /* 0x000fe20008010205 */
[----:B------:R-:W2:Y:S02]  /*aaf0*/  LDL.64 R22, [R0+0x20] ;  /* 0x0000200000167983 */ /* 0x000ea40000100a00 */
[----:B------:R-:W-:Y:S02]  /*ab00*/  ISETP.NE.AND.EX P0, PT, RZ, RZ, PT, P0 ;  /* 0x000000ffff00720c */ /* 0x000fe40003f05300 */
[----:B------:R-:W-:-:S04]  /*ab10*/  IADD3 R28, P1, R6, UR10, RZ ;  /* 0x0000000a061c7c10 */ /* 0x000fc8000ff3e0ff */
[----:B------:R-:W-:-:S05]  /*ab20*/  IADD3.X R29, R7, UR4, RZ, P1, !PT ;  /* 0x00000004071d7c10 */ /* 0x000fca0008ffe4ff */
[----:B------:R-:W2:Y:S02]  /*ab30*/  LDG.E.64 R6, [R28.64] ;  /* 0x000000061c067981 */ /* 0x000ea4000c1e1b00 */
[----:B------:R-:W-:Y:S02]  /*ab40*/  @P0 IADD3 R26, P1, R28, UR10, RZ ;  /* 0x0000000a1c1a0c10 */ /* 0x000fe4000ff3e0ff */
[----:B------:R-:W3:Y:S02]  /*ab50*/  @P0 LDL.64 R24, [R0+0x28] ;  /* 0x0000280000180983 */ /* 0x000ee40000100a00 */
[----:B------:R-:W-:-:S06]  /*ab60*/  @P0 IADD3.X R27, R29, UR4, RZ, P1, !PT ;  /* 0x000000041d1b0c10 */ /* 0x000fcc0008ffe4ff */
[----:B------:R-:W3:Y:S01]  /*ab70*/  @P0 LDG.E.64 R26, [R26.64] ;  /* 0x000000061a1a0981 */ /* 0x000ee2000c1e1b00 */
[----:B------:R-:W-:Y:S02]  /*ab80*/  IMAD.MOV.U32 R5, RZ, RZ, R3 ;  /* 0x000000ffff057224 */ /* 0x000fe400078e0003 */
[-C--:B--2---:R-:W-:Y:S02]  /*ab90*/  IMAD R7, R7, R22.reuse, RZ ;  /* 0x0000001607077224 */ /* 0x084fe400078e02ff */
[----:B------:R-:W-:-:S04]  /*aba0*/  IMAD.WIDE.U32 R4, R6, R22, R4 ;  /* 0x0000001606047225 */ /* 0x000fc800078e0004 */
[----:B------:R-:W-:-:S05]  /*abb0*/  IMAD R7, R6, R23, R7 ;  /* 0x0000001706077224 */ /* 0x000fca00078e0207 */
[----:B------:R-:W-:Y:S01]  /*abc0*/  IADD3 R3, R5, R7, RZ ;  /* 0x0000000705037210 */ /* 0x000fe20007ffe0ff */
[----:B---3--:R-:W-:-:S04]  /*abd0*/  @P0 IMAD R23, R27, R24, RZ ;  /* 0x000000181b170224 */ /* 0x008fc800078e02ff */
[----:B------:R-:W-:Y:S02]  /*abe0*/  @P0 IMAD.MOV.U32 R5, RZ, RZ, R3 ;  /* 0x000000ffff050224 */ /* 0x000fe400078e0003 */
[C---:B------:R-:W-:Y:S02]  /*abf0*/  @P0 IMAD R23, R26.reuse, R25, R23 ;  /* 0x000000191a170224 */ /* 0x040fe400078e0217 */
[----:B------:R-:W-:-:S04]  /*ac00*/  @P0 IMAD.WIDE.U32 R24, R26, R24, R4 ;  /* 0x000000181a180225 */ /* 0x000fc800078e0004 */
[----:B------:R-:W-:Y:S01]  /*ac10*/  @P0 IMAD.MOV.U32 R4, RZ, RZ, R24 ;  /* 0x000000ffff040224 */ /* 0x000fe200078e0018 */
[----:B------:R-:W-:-:S03]  /*ac20*/  @P0 IADD3 R3, R25, R23, RZ ;  /* 0x0000001719030210 */ /* 0x000fc60007ffe0ff */
.L_x_1527:
[----:B------:R-:W-:Y:S01]  /*ac30*/  ULDC.64 UR4, c[0x0][0x1d0] ;  /* 0x0000740000047ab9 */ /* 0x000fe20000000a00 */
[----:B------:R-:W-:Y:S01]  /*ac40*/  MOV R22, R4 ;  /* 0x0000000400167202 */ /* 0x000fe20000000f00 */
[----:B------:R-:W-:Y:S01]  /*ac50*/  UIMAD.WIDE.U32 UR4, UR8, UR9, UR4 ;  /* 0x00000009080472a5 */ /* 0x000fe2000f8e0004 */
[----:B------:R-:W-:-:S05]  /*ac60*/  IMAD.MOV.U32 R23, RZ, RZ, R3 ;  /* 0x000000ffff177224 */ /* 0x000fca00078e0003 */
[----:B------:R-:W-:Y:S01]  /*ac70*/  MOV R6, UR4 ;  /* 0x0000000400067c02 */ /* 0x000fe20008000f00 */
[----:B------:R-:W-:-:S04]  /*ac80*/  IMAD.U32 R7, RZ, RZ, UR5 ;  /* 0x00000005ff077e24 */ /* 0x000fc8000f8e00ff */
[----:B------:R-:W-:-:S05]  /*ac90*/  IMAD.WIDE R6, R2, 0x10, R6 ;  /* 0x0000001002067825 */ /* 0x000fca00078e0206 */
[----:B------:R-:W-:Y:S04]  /*aca0*/  STG.E.128 [R6.64], R8 ;  /* 0x0000000806007986 */ /* 0x000fe8000c101d06 */
[----:B------:R-:W-:Y:S04]  /*acb0*/  STG.E.128 [R6.64+0x800], R12 ;  /* 0x0008000c06007986 */ /* 0x000fe8000c101d06 */
[----:B------:R-:W-:Y:S04]  /*acc0*/  STG.E.128 [R6.64+0x1000], R16 ;  /* 0x0010001006007986 */ /* 0x000fe8000c101d06 */
[----:B------:R-:W-:Y:S01]  /*acd0*/  STG.E.128 [R6.64+0x1800], R20 ;  /* 0x0018001406007986 */ /* 0x000fe2000c101d06 */
[----:B------:R-:W-:Y:S05]  /*ace0*/  EXIT ;  /* 0x000000000000794d */ /* 0x000fea0003800000 */
.L_x_1484:
[----:B-123--:R-:W0:Y:S01]  /*acf0*/  S2R R0, SR_TID.X ;  /* 0x0000000000007919 */ /* 0x00ee220000002100 */
[----:B------:R-:W-:Y:S01]  /*ad00*/  CS2R R18, SRZ ;  /* 0x0000000000127805 */ /* 0x000fe2000001ff00 */
[----:B------:R-:W-:Y:S01]  /*ad10*/  CS2R R20, SRZ ;  /* 0x0000000000147805 */ /* 0x000fe2000001ff00 */
[----:B------:R-:W-:Y:S01]  /*ad20*/  CS2R R22, SRZ ;  /* 0x0000000000167805 */ /* 0x000fe2000001ff00 */
[----:B0-----:R-:W-:-:S02]  /*ad30*/  ISETP.GE.AND P1, PT, R0, UR9, PT ;  /* 0x0000000900007c0c */ /* 0x001fc4000bf26270 */
[----:B------:R-:W-:-:S11]  /*ad40*/  MOV R5, R0 ;  /* 0x0000000000057202 */ /* 0x000fd60000000f00 */
        /* <DEDUP_REMOVED lines=10> */
[C---:B------:R-:W-:Y:S01]  /*adf0*/  @!P6 IADD3 R10, R5.reuse, UR8, RZ ;  /* 0x00000008050aec10 */ /* 0x040fe2000fffe0ff */
[----:B------:R-:W-:Y:S01]  /*ae00*/  @!P6 IMAD.MOV.U32 R11, RZ, RZ, 0x8 ;  /* 0x00000008ff0be424 */ /* 0x000fe200078e00ff */
[----:B------:R-:W-:-:S03]  /*ae10*/  @!P6 IADD3 R5, R5, 0x80, RZ ;  /* 0x000000800505e810 */ /* 0x000fc60007ffe0ff */
[----:B------:R-:W-:Y:S01]  /*ae20*/  @!P6 IMAD.WIDE.U32 R10, R10, R11, c[0x0][0x1d8] ;  /* 0x000076000a0ae625 */ /* 0x000fe200078e000b */
[----:B------:R-:W-:-:S04]  /*ae30*/  ISETP.GE.AND P5, PT, R5, UR9, PT ;  /* 0x0000000905007c0c */ /* 0x000fc8000bfa6270 */
[----:B------:R1:W5:Y:S09]  /*ae40*/  @!P6 LDG.E.64 R18, [R10.64] ;  /* 0x000000060a12e981 */ /* 0x000372000c1e1b00 */
[C---:B------:R-:W-:Y:S01]  /*ae50*/  @!P5 IADD3 R12, R5.reuse, UR8, RZ ;  /* 0x00000008050cdc10 */ /* 0x040fe2000fffe0ff */
[----:B------:R-:W-:Y:S01]  /*ae60*/  @!P5 IMAD.MOV.U32 R13, RZ, RZ, 0x8 ;  /* 0x00000008ff0dd424 */ /* 0x000fe200078e00ff */
[----:B------:R-:W-:-:S03]  /*ae70*/  @!P5 IADD3 R5, R5, 0x80, RZ ;  /* 0x000000800505d810 */ /* 0x000fc60007ffe0ff */
[----:B------:R-:W-:Y:S01]  /*ae80*/  @!P5 IMAD.WIDE.U32 R12, R12, R13, c[0x0][0x1d8] ;  /* 0x000076000c0cd625 */ /* 0x000fe200078e000d */
[----:B------:R-:W-:Y:S01]  /*ae90*/  ISETP.GE.AND P4, PT, R5, UR9, PT ;  /* 0x0000000905007c0c */ /* 0x000fe2000bf86270 */
[----:B------:R-:W-:-:S03]  /*aea0*/  CS2R R32, SRZ ;  /* 0x0000000000207805 */ /* 0x000fc6000001ff00 */
[----:B------:R2:W5:Y:S09]  /*aeb0*/  @!P5 LDG.E.64 R20, [R12.64] ;  /* 0x000000060c14d981 */ /* 0x000572000c1e1b00 */
[C---:B------:R-:W-:Y:S02]  /*aec0*/  @!P4 IADD3 R8, R5.reuse, UR8, RZ ;  /* 0x000000080508cc10 */ /* 0x040fe4000fffe0ff */
[----:B------:R-:W-:-:S04]  /*aed0*/  @!P4 IADD3 R5, R5, 0x80, RZ ;  /* 0x000000800505c810 */ /* 0x000fc80007ffe0ff */
[----:B------:R-:W-:-:S13]  /*aee0*/  ISETP.GE.AND P3, PT, R5, UR9, PT ;  /* 0x0000000905007c0c */ /* 0x000fda000bf66270 */
        /* <DEDUP_REMOVED lines=9> */
[----:B------:R-:W-:Y:S01]  /*af80*/  @!P3 IMAD.MOV.U32 R15, RZ, RZ, 0x8 ;  /* 0x00000008ff0fb424 */ /* 0x000fe200078e00ff */
[----:B------:R-:W-:Y:S01]  /*af90*/  @!P2 MOV R17, 0x8 ;  /* 0x000000080011a802 */ /* 0x000fe20000000f00 */
[----:B------:R-:W-:Y:S01]  /*afa0*/  @!P0 IMAD.MOV.U32 R14, RZ, RZ, 0x8 ;  /* 0x00000008ff0e8424 */ /* 0x000fe200078e00ff */
[----:B------:R-:W-:Y:S01]  /*afb0*/  @!P4 MOV R9, 0x8 ;  /* 0x000000080009c802 */ /* 0x000fe20000000f00 */
[----:B-1----:R-:W-:Y:S01]  /*afc0*/  @!P3 IMAD.WIDE.U32 R10, R4, R15, c[0x0][0x1d8] ;  /* 0x00007600040ab625 */ /* 0x002fe200078e000f */
[----:B0-----:R-:W-:-:S07]  /*afd0*/  MOV R7, c[0x0][0x17c] ;  /* 0x00005f0000077a02 */ /* 0x001fce0000000f00 */
[----:B------:R-:W-:Y:S01]  /*afe0*/  @!P6 IADD3 R16, R5, UR8, RZ ;  /* 0x000000080510ec10 */ /* 0x000fe2000fffe0ff */
[----:B--2---:R-:W-:Y:S01]  /*aff0*/  @!P2 IMAD.WIDE.U32 R12, R2, R17, c[0x0][0x1d8] ;  /* 0x00007600020ca625 */ /* 0x004fe200078e0011 */
[----:B------:R-:W-:Y:S01]  /*b000*/  @!P6 MOV R5, 0x8 ;  /* 0x000000080005e802 */ /* 0x000fe20000000f00 */
[----:B------:R0:W5:Y:S02]  /*b010*/  @!P3 LDG.E.64 R26, [R10.64] ;  /* 0x000000060a1ab981 */ /* 0x000164000c1e1b00 */
[----:B------:R-:W-:Y:S01]  /*b020*/  @!P0 IMAD.WIDE.U32 R14, R3, R14, c[0x0][0x1d8] ;  /* 0x00007600030e8625 */ /* 0x000fe200078e000e */
[----:B------:R-:W-:Y:S01]  /*b030*/  MOV R3, c[0x0][0x16c] ;  /* 0x00005b0000037a02 */ /* 0x000fe20000000f00 */
[----:B------:R1:W5:Y:S02]  /*b040*/  @!P2 LDG.E.64 R28, [R12.64] ;  /* 0x000000060c1ca981 */ /* 0x000364000c1e1b00 */
[----:B------:R-:W-:Y:S01]  /*b050*/  @!P6 IMAD.WIDE.U32 R16, R16, R5, c[0x0][0x1d8] ;  /* 0x000076001010e625 */ /* 0x000fe200078e0005 */
[----:B------:R-:W-:Y:S01]  /*b060*/  MOV R5, c[0x0][0x174] ;  /* 0x00005d0000057a02 */ /* 0x000fe20000000f00 */
[----:B------:R2:W5:Y:S02]  /*b070*/  @!P0 LDG.E.64 R30, [R14.64] ;  /* 0x000000060e1e8981 */ /* 0x000564000c1e1b00 */
[----:B------:R-:W-:-:S04]  /*b080*/  @!P4 IMAD.WIDE.U32 R8, R8, R9, c[0x0][0x1d8] ;  /* 0x000076000808c625 */ /* 0x000fc800078e0009 */
[----:B------:R-:W-:Y:S01]  /*b090*/  IMAD.MOV.U32 R2, RZ, RZ, c[0x0][0x168] ;  /* 0x00005a00ff027624 */ /* 0x000fe200078e00ff */
[----:B------:R3:W5:Y:S01]  /*b0a0*/  @!P4 LDG.E.64 R24, [R8.64] ;  /* 0x000000060818c981 */ /* 0x000762000c1e1b00 */
[----:B------:R-:W-:Y:S02]  /*b0b0*/  IMAD.MOV.U32 R4, RZ, RZ, c[0x0][0x170] ;  /* 0x00005c00ff047624 */ /* 0x000fe400078e00ff */
[----:B------:R-:W-:Y:S01]  /*b0c0*/  IMAD.MOV.U32 R6, RZ, RZ, c[0x0][0x178] ;  /* 0x00005e00ff067624 */ /* 0x000fe200078e00ff */
[----:B------:R4:W5:Y:S01]  /*b0d0*/  @!P6 LDG.E.64 R32, [R16.64] ;  /* 0x000000061020e981 */ /* 0x000962000c1e1b00 */
[----:B0-----:R-:W-:Y:S01]  /*b0e0*/  IMAD.MOV.U32 R10, RZ, RZ, c[0x0][0x188] ;  /* 0x00006200ff0a7624 */ /* 0x001fe200078e00ff */
[----:B------:R-:W-:Y:S01]  /*b0f0*/  MOV R11, c[0x0][0x18c] ;  /* 0x00006300000b7a02 */ /* 0x000fe20000000f00 */
[----:B-1----:R-:W-:Y:S01]  /*b100*/  IMAD.MOV.U32 R12, RZ, RZ, c[0x0][0x190] ;  /* 0x00006400ff0c7624 */ /* 0x002fe200078e00ff */
[----:B------:R0:W-:Y:S01]  /*b110*/  STL.64 [R1], R2 ;  /* 0x0000000201007387 */ /* 0x0001e20000100a00 */
[----:B------:R-:W-:Y:S01]  /*b120*/  MOV R13, c[0x0][0x194] ;  /* 0x00006500000d7a02 */ /* 0x000fe20000000f00 */
[----:B---3--:R-:W-:Y:S01]  /*b130*/  IMAD.MOV.U32 R8, RZ, RZ, c[0x0][0x180] ;  /* 0x00006000ff087624 */ /* 0x008fe200078e00ff */
[----:B------:R-:W-:Y:S01]  /*b140*/  MOV R9, c[0x0][0x184] ;  /* 0x0000610000097a02 */ /* 0x000fe20000000f00 */
[----:B------:R1:W-:Y:S01]  /*b150*/  STL.64 [R1+0x8], R4 ;  /* 0x0000080401007387 */ /* 0x0003e20000100a00 */
[----:B--2---:R-:W-:Y:S01]  /*b160*/  IMAD.MOV.U32 R14, RZ, RZ, c[0x0][0x198] ;  /* 0x00006600ff0e7624 */ /* 0x004fe200078e00ff */
[----:B------:R-:W-:Y:S01]  /*b170*/  MOV R15, c[0x0][0x19c] ;  /* 0x00006700000f7a02 */ /* 0x000fe20000000f00 */
[----:B----4-:R-:W-:Y:S01]  /*b180*/  IMAD.MOV.U32 R16, RZ, RZ, c[0x0][0x1a0] ;  /* 0x00006800ff107624 */ /* 0x010fe200078e00ff */
[----:B------:R2:W-:Y:S01]  /*b190*/  STL.64 [R1+0x10], R6 ;  /* 0x0000100601007387 */ /* 0x0005e20000100a00 */
[----:B------:R-:W-:Y:S01]  /*b1a0*/  MOV R17, c[0x0][0x1a4] ;  /* 0x0000690000117a02 */ /* 0x000fe20000000f00 */
[----:B------:R-:W-:Y:S01]  /*b1b0*/  IMAD.MOV.U32 R34, RZ, RZ, c[0x0][0x1c0] ;  /* 0x00007000ff227624 */ /* 0x000fe200078e00ff */
[----:B------:R-:W-:Y:S01]  /*b1c0*/  MOV R35, c[0x0][0x1c4] ;  /* 0x0000710000237a02 */ /* 0x000fe20000000f00 */
[----:B0-----:R-:W-:Y:S01]  /*b1d0*/  IMAD.MOV.U32 R2, RZ, RZ, c[0x0][0x1a8] ;  /* 0x00006a00ff027624 */ /* 0x001fe200078e00ff */
[----:B------:R-:W-:Y:S01]  /*b1e0*/  MOV R3, c[0x0][0x1ac] ;  /* 0x00006b0000037a02 */ /* 0x000fe20000000f00 */
[----:B------:R-:W-:Y:S01]  /*b1f0*/  IMAD.MOV.U32 R36, RZ, RZ, c[0x0][0x1c8] ;  /* 0x00007200ff247624 */ /* 0x000fe200078e00ff */
[----:B------:R-:W-:Y:S01]  /*b200*/  MOV R37, c[0x0][0x1cc] ;  /* 0x0000730000257a02 */ /* 0x000fe20000000f00 */
[----:B-1----:R-:W-:Y:S01]  /*b210*/  IMAD.MOV.U32 R4, RZ, RZ, c[0x0][0x1b0] ;  /* 0x00006c00ff047624 */ /* 0x002fe200078e00ff */
[----:B------:R-:W-:Y:S01]  /*b220*/  MOV R5, c[0x0][0x1b4] ;  /* 0x00006d0000057a02 */ /* 0x000fe20000000f00 */
[----:B--2---:R-:W-:Y:S01]  /*b230*/  IMAD.MOV.U32 R6, RZ, RZ, c[0x0][0x1b8] ;  /* 0x00006e00ff067624 */ /* 0x004fe200078e00ff */
[----:B------:R-:W-:Y:S01]  /*b240*/  MOV R7, c[0x0][0x1bc] ;  /* 0x00006f0000077a02 */ /* 0x000fe20000000f00 */
        /* <DEDUP_REMOVED lines=10> */
[----:B------:R-:W-:Y:S01]  /*b2f0*/  BSSY B0, `(.L_x_1533) ;  /* 0x0000161000007945 */ /* 0x000fe20003800000 */
[----:B------:R-:W-:Y:S05]  /*b300*/  @P1 BRA `(.L_x_1534) ;  /* 0x000015f000001947 */ /* 0x000fea0003800000 */
[----:B------:R-:W-:Y:S01]  /*b310*/  ULDC.64 UR16, c[0x0][0x178] ;  /* 0x00005e0000107ab9 */ /* 0x000fe20000000a00 */
[----:B0----5:R-:W-:Y:S01]  /*b320*/  IMAD R3, R23, c[0x0][0x170], RZ ;  /* 0x00005c0017037a24 */ /* 0x021fe200078e02ff */
[----:B------:R-:W-:Y:S01]  /*b330*/  UISETP.GE.U32.AND UP0, UPT, UR16, 0x1, UPT ;  /* 0x000000011000788c */ /* 0x000fe2000bf06070 */
[----:B------:R-:W-:-:S02]  /*b340*/  CS2R R6, SRZ ;  /* 0x0000000000067805 */ /* 0x000fc4000001ff00 */
[----:B------:R-:W-:Y:S01]  /*b350*/  IMAD R3, R22, c[0x0][0x174], R3 ;  /* 0x00005d0016037a24 */ /* 0x000fe200078e0203 */
[----:B------:R-:W-:-:S06]  /*b360*/  UISETP.GE.AND.EX UP0, UPT, UR17, URZ, UPT, UP0 ;  /* 0x0000003f1100728c */ /* 0x000fcc000bf06300 */
[----:B------:R-:W-:-:S13]  /*b370*/  PLOP3.LUT P0, PT, PT, PT, UP0, 0x80, 0x0 ;  /* 0x000000000000781c */ /* 0x000fda0003f0f008 */
[----:B------:R-:W-:Y:S05]  /*b380*/  @!P0 BRA `(.L_x_1534) ;  /* 0x0000157000008947 */ /* 0x000fea0003800000 */
[----:B------:R-:W-:Y:S01]  /*b390*/  UIADD3 UR4, UP0, UR16, -0x1, URZ ;  /* 0xffffffff10047890 */ /* 0x000fe2000ff1e03f */
[----:B------:R-:W-:Y:S01]  /*b3a0*/  IMAD.WIDE.U32 R22, R22, c[0x0][0x170], RZ ;  /* 0x00005c0016167a25 */ /* 0x000fe200078e00ff */
[----:B------:R-:W-:Y:S02]  /*b3b0*/  CS2R R6, SRZ ;  /* 0x0000000000067805 */ /* 0x000fe4000001ff00 */
[----:B------:R-:W-:Y:S01]  /*b3c0*/  UIADD3.X UR5, UR17, -0x1, URZ, UP0, !UPT ;  /* 0xffffffff11057890 */ /* 0x000fe200087fe43f */
[----:B------:R-:W-:Y:S01]  /*b3d0*/  IMAD.IADD R5, R23, 0x1, R3 ;  /* 0x0000000117057824 */ /* 0x000fe200078e0203 */
[----:B------:R-:W-:-:S03]  /*b3e0*/  UISETP.GE.U32.AND UP0, UPT, UR4, 0x3, UPT ;  /* 0x000000030400788c */ /* 0x000fc6000bf06070 */
[----:B------:R-:W-:Y:S02]  /*b3f0*/  UMOV UR4, URZ ;  /* 0x0000003f00047c82 */ /* 0x000fe40008000000 */
[----:B------:R-:W-:-:S03]  /*b400*/  UISETP.GE.U32.AND.EX UP0, UPT, UR5, URZ, UPT, UP0 ;  /* 0x0000003f0500728c */ /* 0x000fc6000bf06100 */
[----:B------:R-:W-:-:S03]  /*b410*/  UMOV UR5, URZ ;  /* 0x0000003f00057c82 */ /* 0x000fc60008000000 */
[----:B------:R-:W-:-:S13]  /*b420*/  PLOP3.LUT P0, PT, PT, PT, UP0, 0x80, 0x0 ;  /* 0x000000000000781c */ /* 0x000fda0003f0f008 */
[----:B------:R-:W-:Y:S05]  /*b430*/  @!P0 BRA `(.L_x_1535) ;  /* 0x0000119000008947 */ /* 0x000fea0003800000 */
[----:B------:R-:W-:Y:S01]  /*b440*/  ULOP3.LUT UR13, UR16, 0x3, URZ, 0xc0, !UPT ;  /* 0x00000003100d7892 */ /* 0x000fe2000f8ec03f */
[C---:B------:R-:W-:Y:S01]  /*b450*/  LEA R10, P2, R22.reuse, c[0x0][0x168], 0x3 ;  /* 0x00005a00160a7a11 */ /* 0x040fe200078418ff */
[----:B------:R-:W-:Y:S02]  /*b460*/  ULDC UR4, c[0x0][0x178] ;  /* 0x00005e0000047ab9 */ /* 0x000fe40000000800 */
[----:B------:R-:W-:Y:S01]  /*b470*/  UIADD3 UR13, UP0, -UR13, UR4, URZ ;  /* 0x000000040d0d7290 */ /* 0x000fe2000ff1e13f */
[----:B------:R-:W-:Y:S01]  /*b480*/  LEA.HI.X R11, R22, c[0x0][0x16c], R5, 0x3, P2 ;  /* 0x00005b00160b7a11 */ /* 0x000fe200010f1c05 */
[----:B------:R-:W-:Y:S02]  /*b490*/  ULDC.64 UR18, c[0x0][0x1c0] ;  /* 0x0000700000127ab9 */ /* 0x000fe40000000a00 */
[----:B------:R-:W-:Y:S02]  /*b4a0*/  UIADD3.X UR14, UR17, -0x1, URZ, UP0, !UPT ;  /* 0xffffffff110e7890 */ /* 0x000fe400087fe43f */
[----:B------:R-:W-:Y:S01]  /*b4b0*/  ISETP.LT.U32.AND P0, PT, RZ, UR13, PT ;  /* 0x0000000dff007c0c */ /* 0x000fe2000bf01070 */
[----:B------:R-:W-:-:S02]  /*b4c0*/  UMOV UR4, 0x8 ;  /* 0x0000000800047882 */ /* 0x000fc40000000000 */
[----:B------:R-:W-:Y:S01]  /*b4d0*/  UIMAD.WIDE.U32 UR10, UR4, UR18, URZ ;  /* 0x00000012040a72a5 */ /* 0x000fe2000f8e003f */
[----:B------:R-:W-:Y:S01]  /*b4e0*/  MOV R2, UR14 ;  /* 0x0000000e00027c02 */ /* 0x000fe20008000f00 */
[----:B------:R-:W-:Y:S02]  /*b4f0*/  UIMAD UR4, UR4, UR19, URZ ;  /* 0x00000013040472a4 */ /* 0x000fe4000f8e023f */
[----:B------:R-:W-:Y:S01]  /*b500*/  UMOV UR5, URZ ;  /* 0x0000003f00057c82 */ /* 0x000fe20008000000 */
[----:B------:R-:W-:Y:S01]  /*b510*/  ISETP.GT.AND.EX P0, PT, R2, RZ, PT, P0 ;  /* 0x000000ff0200720c */ /* 0x000fe20003f04300 */
[----:B------:R-:W-:-:S03]  /*b520*/  UIADD3 UR15, UR11, UR4, URZ ;  /* 0x000000040b0f7290 */ /* 0x000fc6000fffe03f */
[----:B------:R-:W-:-:S09]  /*b530*/  UMOV UR4, URZ ;  /* 0x0000003f00047c82 */ /* 0x000fd20008000000 */
[----:B------:R-:W-:Y:S05]  /*b540*/  @!P0 BRA `(.L_x_1536) ;  /* 0x00000df000008947 */ /* 0x000fea0003800000 */
[----:B------:R-:W-:Y:S01]  /*b550*/  UISETP.GT.U32.AND UP0, UPT, UR13, 0xc, UPT ;  /* 0x0000000c0d00788c */ /* 0x000fe2000bf04070 */
[----:B------:R-:W-:-:S03]  /*b560*/  PLOP3.LUT P0, PT, PT, PT, PT, 0x80, 0x0 ;  /* 0x000000000000781c */ /* 0x000fc60003f0f070 */
[----:B------:R-:W-:-:S06]  /*b570*/  UISETP.GT.AND.EX UP0, UPT, UR14, URZ, UPT, UP0 ;  /* 0x0000003f0e00728c */ /* 0x000fcc000bf04300 */
[----:B------:R-:W-:-:S13]  /*b580*/  PLOP3.LUT P2, PT, PT, PT, UP0, 0x80, 0x0 ;  /* 0x000000000000781c */ /* 0x000fda0003f4f008 */
[----:B------:R-:W-:Y:S05]  /*b590*/  @!P2 BRA `(.L_x_1537) ;  /* 0x000008b00000a947 */ /* 0x000fea0003800000 */
[----:B------:R-:W-:Y:S02]  /*b5a0*/  PLOP3.LUT P0, PT, PT, PT, PT, 0x8, 0x0 ;  /* 0x000000000000781c */ /* 0x000fe40003f0e170 */
.L_x_1538:
[----:B------:R-:W-:Y:S01]  /*b5b0*/  ULEA UR17, UR4, UR12, 0x3 ;  /* 0x0000000c04117291 */ /* 0x000fe2000f8e183f */
[----:B------:R0:W2:Y:S01]  /*b5c0*/  LDG.E.64 R12, [R10.64] ;  /* 0x000000060a0c7981 */ /* 0x0000a2000c1e1b00 */
[----:B------:R-:W-:-:S07]  /*b5d0*/  IADD3 R34, P2, R10, UR10, RZ ;  /* 0x0000000a0a227c10 */ /* 0x000fce000ff5e0ff */
[----:B------:R-:W2:Y:S01]  /*b5e0*/  LDL.64 R14, [UR17+0x18] ;  /* 0x00001811ff0e7983 */ /* 0x000ea20008100a00 */
[----:B------:R-:W-:-:S03]  /*b5f0*/  IADD3.X R35, R11, UR15, RZ, P2, !PT ;  /* 0x0000000f0b237c10 */ /* 0x000fc600097fe4ff */
[----:B0-----:R-:W3:Y:S04]  /*b600*/  LDL.64 R10, [UR17+0x20] ;  /* 0x00002011ff0a7983 */ /* 0x001ee80008100a00 */
[----:B------:R-:W3:Y:S01]  /*b610*/  LDG.E.64 R8, [R34.64] ;  /* 0x0000000622087981 */ /* 0x000ee2000c1e1b00 */
[----:B------:R-:W-:-:S04]  /*b620*/  IADD3 R2, P2, R34, UR10, RZ ;  /* 0x0000000a22027c10 */ /* 0x000fc8000ff5e0ff */
[----:B------:R-:W-:Y:S01]  /*b630*/  IADD3.X R3, R35, UR15, RZ, P2, !PT ;  /* 0x0000000f23037c10 */ /* 0x000fe200097fe4ff */
[-C--:B--2---:R-:W-:Y:S02]  /*b640*/  IMAD R13, R13, R14.reuse, RZ ;  /* 0x0000000e0d0d7224 */ /* 0x084fe400078e02ff */
[C---:B------:R-:W-:Y:S02]  /*b650*/  IMAD.WIDE.U32 R16, R12.reuse, R14, R6 ;  /* 0x0000000e0c107225 */ /* 0x040fe400078e0006 */
[----:B------:R-:W2:Y:S02]  /*b660*/  LDL.64 R6, [UR17+0x28] ;  /* 0x00002811ff067983 */ /* 0x000ea40008100a00 */
[----:B------:R-:W-:Y:S02]  /*b670*/  IMAD R15, R12, R15, R13 ;  /* 0x0000000f0c0f7224 */ /* 0x000fe400078e020d */
[----:B------:R0:W2:Y:S01]  /*b680*/  LDG.E.64 R12, [R2.64] ;  /* 0x00000006020c7981 */ /* 0x0000a2000c1e1b00 */
[----:B------:R-:W-:Y:S01]  /*b690*/  IADD3 R14, P2, R2, UR10, RZ ;  /* 0x0000000a020e7c10 */ /* 0x000fe2000ff5e0ff */
[----:B------:R-:W-:Y:S01]  /*b6a0*/  IMAD.IADD R37, R17, 0x1, R15 ;  /* 0x0000000111257824 */ /* 0x000fe200078e020f */
[----:B------:R-:W-:Y:S01]  /*b6b0*/  MOV R36, R16 ;  /* 0x0000001000247202 */ /* 0x000fe20000000f00 */
[----:B---3--:R-:W-:Y:S01]  /*b6c0*/  IMAD R9, R9, R10, RZ ;  /* 0x0000000a09097224 */ /* 0x008fe200078e02ff */
[----:B------:R-:W-:-:S03]  /*b6d0*/  IADD3.X R15, R3, UR15, RZ, P2, !PT ;  /* 0x0000000f030f7c10 */ /* 0x000fc600097fe4ff */
[C---:B------:R-:W-:Y:S02]  /*b6e0*/  IMAD R16, R8.reuse, R11, R9 ;  /* 0x0000000b08107224 */ /* 0x040fe400078e0209 */
[----:B------:R-:W-:Y:S01]  /*b6f0*/  IMAD.WIDE.U32 R34, R8, R10, R36 ;  /* 0x0000000a08227225 */ /* 0x000fe200078e0024 */
[----:B0-----:R-:W3:Y:S04]  /*b700*/  LDL.64 R2, [UR17+0x38] ;  /* 0x00003811ff027983 */ /* 0x001ee80008100a00 */
[----:B------:R-:W4:Y:S04]  /*b710*/  LDL.64 R8, [UR17+0x30] ;  /* 0x00003011ff087983 */ /* 0x000f280008100a00 */
[----:B------:R-:W4:Y:S01]  /*b720*/  LDG.E.64 R10, [R14.64] ;  /* 0x000000060e0a7981 */ /* 0x000f22000c1e1b00 */
[----:B------:R-:W-:Y:S01]  /*b730*/  IMAD.IADD R35, R35, 0x1, R16 ;  /* 0x0000000123237824 */ /* 0x000fe200078e0210 */
[----:B------:R-:W-:-:S04]  /*b740*/  IADD3 R16, P2, R14, UR10, RZ ;  /* 0x0000000a0e107c10 */ /* 0x000fc8000ff5e0ff */
[----:B------:R-:W-:Y:S01]  /*b750*/  IADD3.X R17, R15, UR15, RZ, P2, !PT ;  /* 0x0000000f0f117c10 */ /* 0x000fe200097fe4ff */
[-C--:B--2---:R-:W-:Y:S02]  /*b760*/  IMAD R13, R13, R6.reuse, RZ ;  /* 0x000000060d0d7224 */ /* 0x084fe400078e02ff */
[----:B------:R-:W-:-:S04]  /*b770*/  IMAD.WIDE.U32 R34, R12, R6, R34 ;  /* 0x000000060c227225 */ /* 0x000fc800078e0022 */
[----:B------:R-:W-:Y:S02]  /*b780*/  IMAD R13, R12, R7, R13 ;  /* 0x000000070c0d7224 */ /* 0x000fe400078e020d */
[----:B------:R-:W3:Y:S01]  /*b790*/  LDG.E.64 R6, [R16.64] ;  /* 0x0000000610067981 */ /* 0x000ee2000c1e1b00 */
[----:B------:R-:W-:Y:S02]  /*b7a0*/  IADD3 R12, P2, R16, UR10, RZ ;  /* 0x0000000a100c7c10 */ /* 0x000fe4000ff5e0ff */
[----:B------:R-:W-:Y:S02]  /*b7b0*/  IADD3 R35, R35, R13, RZ ;  /* 0x0000000d23237210 */ /* 0x000fe40007ffe0ff */
[----:B------:R-:W-:Y:S01]  /*b7c0*/  IADD3.X R13, R17, UR15, RZ, P2, !PT ;  /* 0x0000000f110d7c10 */ /* 0x000fe200097fe4ff */
[-C--:B----4-:R-:W-:Y:S02]  /*b7d0*/  IMAD R11, R11, R8.reuse, RZ ;  /* 0x000000080b0b7224 */ /* 0x090fe400078e02ff */
[----:B------:R-:W-:-:S04]  /*b7e0*/  IMAD.WIDE.U32 R34, R10, R8, R34 ;  /* 0x000000080a227225 */ /* 0x000fc800078e0022 */
[----:B------:R-:W-:Y:S02]  /*b7f0*/  IMAD R14, R10, R9, R11 ;  /* 0x000000090a0e7224 */ /* 0x000fe400078e020b */
[----:B------:R-:W2:Y:S04]  /*b800*/  LDL.64 R8, [UR17+0x40] ;  /* 0x00004011ff087983 */ /* 0x000ea80008100a00 */
[----:B------:R0:W2:Y:S01]  /*b810*/  LDG.E.64 R10, [R12.64] ;  /* 0x000000060c0a7981 */ /* 0x0000a2000c1e1b00 */
[----:B------:R-:W-:Y:S01]  /*b820*/  IMAD.IADD R35, R35, 0x1, R14 ;  /* 0x0000000123237824 */ /* 0x000fe200078e020e */
[----:B------:R-:W-:-:S04]  /*b830*/  IADD3 R14, P2, R12, UR10, RZ ;  /* 0x0000000a0c0e7c10 */ /* 0x000fc8000ff5e0ff */
        /* <DEDUP_REMOVED lines=50> */
[----:B------:R-:W-:-:S04]  /*bb60*/  IMAD.WIDE.U32 R34, R6, R2, R34 ;  /* 0x0000000206227225 */ /* 0x000fc800078e0022 */
[----:B------:R-:W-:Y:S02]  /*bb70*/  IMAD R16, R6, R3, R7 ;  /* 0x0000000306107224 */ /* 0x000fe400078e0207 */
[----:B------:R-:W3:Y:S04]  /*bb80*/  LDL.64 R2, [UR17+0x78] ;  /* 0x00007811ff027983 */ /* 0x000ee80008100a00 */
[----:B------:R0:W3:Y:S01]  /*bb90*/  LDG.E.64 R6, [R14.64] ;  /* 0x000000060e067981 */ /* 0x0000e2000c1e1b00 */
[----:B------:R-:W-:Y:S02]  /*bba0*/  IADD3 R35, R35, R16, RZ ;  /* 0x0000001023237210 */ /* 0x000fe40007ffe0ff */
[----:B------:R-:W-:-:S04]  /*bbb0*/  IADD3 R16, P2, R14, UR10, RZ ;  /* 0x0000000a0e107c10 */ /* 0x000fc8000ff5e0ff */
[----:B------:R-:W-:Y:S01]  /*bbc0*/  IADD3.X R17, R15, UR15, RZ, P2, !PT ;  /* 0x0000000f0f117c10 */ /* 0x000fe200097fe4ff */
[-C--:B--2---:R-:W-:Y:S02]  /*bbd0*/  IMAD R11, R11, R8.reuse, RZ ;  /* 0x000000080b0b7224 */ /* 0x084fe400078e02ff */
[----:B------:R-:W-:-:S04]  /*bbe0*/  IMAD.WIDE.U32 R34, R10, R8, R34 ;  /* 0x000000080a227225 */ /* 0x000fc800078e0022 */
[----:B------:R-:W-:Y:S02]  /*bbf0*/  IMAD R12, R10, R9, R11 ;  /* 0x000000090a0c7224 */ /* 0x000fe400078e020b */
[----:B------:R-:W2:Y:S04]  /*bc00*/  LDL.64 R8, [UR17+0x80] ;  /* 0x00008011ff087983 */ /* 0x000ea80008100a00 */
[----:B------:R1:W2:Y:S01]  /*bc10*/  LDG.E.64 R10, [R16.64] ;  /* 0x00000006100a7981 */ /* 0x0002a2000c1e1b00 */
[----:B------:R-:W-:Y:S01]  /*bc20*/  IMAD.IADD R35, R35, 0x1, R12 ;  /* 0x0000000123237824 */ /* 0x000fe200078e020c */
[----:B0-----:R-:W-:Y:S02]  /*bc30*/  IADD3 R14, P2, R16, UR10, RZ ;  /* 0x0000000a100e7c10 */ /* 0x001fe4000ff5e0ff */
[----:B------:R-:W4:Y:S02]  /*bc40*/  LDL.64 R12, [UR17+0x88] ;  /* 0x00008811ff0c7983 */ /* 0x000f240008100a00 */
[----:B------:R-:W-:-:S02]  /*bc50*/  IADD3.X R15, R17, UR15, RZ, P2, !PT ;  /* 0x0000000f110f7c10 */ /* 0x000fc400097fe4ff */
[----:B-1----:R-:W5:Y:S01]  /*bc60*/  LDL.64 R16, [UR17+0x90] ;  /* 0x00009011ff107983 */ /* 0x002f620008100a00 */
[-C--:B---3--:R-:W-:Y:S02]  /*bc70*/  IMAD R7, R7, R2.reuse, RZ ;  /* 0x0000000207077224 */ /* 0x088fe400078e02ff */
[----:B------:R-:W-:-:S04]  /*bc80*/  IMAD.WIDE.U32 R34, R6, R2, R34 ;  /* 0x0000000206227225 */ /* 0x000fc800078e0022 */
[----:B------:R-:W-:Y:S01]  /*bc90*/  IMAD R7, R6, R3, R7 ;  /* 0x0000000306077224 */ /* 0x000fe200078e0207 */
[----:B------:R-:W-:-:S04]  /*bca0*/  IADD3 R2, P2, R14, UR10, RZ ;  /* 0x0000000a0e027c10 */ /* 0x000fc8000ff5e0ff */
[----:B------:R-:W-:Y:S02]  /*bcb0*/  IADD3 R35, R35, R7, RZ ;  /* 0x0000000723237210 */ /* 0x000fe40007ffe0ff */
[----:B------:R-:W4:Y:S01]  /*bcc0*/  LDG.E.64 R6, [R14.64] ;  /* 0x000000060e067981 */ /* 0x000f22000c1e1b00 */
[----:B------:R-:W-:Y:S01]  /*bcd0*/  IADD3.X R3, R15, UR15, RZ, P2, !PT ;  /* 0x0000000f0f037c10 */ /* 0x000fe200097fe4ff */
[-C--:B--2---:R-:W-:Y:S02]  /*bce0*/  IMAD R11, R11, R8.reuse, RZ ;  /* 0x000000080b0b7224 */ /* 0x084fe400078e02ff */
[----:B------:R-:W-:-:S04]  /*bcf0*/  IMAD.WIDE.U32 R34, R10, R8, R34 ;  /* 0x000000080a227225 */ /* 0x000fc800078e0022 */
[----:B------:R-:W-:Y:S02]  /*bd00*/  IMAD R9, R10, R9, R11 ;  /* 0x000000090a097224 */ /* 0x000fe400078e020b */
[----:B------:R-:W5:Y:S01]  /*bd10*/  LDG.E.64 R10, [R2.64] ;  /* 0x00000006020a7981 */ /* 0x000f62000c1e1b00 */
[----:B------:R-:W-:-:S04]  /*bd20*/  UIADD3 UR13, UP0, UR13, -0x10, URZ ;  /* 0xfffffff00d0d7890 */ /* 0x000fc8000ff1e03f */
[----:B------:R-:W-:Y:S02]  /*bd30*/  UIADD3.X UR14, UR14, -0x1, URZ, UP0, !UPT ;  /* 0xffffffff0e0e7890 */ /* 0x000fe400087fe43f */
[----:B------:R-:W-:Y:S01]  /*bd40*/  UISETP.GT.U32.AND UP0, UPT, UR13, 0xc, UPT ;  /* 0x0000000c0d00788c */ /* 0x000fe2000bf04070 */
[----:B------:R-:W-:-:S03]  /*bd50*/  IMAD.IADD R35, R35, 0x1, R9 ;  /* 0x0000000123237824 */ /* 0x000fc600078e0209 */
[----:B------:R-:W-:-:S06]  /*bd60*/  UISETP.GT.AND.EX UP0, UPT, UR14, URZ, UPT, UP0 ;  /* 0x0000003f0e00728c */ /* 0x000fcc000bf04300 */
[----:B------:R-:W-:Y:S01]  /*bd70*/  PLOP3.LUT P3, PT, PT, PT, UP0, 0x80, 0x0 ;  /* 0x000000000000781c */ /* 0x000fe20003f6f008 */
[----:B------:R-:W-:-:S04]  /*bd80*/  UIADD3 UR4, UP1, UR4, 0x10, URZ ;  /* 0x0000001004047890 */ /* 0x000fc8000ff3e03f */
[----:B------:R-:W-:Y:S01]  /*bd90*/  UIADD3.X UR5, URZ, UR5, URZ, UP1, !UPT ;  /* 0x000000053f057290 */ /* 0x000fe20008ffe43f */
[----:B----4-:R-:W-:-:S04]  /*bda0*/  IMAD R7, R7, R12, RZ ;  /* 0x0000000c07077224 */ /* 0x010fc800078e02ff */
[C---:B------:R-:W-:Y:S02]  /*bdb0*/  IMAD R9, R6.reuse, R13, R7 ;  /* 0x0000000d06097224 */ /* 0x040fe400078e0207 */
[----:B------:R-:W-:-:S05]  /*bdc0*/  IMAD.WIDE.U32 R6, R6, R12, R34 ;  /* 0x0000000c06067225 */ /* 0x000fca00078e0022 */
[----:B------:R-:W-:Y:S01]  /*bdd0*/  IADD3 R7, R7, R9, RZ ;  /* 0x0000000907077210 */ /* 0x000fe20007ffe0ff */
[----:B-----5:R-:W-:-:S04]  /*bde0*/  IMAD R9, R11, R16, RZ ;  /* 0x000000100b097224 */ /* 0x020fc800078e02ff */
[----:B------:R-:W-:-:S04]  /*bdf0*/  IMAD.WIDE.U32 R6, R10, R16, R6 ;  /* 0x000000100a067225 */ /* 0x000fc800078e0006 */
[----:B------:R-:W-:Y:S01]  /*be00*/  IMAD R9, R10, R17, R9 ;  /* 0x000000110a097224 */ /* 0x000fe200078e0209 */
[----:B------:R-:W-:-:S04]  /*be10*/  IADD3 R10, P2, R2, UR10, RZ ;  /* 0x0000000a020a7c10 */ /* 0x000fc8000ff5e0ff */
[----:B------:R-:W-:Y:S01]  /*be20*/  IADD3.X R11, R3, UR15, RZ, P2, !PT ;  /* 0x0000000f030b7c10 */ /* 0x000fe200097fe4ff */
[----:B------:R-:W-:Y:S01]  /*be30*/  IMAD.IADD R7, R7, 0x1, R9 ;  /* 0x0000000107077824 */ /* 0x000fe200078e0209 */
[----:B------:R-:W-:Y:S05]  /*be40*/  @P3 BRA `(.L_x_1538) ;  /* 0xfffff76000003947 */ /* 0x000fea000383ffff */
.L_x_1537:
[----:B------:R-:W-:-:S04]  /*be50*/  UISETP.GT.U32.AND UP0, UPT, UR13, 0x4, UPT ;  /* 0x000000040d00788c */ /* 0x000fc8000bf04070 */
[----:B------:R-:W-:-:S06]  /*be60*/  UISETP.GT.AND.EX UP0, UPT, UR14, URZ, UPT, UP0 ;  /* 0x0000003f0e00728c */ /* 0x000fcc000bf04300 */
[----:B------:R-:W-:-:S13]  /*be70*/  PLOP3.LUT P2, PT, PT, PT, UP0, 0x80, 0x0 ;  /* 0x000000000000781c */ /* 0x000fda0003f4f008 */
[----:B------:R-:W-:Y:S05]  /*be80*/  @!P2 BRA `(.L_x_1539) ;  /* 0x000004800000a947 */ /* 0x000fea0003800000 */
[----:B------:R-:W-:Y:S01]  /*be90*/  ULEA UR17, UR4, UR12, 0x3 ;  /* 0x0000000c04117291 */ /* 0x000fe2000f8e183f */
[----:B------:R0:W2:Y:S01]  /*bea0*/  LDG.E.64 R2, [R10.64] ;  /* 0x000000060a027981 */ /* 0x0000a2000c1e1b00 */
[----:B------:R-:W-:-:S07]  /*beb0*/  IADD3 R34, P0, R10, UR10, RZ ;  /* 0x0000000a0a227c10 */ /* 0x000fce000ff1e0ff */
[----:B------:R-:W2:Y:S01]  /*bec0*/  LDL.64 R8, [UR17+0x18] ;  /* 0x00001811ff087983 */ /* 0x000ea20008100a00 */
[----:B------:R-:W-:-:S03]  /*bed0*/  IADD3.X R35, R11, UR15, RZ, P0, !PT ;  /* 0x0000000f0b237c10 */ /* 0x000fc600087fe4ff */
[----:B------:R-:W3:Y:S04]  /*bee0*/  LDL.64 R14, [UR17+0x20] ;  /* 0x00002011ff0e7983 */ /* 0x000ee80008100a00 */
[----:B------:R-:W3:Y:S01]  /*bef0*/  LDG.E.64 R12, [R34.64] ;  /* 0x00000006220c7981 */ /* 0x000ee2000c1e1b00 */
[----:B0-----:R-:W-:-:S04]  /*bf00*/  IADD3 R10, P0, R34, UR10, RZ ;  /* 0x0000000a220a7c10 */ /* 0x001fc8000ff1e0ff */
[----:B------:R-:W-:Y:S02]  /*bf10*/  IADD3.X R11, R35, UR15, RZ, P0, !PT ;  /* 0x0000000f230b7c10 */ /* 0x000fe400087fe4ff */
[----:B------:R-:W-:-:S04]  /*bf20*/  IADD3 R36, P0, R10, UR10, RZ ;  /* 0x0000000a0a247c10 */ /* 0x000fc8000ff1e0ff */
[----:B------:R-:W-:Y:S01]  /*bf30*/  IADD3.X R37, R11, UR15, RZ, P0, !PT ;  /* 0x0000000f0b257c10 */ /* 0x000fe200087fe4ff */
[-C--:B--2---:R-:W-:Y:S02]  /*bf40*/  IMAD R3, R3, R8.reuse, RZ ;  /* 0x0000000803037224 */ /* 0x084fe400078e02ff */
[C---:B------:R-:W-:Y:S02]  /*bf50*/  IMAD.WIDE.U32 R16, R2.reuse, R8, R6 ;  /* 0x0000000802107225 */ /* 0x040fe400078e0006 */
[----:B------:R0:W2:Y:S02]  /*bf60*/  LDG.E.64 R6, [R10.64] ;  /* 0x000000060a067981 */ /* 0x0000a4000c1e1b00 */
[----:B------:R-:W-:Y:S02]  /*bf70*/  IMAD R9, R2, R9, R3 ;  /* 0x0000000902097224 */ /* 0x000fe400078e0203 */
[----:B------:R-:W2:Y:S03]  /*bf80*/  LDL.64 R2, [UR17+0x28] ;  /* 0x00002811ff027983 */ /* 0x000ea60008100a00 */
[----:B------:R-:W-:Y:S01]  /*bf90*/  IADD3 R17, R17, R9, RZ ;  /* 0x0000000911117210 */ /* 0x000fe20007ffe0ff */
[----:B---3--:R-:W-:Y:S01]  /*bfa0*/  IMAD R9, R13, R14, RZ ;  /* 0x0000000e0d097224 */ /* 0x008fe200078e02ff */
[----:B------:R-:W-:Y:S01]  /*bfb0*/  IADD3 R34, P0, R36, UR10, RZ ;  /* 0x0000000a24227c10 */ /* 0x000fe2000ff1e0ff */
[----:B0-----:R-:W3:Y:S02]  /*bfc0*/  LDL.64 R10, [UR17+0x38] ;  /* 0x00003811ff0a7983 */ /* 0x001ee40008100a00 */
[----:B------:R-:W-:-:S02]  /*bfd0*/  IMAD R15, R12, R15, R9 ;  /* 0x0000000f0c0f7224 */ /* 0x000fc400078e0209 */
[----:B------:R-:W-:Y:S01]  /*bfe0*/  IMAD.WIDE.U32 R16, R12, R14, R16 ;  /* 0x0000000e0c107225 */ /* 0x000fe200078e0010 */
[----:B------:R-:W4:Y:S04]  /*bff0*/  LDL.64 R8, [UR17+0x30] ;  /* 0x00003011ff087983 */ /* 0x000f280008100a00 */
[----:B------:R-:W4:Y:S01]  /*c000*/  LDG.E.64 R12, [R36.64] ;  /* 0x00000006240c7981 */ /* 0x000f22000c1e1b00 */
[----:B------:R-:W-:Y:S01]  /*c010*/  IMAD.IADD R15, R17, 0x1, R15 ;  /* 0x00000001110f7824 */ /* 0x000fe200078e020f */
[----:B------:R-:W-:Y:S02]  /*c020*/  MOV R14, R16 ;  /* 0x00000010000e7202 */ /* 0x000fe40000000f00 */
[----:B------:R-:W-:Y:S02]  /*c030*/  IADD3.X R35, R37, UR15, RZ, P0, !PT ;  /* 0x0000000f25237c10 */ /* 0x000fe400087fe4ff */
[----:B------:R-:W-:-:S04]  /*c040*/  IADD3 R16, P0, R34, UR10, RZ ;  /* 0x0000000a22107c10 */ /* 0x000fc8000ff1e0ff */
[----:B------:R-:W-:Y:S01]  /*c050*/  IADD3.X R17, R35, UR15, RZ, P0, !PT ;  /* 0x0000000f23117c10 */ /* 0x000fe200087fe4ff */
[----:B--2---:R-:W-:-:S04]  /*c060*/  IMAD R7, R7, R2, RZ ;  /* 0x0000000207077224 */ /* 0x004fc800078e02ff */
[C---:B------:R-:W-:Y:S02]  /*c070*/  IMAD R3, R6.reuse, R3, R7 ;  /* 0x0000000306037224 */ /* 0x040fe400078e0207 */
[----:B------:R-:W-:Y:S02]  /*c080*/  IMAD.WIDE.U32 R6, R6, R2, R14 ;  /* 0x0000000206067225 */ /* 0x000fe400078e000e */
[----:B------:R0:W3:Y:S02]  /*c090*/  LDG.E.64 R14, [R34.64] ;  /* 0x00000006220e7981 */ /* 0x0000e4000c1e1b00 */
[----:B------:R-:W-:Y:S01]  /*c0a0*/  IMAD.IADD R3, R7, 0x1, R3 ;  /* 0x0000000107037824 */ /* 0x000fe200078e0203 */
[----:B------:R-:W-:Y:S01]  /*c0b0*/  MOV R2, R6 ;  /* 0x0000000600027202 */ /* 0x000fe20000000f00 */
[----:B----4-:R-:W-:-:S04]  /*c0c0*/  IMAD R7, R13, R8, RZ ;  /* 0x000000080d077224 */ /* 0x010fc800078e02ff */
[C---:B------:R-:W-:Y:S02]  /*c0d0*/  IMAD R9, R12.reuse, R9, R7 ;  /* 0x000000090c097224 */ /* 0x040fe400078e0207 */
[----:B------:R-:W-:Y:S01]  /*c0e0*/  IMAD.WIDE.U32 R12, R12, R8, R2 ;  /* 0x000000080c0c7225 */ /* 0x000fe200078e0002 */
[----:B------:R-:W2:Y:S04]  /*c0f0*/  LDG.E.64 R6, [R16.64] ;  /* 0x0000000610067981 */ /* 0x000ea8000c1e1b00 */
[----:B------:R-:W2:Y:S01]  /*c100*/  LDL.64 R2, [UR17+0x40] ;  /* 0x00004011ff027983 */ /* 0x000ea20008100a00 */
[----:B0-----:R-:W-:Y:S01]  /*c110*/  IADD3 R34, P0, R16, UR10, RZ ;  /* 0x0000000a10227c10 */ /* 0x001fe2000ff1e0ff */
[----:B------:R-:W-:-:S03]  /*c120*/  IMAD.IADD R13, R13, 0x1, R9 ;  /* 0x000000010d0d7824 */ /* 0x000fc600078e0209 */
[----:B------:R-:W-:Y:S02]  /*c130*/  IADD3.X R35, R17, UR15, RZ, P0, !PT ;  /* 0x0000000f11237c10 */ /* 0x000fe400087fe4ff */
[----:B------:R-:W-:Y:S01]  /*c140*/  IADD3 R8, P0, R34, UR10, RZ ;  /* 0x0000000a22087c10 */ /* 0x000fe2000ff1e0ff */
[----:B---3--:R-:W-:-:S04]  /*c150*/  IMAD R9, R15, R10, RZ ;  /* 0x0000000a0f097224 */ /* 0x008fc800078e02ff */
[C---:B------:R-:W-:Y:S02]  /*c160*/  IMAD R9, R14.reuse, R11, R9 ;  /* 0x0000000b0e097224 */ /* 0x040fe400078e0209 */
[----:B------:R-:W-:Y:S02]  /*c170*/  IMAD.WIDE.U32 R14, R14, R10, R12 ;  /* 0x0000000a0e0e7225 */ /* 0x000fe400078e000c */
[----:B------:R-:W3:Y:S04]  /*c180*/  LDL.64 R12, [UR17+0x48] ;  /* 0x00004811ff0c7983 */ /* 0x000ee80008100a00 */
[----:B------:R-:W3:Y:S01]  /*c190*/  LDG.E.64 R10, [R34.64] ;  /* 0x00000006220a7981 */ /* 0x000ee2000c1e1b00 */
[----:B------:R-:W-:Y:S02]  /*c1a0*/  IADD3 R15, R15, R9, RZ ;  /* 0x000000090f0f7210 */ /* 0x000fe40007ffe0ff */
[----:B------:R-:W-:Y:S01]  /*c1b0*/  IADD3.X R9, R35, UR15, RZ, P0, !PT ;  /* 0x0000000f23097c10 */ /* 0x000fe200087fe4ff */
[----:B--2---:R-:W-:-:S02]  /*c1c0*/  IMAD R7, R7, R2, RZ ;  /* 0x0000000207077224 */ /* 0x004fc400078e02ff */
[C---:B------:R-:W-:Y:S02]  /*c1d0*/  IMAD.WIDE.U32 R16, R6.reuse, R2, R14 ;  /* 0x0000000206107225 */ /* 0x040fe400078e000e */
[----:B------:R-:W2:Y:S02]  /*c1e0*/  LDL.64 R14, [UR17+0x50] ;  /* 0x00005011ff0e7983 */ /* 0x000ea40008100a00 */
[----:B------:R-:W-:Y:S02]  /*c1f0*/  IMAD R3, R6, R3, R7 ;  /* 0x0000000306037224 */ /* 0x000fe400078e0207 */
[----:B------:R-:W2:Y:S02]  /*c200*/  LDG.E.64 R6, [R8.64] ;  /* 0x0000000608067981 */ /* 0x000ea4000c1e1b00 */
[----:B------:R-:W-:Y:S01]  /*c210*/  IMAD.IADD R17, R17, 0x1, R3 ;  /* 0x0000000111117824 */ /* 0x000fe200078e0203 */
[----:B------:R-:W-:Y:S01]  /*c220*/  UIADD3 UR13, UP1, UR13, -0x8, URZ ;  /* 0xfffffff80d0d7890 */ /* 0x000fe2000ff3e03f */
[----:B------:R-:W-:Y:S01]  /*c230*/  PLOP3.LUT P0, PT, PT, PT, PT, 0x8, 0x0 ;  /* 0x000000000000781c */ /* 0x000fe20003f0e170 */
[----:B------:R-:W-:-:S02]  /*c240*/  UIADD3 UR4, UP0, UR4, 0x8, URZ ;  /* 0x0000000804047890 */ /* 0x000fc4000ff1e03f */
[----:B------:R-:W-:Y:S02]  /*c250*/  UIADD3.X UR14, UR14, -0x1, URZ, UP1, !UPT ;  /* 0xffffffff0e0e7890 */ /* 0x000fe40008ffe43f */
[----:B------:R-:W-:Y:S01]  /*c260*/  UIADD3.X UR5, URZ, UR5, URZ, UP0, !UPT ;  /* 0x000000053f057290 */ /* 0x000fe200087fe43f */
[----:B---3--:R-:W-:-:S04]  /*c270*/  IMAD R3, R11, R12, RZ ;  /* 0x0000000c0b037224 */ /* 0x008fc800078e02ff */
[C---:B------:R-:W-:Y:S02]  /*c280*/  IMAD R3, R10.reuse, R13, R3 ;  /* 0x0000000d0a037224 */ /* 0x040fe400078e0203 */
[----:B------:R-:W-:-:S05]  /*c290*/  IMAD.WIDE.U32 R10, R10, R12, R16 ;  /* 0x0000000c0a0a7225 */ /* 0x000fca00078e0010 */
[----:B------:R-:W-:Y:S01]  /*c2a0*/  IADD3 R11, R11, R3, RZ ;  /* 0x000000030b0b7210 */ /* 0x000fe20007ffe0ff */
[----:B--2---:R-:W-:-:S04]  /*c2b0*/  IMAD R7, R7, R14, RZ ;  /* 0x0000000e07077224 */ /* 0x004fc800078e02ff */
[C---:B------:R-:W-:Y:S02]  /*c2c0*/  IMAD R3, R6.reuse, R15, R7 ;  /* 0x0000000f06037224 */ /* 0x040fe400078e0207 */
[----:B------:R-:W-:Y:S01]  /*c2d0*/  IMAD.WIDE.U32 R6, R6, R14, R10 ;  /* 0x0000000e06067225 */ /* 0x000fe200078e000a */
[----:B------:R-:W-:-:S03]  /*c2e0*/  IADD3 R10, P2, R8, UR10, RZ ;  /* 0x0000000a080a7c10 */ /* 0x000fc6000ff5e0ff */
[----:B------:R-:W-:Y:S01]  /*c2f0*/  IMAD.IADD R7, R7, 0x1, R3 ;  /* 0x0000000107077824 */ /* 0x000fe200078e0203 */
[----:B------:R-:W-:Y:S02]  /*c300*/  IADD3.X R11, R9, UR15, RZ, P2, !PT ;  /* 0x0000000f090b7c10 */ /* 0x000fe400097fe4ff */
.L_x_1539:
[----:B------:R-:W-:-:S04]  /*c310*/  ISETP.NE.U32.AND P2, PT, RZ, UR13, PT ;  /* 0x0000000dff007c0c */ /* 0x000fc8000bf45070 */
[----:B------:R-:W-:-:S13]  /*c320*/  ISETP.NE.OR.EX P0, PT, RZ, UR14, P0, P2 ;  /* 0x0000000eff007c0c */ /* 0x000fda0008705720 */
[----:B------:R-:W-:Y:S05]  /*c330*/  @!P0 BRA `(.L_x_1535) ;  /* 0x0000029000008947 */ /* 0x000fea0003800000 */
.L_x_1536:
[----:B------:R-:W-:Y:S01]  /*c340*/  ULEA UR17, UR4, UR12, 0x3 ;  /* 0x0000000c04117291 */ /* 0x000fe2000f8e183f */
[----:B------:R0:W2:Y:S01]  /*c350*/  LDG.E.64 R8, [R10.64] ;  /* 0x000000060a087981 */ /* 0x0000a2000c1e1b00 */
[----:B------:R-:W-:-:S07]  /*c360*/  IADD3 R34, P0, R10, UR10, RZ ;  /* 0x0000000a0a227c10 */ /* 0x000fce000ff1e0ff */
[----:B------:R-:W2:Y:S01]  /*c370*/  LDL.64 R2, [UR17+0x18] ;  /* 0x00001811ff027983 */ /* 0x000ea20008100a00 */
[----:B------:R-:W-:-:S03]  /*c380*/  IADD3.X R35, R11, UR15, RZ, P0, !PT ;  /* 0x0000000f0b237c10 */ /* 0x000fc600087fe4ff */
[----:B0-----:R-:W3:Y:S04]  /*c390*/  LDL.64 R10, [UR17+0x20] ;  /* 0x00002011ff0a7983 */ /* 0x001ee80008100a00 */
[----:B------:R-:W3:Y:S01]  /*c3a0*/  LDG.E.64 R12, [R34.64] ;  /* 0x00000006220c7981 */ /* 0x000ee2000c1e1b00 */
[----:B------:R-:W-:-:S03]  /*c3b0*/  IADD3 R14, P0, R34, UR10, RZ ;  /* 0x0000000a220e7c10 */ /* 0x000fc6000ff1e0ff */
[----:B------:R-:W4:Y:S01]  /*c3c0*/  LDL.64 R16, [UR17+0x28] ;  /* 0x00002811ff107983 */ /* 0x000f220008100a00 */
[----:B------:R-:W-:Y:S01]  /*c3d0*/  IADD3.X R15, R35, UR15, RZ, P0, !PT ;  /* 0x0000000f230f7c10 */ /* 0x000fe200087fe4ff */
[-C--:B--2---:R-:W-:Y:S02]  /*c3e0*/  IMAD R9, R9, R2.reuse, RZ ;  /* 0x0000000209097224 */ /* 0x084fe400078e02ff */
[----:B------:R-:W-:Y:S01]  /*c3f0*/  IMAD.WIDE.U32 R6, R8, R2, R6 ;  /* 0x0000000208067225 */ /* 0x000fe200078e0006 */
[----:B------:R-:W-:-:S03]  /*c400*/  IADD3 R2, P0, R14, UR10, RZ ;  /* 0x0000000a0e027c10 */ /* 0x000fc6000ff1e0ff */
[----:B------:R-:W-:Y:S02]  /*c410*/  IMAD R3, R8, R3, R9 ;  /* 0x0000000308037224 */ /* 0x000fe400078e0209 */
[----:B------:R-:W4:Y:S01]  /*c420*/  LDG.E.64 R8, [R14.64] ;  /* 0x000000060e087981 */ /* 0x000f22000c1e1b00 */
[----:B------:R-:W-:Y:S02]  /*c430*/  IMAD.MOV.U32 R36, RZ, RZ, R6 ;  /* 0x000000ffff247224 */ /* 0x000fe400078e0006 */
[----:B------:R-:W-:Y:S01]  /*c440*/  IADD3 R37, R7, R3, RZ ;  /* 0x0000000307257210 */ /* 0x000fe20007ffe0ff */
[----:B---3--:R-:W-:Y:S01]  /*c450*/  IMAD R7, R13, R10, RZ ;  /* 0x0000000a0d077224 */ /* 0x008fe200078e02ff */
[----:B------:R-:W-:-:S03]  /*c460*/  IADD3.X R3, R15, UR15, RZ, P0, !PT ;  /* 0x0000000f0f037c10 */ /* 0x000fc600087fe4ff */
[C---:B------:R-:W-:Y:S02]  /*c470*/  IMAD R6, R12.reuse, R11, R7 ;  /* 0x0000000b0c067224 */ /* 0x040fe400078e0207 */
[----:B------:R-:W-:Y:S02]  /*c480*/  IMAD.WIDE.U32 R36, R12, R10, R36 ;  /* 0x0000000a0c247225 */ /* 0x000fe400078e0024 */
[----:B------:R-:W2:Y:S04]  /*c490*/  LDL.64 R12, [UR17+0x30] ;  /* 0x00003011ff0c7983 */ /* 0x000ea80008100a00 */
[----:B------:R-:W2:Y:S01]  /*c4a0*/  LDG.E.64 R10, [R2.64] ;  /* 0x00000006020a7981 */ /* 0x000ea2000c1e1b00 */
        /* <DEDUP_REMOVED lines=16> */
[----:B------:R-:W-:Y:S01]  /*c5b0*/  IADD3.X R11, R3, UR15, RZ, P2, !PT ;  /* 0x0000000f030b7c10 */ /* 0x000fe200097fe4ff */
[----:B------:R-:W-:Y:S05]  /*c5c0*/  @P0 BRA `(.L_x_1536) ;  /* 0xfffffd7000000947 */ /* 0x000fea000383ffff */
.L_x_1535:
[----:B------:R-:W-:-:S06]  /*c5d0*/  ULOP3.LUT UR16, UR16, 0x3, URZ, 0xc0, !UPT ;  /* 0x0000000310107892 */ /* 0x000fcc000f8ec03f */
[----:B------:R-:W-:-:S04]  /*c5e0*/  ISETP.NE.U32.AND P0, PT, RZ, UR16, PT ;  /* 0x00000010ff007c0c */ /* 0x000fc8000bf05070 */
[----:B------:R-:W-:-:S13]  /*c5f0*/  ISETP.NE.AND.EX P0, PT, RZ, RZ, PT, P0 ;  /* 0x000000ffff00720c */ /* 0x000fda0003f05300 */
[----:B------:R-:W-:Y:S05]  /*c600*/  @!P0 BRA `(.L_x_1534) ;  /* 0x000002f000008947 */ /* 0x000fea0003800000 */
[----:B------:R-:W-:Y:S01]  /*c610*/  ULDC.64 UR10, c[0x0][0x1c0] ;  /* 0x00007000000a7ab9 */ /* 0x000fe20000000a00 */
[----:B------:R-:W-:Y:S01]  /*c620*/  MOV R4, R22 ;  /* 0x0000001600047202 */ /* 0x000fe20000000f00 */
[----:B------:R-:W-:Y:S01]  /*c630*/  UIMAD UR5, UR5, UR10, URZ ;  /* 0x0000000a050572a4 */ /* 0x000fe2000f8e023f */
[----:B------:R-:W-:Y:S02]  /*c640*/  IMAD.U32 R9, RZ, RZ, UR4 ;  /* 0x00000004ff097e24 */ /* 0x000fe4000f8e00ff */
[----:B------:R-:W-:Y:S01]  /*c650*/  IMAD.U32 R2, RZ, RZ, UR4 ;  /* 0x00000004ff027e24 */ /* 0x000fe2000f8e00ff */
[----:B------:R-:W-:Y:S01]  /*c660*/  UIMAD UR5, UR4, UR11, UR5 ;  /* 0x0000000b040572a4 */ /* 0x000fe2000f8e0205 */
[----:B------:R-:W-:-:S03]  /*c670*/  IMAD.WIDE.U32 R8, R9, c[0x0][0x1c0], R4 ;  /* 0x0000700009087a25 */ /* 0x000fc600078e0004 */
[----:B------:R-:W-:Y:S02]  /*c680*/  LEA R2, R2, R1, 0x3 ;  /* 0x0000000102027211 */ /* 0x000fe400078e18ff */
[----:B------:R-:W-:Y:S02]  /*c690*/  LEA R10, P0, R8, c[0x0][0x168], 0x3 ;  /* 0x00005a00080a7a11 */ /* 0x000fe400078018ff */
[----:B------:R-:W-:-:S04]  /*c6a0*/  IADD3 R3, R9, UR5, RZ ;  /* 0x0000000509037c10 */ /* 0x000fc8000fffe0ff */
[----:B------:R-:W-:Y:S02]  /*c6b0*/  LEA.HI.X R11, R8, c[0x0][0x16c], R3, 0x3, P0 ;  /* 0x00005b00080b7a11 */ /* 0x000fe400000f1c03 */
[----:B------:R-:W2:Y:S04]  /*c6c0*/  LDL.64 R8, [R2+0x18] ;  /* 0x0000180002087983 */ /* 0x000ea80000100a00 */
[----:B------:R-:W2:Y:S01]  /*c6d0*/  LDG.E.64 R10, [R10.64] ;  /* 0x000000060a0a7981 */ /* 0x000ea2000c1e1b00 */
[----:B------:R-:W-:-:S04]  /*c6e0*/  UISETP.NE.U32.AND UP0, UPT, UR16, 0x1, UPT ;  /* 0x000000011000788c */ /* 0x000fc8000bf05070 */
[----:B------:R-:W-:-:S06]  /*c6f0*/  UISETP.NE.AND.EX UP0, UPT, URZ, URZ, UPT, UP0 ;  /* 0x0000003f3f00728c */ /* 0x000fcc000bf05300 */
[----:B------:R-:W-:Y:S01]  /*c700*/  PLOP3.LUT P0, PT, PT, PT, UP0, 0x80, 0x0 ;  /* 0x000000000000781c */ /* 0x000fe20003f0f008 */
[-C--:B--2---:R-:W-:Y:S02]  /*c710*/  IMAD R3, R11, R8.reuse, RZ ;  /* 0x000000080b037224 */ /* 0x084fe400078e02ff */
[----:B------:R-:W-:-:S04]  /*c720*/  IMAD.WIDE.U32 R6, R10, R8, R6 ;  /* 0x000000080a067225 */ /* 0x000fc800078e0006 */
[----:B------:R-:W-:-:S04]  /*c730*/  IMAD R3, R10, R9, R3 ;  /* 0x000000090a037224 */ /* 0x000fc800078e0203 */
[----:B------:R-:W-:Y:S02]  /*c740*/  IMAD.IADD R7, R7, 0x1, R3 ;  /* 0x0000000107077824 */ /* 0x000fe400078e0203 */
[----:B------:R-:W-:Y:S05]  /*c750*/  @!P0 BRA `(.L_x_1534) ;  /* 0x000001a000008947 */ /* 0x000fea0003800000 */
[----:B------:R-:W-:Y:S01]  /*c760*/  UISETP.NE.U32.AND UP0, UPT, UR16, 0x2, UPT ;  /* 0x000000021000788c */ /* 0x000fe2000bf05070 */
[----:B------:R-:W-:Y:S01]  /*c770*/  MOV R3, c[0x0][0x1c0] ;  /* 0x0000700000037a02 */ /* 0x000fe20000000f00 */
[----:B------:R-:W-:Y:S01]  /*c780*/  IMAD.U32 R8, RZ, RZ, UR4 ;  /* 0x00000004ff087e24 */ /* 0x000fe2000f8e00ff */
[----:B------:R-:W-:Y:S01]  /*c790*/  MOV R10, c[0x0][0x1c4] ;  /* 0x00007100000a7a02 */ /* 0x000fe20000000f00 */
[----:B------:R-:W-:Y:S02]  /*c7a0*/  UISETP.NE.AND.EX UP0, UPT, URZ, URZ, UPT, UP0 ;  /* 0x0000003f3f00728c */ /* 0x000fe4000bf05300 */
[----:B------:R-:W-:-:S04]  /*c7b0*/  IMAD.WIDE.U32 R8, R3, R8, c[0x0][0x1c0] ;  /* 0x0000700003087625 */ /* 0x000fc800078e0008 */
[----:B------:R-:W-:Y:S02]  /*c7c0*/  PLOP3.LUT P2, PT, PT, PT, UP0, 0x80, 0x0 ;  /* 0x000000000000781c */ /* 0x000fe40003f4f008 */
[----:B------:R-:W-:-:S04]  /*c7d0*/  IADD3 R22, P0, R22, R8, RZ ;  /* 0x0000000816167210 */ /* 0x000fc80007f1e0ff */
[----:B------:R-:W-:Y:S02]  /*c7e0*/  IADD3.X R5, R5, UR5, R9, P0, !PT ;  /* 0x0000000505057c10 */ /* 0x000fe400087fe409 */
[C---:B------:R-:W-:Y:S01]  /*c7f0*/  LEA R14, P0, R22.reuse, c[0x0][0x168], 0x3 ;  /* 0x00005a00160e7a11 */ /* 0x040fe200078018ff */
[----:B------:R-:W2:Y:S03]  /*c800*/  LDL.64 R8, [R2+0x20] ;  /* 0x0000200002087983 */ /* 0x000ea60000100a00 */
[----:B------:R-:W-:Y:S02]  /*c810*/  LEA.HI.X R15, R22, c[0x0][0x16c], R5, 0x3, P0 ;  /* 0x00005b00160f7a11 */ /* 0x000fe400000f1c05 */
[----:B------:R-:W-:-:S03]  /*c820*/  @P2 LEA R12, P0, R3, R14, 0x3 ;  /* 0x0000000e030c2211 */ /* 0x000fc600078018ff */
[----:B------:R-:W2:Y:S01]  /*c830*/  LDG.E.64 R4, [R14.64] ;  /* 0x000000060e047981 */ /* 0x000ea2000c1e1b00 */
[----:B------:R-:W-:-:S03]  /*c840*/  @P2 LEA.HI.X R13, R3, R15, R10, 0x3, P0 ;  /* 0x0000000f030d2211 */ /* 0x000fc600000f1c0a */
[----:B------:R-:W3:Y:S04]  /*c850*/  @P2 LDL.64 R10, [R2+0x28] ;  /* 0x00002800020a2983 */ /* 0x000ee80000100a00 */
[----:B------:R-:W3:Y:S01]  /*c860*/  @P2 LDG.E.64 R12, [R12.64] ;  /* 0x000000060c0c2981 */ /* 0x000ee2000c1e1b00 */
        /* <DEDUP_REMOVED lines=9> */
.L_x_1534:
[----:B------:R-:W-:Y:S05]  /*c900*/  BSYNC B0 ;  /* 0x0000000000007941 */ /* 0x000fea0003800000 */
.L_x_1533:
[----:B0-----:R-:W-:Y:S01]  /*c910*/  IADD3 R16, R0, 0x80, RZ ;  /* 0x0000008000107810 */ /* 0x001fe20007ffe0ff */
[----:B------:R-:W-:Y:S01]  /*c920*/  BSSY B0, `(.L_x_1540) ;  /* 0x0000163000007945 */ /* 0x000fe20003800000 */
[----:B------:R-:W-:Y:S01]  /*c930*/  MOV R4, R6 ;  /* 0x0000000600047202 */ /* 0x000fe20000000f00 */
[----:B------:R-:W-:Y:S01]  /*c940*/  IMAD.MOV.U32 R5, RZ, RZ, R7 ;  /* 0x000000ffff057224 */ /* 0x000fe200078e0007 */
[----:B------:R-:W-:-:S13]  /*c950*/  ISETP.GE.AND P0, PT, R16, UR9, PT ;  /* 0x0000000910007c0c */ /* 0x000fda000bf06270 */
[----:B------:R-:W-:Y:S05]  /*c960*/  @P0 BRA `(.L_x_1541) ;  /* 0x000015e000000947 */ /* 0x000fea0003800000 */
[----:B------:R-:W-:Y:S01]  /*c970*/  ULDC.64 UR16, c[0x0][0x178] ;  /* 0x00005e0000107ab9 */ /* 0x000fe20000000a00 */
[----:B-----5:R-:W-:Y:S01]  /*c980*/  IMAD R3, R19, c[0x0][0x170], RZ ;  /* 0x00005c0013037a24 */ /* 0x020fe200078e02ff */
[----:B------:R-:W-:Y:S01]  /*c990*/  UISETP.GE.U32.AND UP0, UPT, UR16, 0x1, UPT ;  /* 0x000000011000788c */ /* 0x000fe2000bf06070 */
[----:B------:R-:W-:Y:S02]  /*c9a0*/  CS2R R14, SRZ ;  /* 0x00000000000e7805 */ /* 0x000fe4000001ff00 */
[----:B------:R-:W-:Y:S01]  /*c9b0*/  IMAD R3, R18, c[0x0][0x174], R3 ;  /* 0x00005d0012037a24 */ /* 0x000fe200078e0203 */
[----:B------:R-:W-:-:S06]  /*c9c0*/  UISETP.GE.AND.EX UP0, UPT, UR17, URZ, UPT, UP0 ;  /* 0x0000003f1100728c */ /* 0x000fcc000bf06300 */
[----:B------:R-:W-:-:S13]  /*c9d0*/  PLOP3.LUT P0, PT, PT, PT, UP0, 0x80, 0x0 ;  /* 0x000000000000781c */ /* 0x000fda0003f0f008 */
[----:B------:R-:W-:Y:S05]  /*c9e0*/  @!P0 BRA `(.L_x_1541) ;  /* 0x0000156000008947 */ /* 0x000fea0003800000 */
[----:B------:R-:W-:Y:S01]  /*c9f0*/  UIADD3 UR4, UP0, UR16, -0x1, URZ ;  /* 0xffffffff10047890 */ /* 0x000fe2000ff1e03f */
[----:B------:R-:W-:Y:S01]  /*ca00*/  IMAD.WIDE.U32 R18, R18, c[0x0][0x170], RZ ;  /* 0x00005c0012127a25 */ /* 0x000fe200078e00ff */
[----:B------:R-:W-:Y:S01]  /*ca10*/  ULOP3.LUT UR15, UR16, 0x3, URZ, 0xc0, !UPT ;  /* 0x00000003100f7892 */ /* 0x000fe2000f8ec03f */
[----:B------:R-:W-:Y:S01]  /*ca20*/  CS2R R14, SRZ ;  /* 0x00000000000e7805 */ /* 0x000fe2000001ff00 */
[----:B------:R-:W-:Y:S02]  /*ca30*/  UIADD3.X UR5, UR17, -0x1, URZ, UP0, !UPT ;  /* 0xffffffff11057890 */ /* 0x000fe400087fe43f */
        /* <DEDUP_REMOVED lines=8> */
[----:B------:R-:W-:Y:S01]  /*cac0*/  ULDC UR10, c[0x0][0x178] ;  /* 0x00005e00000a7ab9 */ /* 0x000fe20000000800 */
[C---:B------:R-:W-:Y:S01]  /*cad0*/  LEA R8, P2, R18.reuse, c[0x0][0x168], 0x3 ;  /* 0x00005a0012087a11 */ /* 0x040fe200078418ff */
[----:B------:R-:W-:Y:S02]  /*cae0*/  UIADD3 UR10, UP0, -UR15, UR10, URZ ;  /* 0x0000000a0f0a7290 */ /* 0x000fe4000ff1e13f */
[----:B------:R-:W-:Y:S01]  /*caf0*/  USHF.L.U32 UR4, UR19, 0x3, URZ ;  /* 0x0000000313047899 */ /* 0x000fe2000800063f */
[----:B------:R-:W-:Y:S01]  /*cb00*/  LEA.HI.X R9, R18, c[0x0][0x16c], R3, 0x3, P2 ;  /* 0x00005b0012097a11 */ /* 0x000fe200010f1c03 */
[----:B------:R-:W-:Y:S02]  /*cb10*/  UIADD3.X UR11, UR17, -0x1, URZ, UP0, !UPT ;  /* 0xffffffff110b7890 */ /* 0x000fe400087fe43f */
[----:B------:R-:W-:Y:S01]  /*cb20*/  ISETP.LT.U32.AND P0, PT, RZ, UR10, PT ;  /* 0x0000000aff007c0c */ /* 0x000fe2000bf01070 */
[----:B------:R-:W-:Y:S02]  /*cb30*/  UIMAD.WIDE.U32 UR20, UR18, 0x8, URZ ;  /* 0x00000008121478a5 */ /* 0x000fe4000f8e003f */
[----:B------:R-:W-:Y:S01]  /*cb40*/  UMOV UR5, URZ ;  /* 0x0000003f00057c82 */ /* 0x000fe20008000000 */
[----:B------:R-:W-:Y:S01]  /*cb50*/  IMAD.U32 R6, RZ, RZ, UR11 ;  /* 0x0000000bff067e24 */ /* 0x000fe2000f8e00ff */
[----:B------:R-:W-:-:S03]  /*cb60*/  UIADD3 UR13, UR21, UR4, URZ ;  /* 0x00000004150d7290 */ /* 0x000fc6000fffe03f */
[----:B------:R-:W-:Y:S01]  /*cb70*/  UMOV UR4, URZ ;  /* 0x0000003f00047c82 */ /* 0x000fe20008000000 */
[----:B------:R-:W-:-:S13]  /*cb80*/  ISETP.GT.AND.EX P0, PT, R6, RZ, PT, P0 ;  /* 0x000000ff0600720c */ /* 0x000fda0003f04300 */
[----:B------:R-:W-:Y:S05]  /*cb90*/  @!P0 BRA `(.L_x_1543) ;  /* 0x00000df000008947 */ /* 0x000fea0003800000 */
[----:B------:R-:W-:Y:S01]  /*cba0*/  UISETP.GT.U32.AND UP0, UPT, UR10, 0xc, UPT ;  /* 0x0000000c0a00788c */ /* 0x000fe2000bf04070 */
[----:B------:R-:W-:-:S03]  /*cbb0*/  PLOP3.LUT P0, PT, PT, PT, PT, 0x80, 0x0 ;  /* 0x000000000000781c */ /* 0x000fc60003f0f070 */
[----:B------:R-:W-:-:S06]  /*cbc0*/  UISETP.GT.AND.EX UP0, UPT, UR11, URZ, UPT, UP0 ;  /* 0x0000003f0b00728c */ /* 0x000fcc000bf04300 */
[----:B------:R-:W-:-:S13]  /*cbd0*/  PLOP3.LUT P2, PT, PT, PT, UP0, 0x80, 0x0 ;  /* 0x000000000000781c */ /* 0x000fda0003f4f008 */
[----:B------:R-:W-:Y:S05]  /*cbe0*/  @!P2 BRA `(.L_x_1544) ;  /* 0x000008b00000a947 */ /* 0x000fea0003800000 */
[----:B------:R-:W-:Y:S02]  /*cbf0*/  PLOP3.LUT P0, PT, PT, PT, PT, 0x8, 0x0 ;  /* 0x000000000000781c */ /* 0x000fe40003f0e170 */
.L_x_1545:
[----:B------:R-:W-:Y:S01]  /*cc00*/  ULEA UR14, UR4, UR12, 0x3 ;  /* 0x0000000c040e7291 */ /* 0x000fe2000f8e183f */
[----:B------:R0:W2:Y:S01]  /*cc10*/  LDG.E.64 R6, [R8.64] ;  /* 0x0000000608067981 */ /* 0x0000a2000c1e1b00 */
[----:B------:R-:W-:-:S07]  /*cc20*/  IADD3 R34, P2, R8, UR20, RZ ;  /* 0x0000001408227c10 */ /* 0x000fce000ff5e0ff */
[----:B------:R-:W2:Y:S01]  /*cc30*/  LDL.64 R12, [UR14+0x18] ;  /* 0x0000180eff0c7983 */ /* 0x000ea20008100a00 */
[----:B------:R-:W-:-:S03]  /*cc40*/  IADD3.X R35, R9, UR13, RZ, P2, !PT ;  /* 0x0000000d09237c10 */ /* 0x000fc600097fe4ff */
[----:B0-----:R-:W3:Y:S04]  /*cc50*/  LDL.64 R8, [UR14+0x20] ;  /* 0x0000200eff087983 */ /* 0x001ee80008100a00 */
[----:B------:R0:W3:Y:S01]  /*cc60*/  LDG.E.64 R10, [R34.64] ;  /* 0x00000006220a7981 */ /* 0x0000e2000c1e1b00 */
[----:B------:R-:W-:-:S04]  /*cc70*/  IADD3 R36, P2, R34, UR20, RZ ;  /* 0x0000001422247c10 */ /* 0x000fc8000ff5e0ff */
[----:B------:R-:W-:Y:S02]  /*cc80*/  IADD3.X R37, R35, UR13, RZ, P2, !PT ;  /* 0x0000000d23257c10 */ /* 0x000fe400097fe4ff */
[----:B0-----:R-:W-:-:S04]  /*cc90*/  IADD3 R34, P2, R36, UR20, RZ ;  /* 0x0000001424227c10 */ /* 0x001fc8000ff5e0ff */
[----:B------:R-:W-:Y:S01]  /*cca0*/  IADD3.X R35, R37, UR13, RZ, P2, !PT ;  /* 0x0000000d25237c10 */ /* 0x000fe200097fe4ff */
[-C--:B--2---:R-:W-:Y:S02]  /*ccb0*/  IMAD R7, R7, R12.reuse, RZ ;  /* 0x0000000c07077224 */ /* 0x084fe400078e02ff */
[----:B------:R-:W-:-:S04]  /*ccc0*/  IMAD.WIDE.U32 R22, R6, R12, R14 ;  /* 0x0000000c06167225 */ /* 0x000fc800078e000e */
[----:B------:R-:W-:Y:S02]  /*ccd0*/  IMAD R15, R6, R13, R7 ;  /* 0x0000000d060f7224 */ /* 0x000fe400078e0207 */
[----:B------:R0:W2:Y:S04]  /*cce0*/  LDG.E.64 R12, [R36.64] ;  /* 0x00000006240c7981 */ /* 0x0000a8000c1e1b00 */
[----:B------:R-:W2:Y:S01]  /*ccf0*/  LDL.64 R6, [UR14+0x28] ;  /* 0x0000280eff067983 */ /* 0x000ea20008100a00 */
[----:B------:R-:W-:Y:S01]  /*cd00*/  IADD3 R23, R23, R15, RZ ;  /* 0x0000000f17177210 */ /* 0x000fe20007ffe0ff */
[----:B---3--:R-:W-:-:S04]  /*cd10*/  IMAD R15, R11, R8, RZ ;  /* 0x000000080b0f7224 */ /* 0x008fc800078e02ff */
[C---:B------:R-:W-:Y:S02]  /*cd20*/  IMAD R15, R10.reuse, R9, R15 ;  /* 0x000000090a0f7224 */ /* 0x040fe400078e020f */
[----:B------:R-:W-:Y:S02]  /*cd30*/  IMAD.WIDE.U32 R8, R10, R8, R22 ;  /* 0x000000080a087225 */ /* 0x000fe400078e0016 */
[----:B------:R1:W3:Y:S04]  /*cd40*/  LDG.E.64 R10, [R34.64] ;  /* 0x00000006220a7981 */ /* 0x0002e8000c1e1b00 */
[----:B------:R-:W3:Y:S01]  /*cd50*/  LDL.64 R22, [UR14+0x30] ;  /* 0x0000300eff167983 */ /* 0x000ee20008100a00 */
[----:B0-----:R-:W-:Y:S01]  /*cd60*/  IADD3 R36, P2, R34, UR20, RZ ;  /* 0x0000001422247c10 */ /* 0x001fe2000ff5e0ff */
[----:B------:R-:W-:-:S03]  /*cd70*/  IMAD.IADD R9, R9, 0x1, R15 ;  /* 0x0000000109097824 */ /* 0x000fc600078e020f */
[----:B------:R-:W-:Y:S02]  /*cd80*/  IADD3.X R37, R35, UR13, RZ, P2, !PT ;  /* 0x0000000d23257c10 */ /* 0x000fe400097fe4ff */
[----:B-1----:R-:W-:-:S04]  /*cd90*/  IADD3 R34, P2, R36, UR20, RZ ;  /* 0x0000001424227c10 */ /* 0x002fc8000ff5e0ff */
[----:B------:R-:W-:Y:S01]  /*cda0*/  IADD3.X R35, R37, UR13, RZ, P2, !PT ;  /* 0x0000000d25237c10 */ /* 0x000fe200097fe4ff */
[----:B--2---:R-:W-:-:S04]  /*cdb0*/  IMAD R15, R13, R6, RZ ;  /* 0x000000060d0f7224 */ /* 0x004fc800078e02ff */
[C---:B------:R-:W-:Y:S02]  /*cdc0*/  IMAD R15, R12.reuse, R7, R15 ;  /* 0x000000070c0f7224 */ /* 0x040fe400078e020f */
[----:B------:R-:W-:Y:S02]  /*cdd0*/  IMAD.WIDE.U32 R12, R12, R6, R8 ;  /* 0x000000060c0c7225 */ /* 0x000fe400078e0008 */
[----:B------:R-:W2:Y:S04]  /*cde0*/  LDG.E.64 R8, [R36.64] ;  /* 0x0000000624087981 */ /* 0x000ea8000c1e1b00 */
[----:B------:R-:W2:Y:S01]  /*cdf0*/  LDL.64 R6, [UR14+0x38] ;  /* 0x0000380eff067983 */ /* 0x000ea20008100a00 */
[----:B------:R-:W-:Y:S01]  /*ce00*/  IADD3 R13, R13, R15, RZ ;  /* 0x0000000f0d0d7210 */ /* 0x000fe20007ffe0ff */
[----:B---3--:R-:W-:-:S04]  /*ce10*/  IMAD R15, R11, R22, RZ ;  /* 0x000000160b0f7224 */ /* 0x008fc800078e02ff */
[C---:B------:R-:W-:Y:S02]  /*ce20*/  IMAD R15, R10.reuse, R23, R15 ;  /* 0x000000170a0f7224 */ /* 0x040fe400078e020f */
[----:B------:R-:W-:Y:S02]  /*ce30*/  IMAD.WIDE.U32 R22, R10, R22, R12 ;  /* 0x000000160a167225 */ /* 0x000fe400078e000c */
[----:B------:R-:W3:Y:S04]  /*ce40*/  LDG.E.64 R10, [R34.64] ;  /* 0x00000006220a7981 */ /* 0x000ee8000c1e1b00 */
[----:B------:R-:W3:Y:S01]  /*ce50*/  LDL.64 R12, [UR14+0x40] ;  /* 0x0000400eff0c7983 */ /* 0x000ee20008100a00 */
[----:B------:R-:W-:Y:S01]  /*ce60*/  IADD3 R14, P2, R34, UR20, RZ ;  /* 0x00000014220e7c10 */ /* 0x000fe2000ff5e0ff */
[----:B------:R-:W-:-:S03]  /*ce70*/  IMAD.IADD R23, R23, 0x1, R15 ;  /* 0x0000000117177824 */ /* 0x000fc600078e020f */
[----:B------:R-:W-:Y:S01]  /*ce80*/  IADD3.X R15, R35, UR13, RZ, P2, !PT ;  /* 0x0000000d230f7c10 */ /* 0x000fe200097fe4ff */
[-C--:B--2---:R-:W-:Y:S02]  /*ce90*/  IMAD R9, R9, R6.reuse, RZ ;  /* 0x0000000609097224 */ /* 0x084fe400078e02ff */
[C---:B------:R-:W-:Y:S02]  /*cea0*/  IMAD.WIDE.U32 R36, R8.reuse, R6, R22 ;  /* 0x0000000608247225 */ /* 0x040fe400078e0016 */
[----:B------:R-:W2:Y:S02]  /*ceb0*/  LDL.64 R22, [UR14+0x48] ;  /* 0x0000480eff167983 */ /* 0x000ea40008100a00 */
[----:B------:R-:W-:Y:S02]  /*cec0*/  IMAD R7, R8, R7, R9 ;  /* 0x0000000708077224 */ /* 0x000fe400078e0209 */
[----:B------:R0:W2:Y:S01]  /*ced0*/  LDG.E.64 R8, [R14.64] ;  /* 0x000000060e087981 */ /* 0x0000a2000c1e1b00 */
[----:B------:R-:W-:-:S02]  /*cee0*/  IADD3 R6, P2, R14, UR20, RZ ;  /* 0x000000140e067c10 */ /* 0x000fc4000ff5e0ff */
[----:B------:R-:W-:Y:S02]  /*cef0*/  IADD3 R37, R37, R7, RZ ;  /* 0x0000000725257210 */ /* 0x000fe40007ffe0ff */
[----:B------:R-:W-:Y:S01]  /*cf00*/  IADD3.X R7, R15, UR13, RZ, P2, !PT ;  /* 0x0000000d0f077c10 */ /* 0x000fe200097fe4ff */
[-C--:B---3--:R-:W-:Y:S02]  /*cf10*/  IMAD R11, R11, R12.reuse, RZ ;  /* 0x0000000c0b0b7224 */ /* 0x088fe400078e02ff */
[C---:B------:R-:W-:Y:S02]  /*cf20*/  IMAD.WIDE.U32 R36, R10.reuse, R12, R36 ;  /* 0x0000000c0a247225 */ /* 0x040fe400078e0024 */
[----:B------:R1:W3:Y:S02]  /*cf30*/  LDG.E.64 R34, [R6.64] ;  /* 0x0000000606227981 */ /* 0x0002e4000c1e1b00 */
[----:B------:R-:W-:Y:S02]  /*cf40*/  IMAD R11, R10, R13, R11 ;  /* 0x0000000d0a0b7224 */ /* 0x000fe400078e020b */
[----:B------:R-:W3:Y:S01]  /*cf50*/  LDL.64 R12, [UR14+0x50] ;  /* 0x0000500eff0c7983 */ /* 0x000ee20008100a00 */
[----:B------:R-:W-:Y:S01]  /*cf60*/  IADD3 R10, P2, R6, UR20, RZ ;  /* 0x00000014060a7c10 */ /* 0x000fe2000ff5e0ff */
[----:B------:R-:W-:-:S03]  /*cf70*/  IMAD.IADD R37, R37, 0x1, R11 ;  /* 0x0000000125257824 */ /* 0x000fc600078e020b */
[----:B------:R-:W-:-:S05]  /*cf80*/  IADD3.X R11, R7, UR13, RZ, P2, !PT ;  /* 0x0000000d070b7c10 */ /* 0x000fca00097fe4ff */
[----:B0-----:R-:W4:Y:S01]  /*cf90*/  LDG.E.64 R14, [R10.64] ;  /* 0x000000060a0e7981 */ /* 0x001f22000c1e1b00 */
[----:B-1----:R-:W-:-:S04]  /*cfa0*/  IADD3 R6, P2, R10, UR20, RZ ;  /* 0x000000140a067c10 */ /* 0x002fc8000ff5e0ff */
[----:B------:R-:W-:Y:S01]  /*cfb0*/  IADD3.X R7, R11, UR13, RZ, P2, !PT ;  /* 0x0000000d0b077c10 */ /* 0x000fe200097fe4ff */
[-C--:B--2---:R-:W-:Y:S02]  /*cfc0*/  IMAD R9, R9, R22.reuse, RZ ;  /* 0x0000001609097224 */ /* 0x084fe400078e02ff */
[----:B------:R-:W-:-:S04]  /*cfd0*/  IMAD.WIDE.U32 R36, R8, R22, R36 ;  /* 0x0000001608247225 */ /* 0x000fc800078e0024 */
[----:B------:R-:W-:Y:S02]  /*cfe0*/  IMAD R9, R8, R23, R9 ;  /* 0x0000001708097224 */ /* 0x000fe400078e0209 */
[----:B------:R-:W4:Y:S03]  /*cff0*/  LDL.64 R22, [UR14+0x58] ;  /* 0x0000580eff167983 */ /* 0x000f260008100a00 */
[----:B------:R-:W-:Y:S01]  /*d000*/  IADD3 R37, R37, R9, RZ ;  /* 0x0000000925257210 */ /* 0x000fe20007ffe0ff */
[----:B---3--:R-:W-:-:S04]  /*d010*/  IMAD R9, R35, R12, RZ ;  /* 0x0000000c23097224 */ /* 0x008fc800078e02ff */
[----:B------:R-:W-:-:S04]  /*d020*/  IMAD.WIDE.U32 R36, R34, R12, R36 ;  /* 0x0000000c22247225 */ /* 0x000fc800078e0024 */
[----:B------:R-:W-:Y:S02]  /*d030*/  IMAD R8, R34, R13, R9 ;  /* 0x0000000d22087224 */ /* 0x000fe400078e0209 */
[----:B------:R0:W2:Y:S04]  /*d040*/  LDG.E.64 R34, [R6.64] ;  /* 0x0000000606227981 */ /* 0x0000a8000c1e1b00 */
[----:B------:R-:W2:Y:S01]  /*d050*/  LDL.64 R12, [UR14+0x60] ;  /* 0x0000600eff0c7983 */ /* 0x000ea20008100a00 */
[----:B------:R-:W-:Y:S01]  /*d060*/  IMAD.IADD R37, R37, 0x1, R8 ;  /* 0x0000000125257824 */ /* 0x000fe200078e0208 */
[----:B------:R-:W-:-:S04]  /*d070*/  IADD3 R8, P2, R6, UR20, RZ ;  /* 0x0000001406087c10 */ /* 0x000fc8000ff5e0ff */
[----:B------:R-:W-:Y:S02]  /*d080*/  IADD3.X R9, R7, UR13, RZ, P2, !PT ;  /* 0x0000000d07097c10 */ /* 0x000fe400097fe4ff */
[----:B0-----:R-:W-:-:S04]  /*d090*/  IADD3 R6, P2, R8, UR20, RZ ;  /* 0x0000001408067c10 */ /* 0x001fc8000ff5e0ff */
[----:B------:R-:W-:Y:S01]  /*d0a0*/  IADD3.X R7, R9, UR13, RZ, P2, !PT ;  /* 0x0000000d09077c10 */ /* 0x000fe200097fe4ff */
[-C--:B----4-:R-:W-:Y:S02]  /*d0b0*/  IMAD R11, R15, R22.reuse, RZ ;  /* 0x000000160f0b7224 */ /* 0x090fe400078e02ff */
[----:B------:R-:W-:-:S04]  /*d0c0*/  IMAD.WIDE.U32 R36, R14, R22, R36 ;  /* 0x000000160e247225 */ /* 0x000fc800078e0024 */
[----:B------:R-:W-:Y:S02]  /*d0d0*/  IMAD R10, R14, R23, R11 ;  /* 0x000000170e0a7224 */ /* 0x000fe400078e020b */
[----:B------:R0:W3:Y:S04]  /*d0e0*/  LDG.E.64 R14, [R8.64] ;  /* 0x00000006080e7981 */ /* 0x0000e8000c1e1b00 */
[----:B------:R-:W3:Y:S01]  /*d0f0*/  LDL.64 R22, [UR14+0x68] ;  /* 0x0000680eff167983 */ /* 0x000ee20008100a00 */
[----:B------:R-:W-:Y:S01]  /*d100*/  IADD3 R37, R37, R10, RZ ;  /* 0x0000000a25257210 */ /* 0x000fe20007ffe0ff */
[----:B--2---:R-:W-:-:S04]  /*d110*/  IMAD R11, R35, R12, RZ ;  /* 0x0000000c230b7224 */ /* 0x004fc800078e02ff */
[----:B------:R-:W-:-:S04]  /*d120*/  IMAD.WIDE.U32 R36, R34, R12, R36 ;  /* 0x0000000c22247225 */ /* 0x000fc800078e0024 */
[----:B------:R-:W-:Y:S02]  /*d130*/  IMAD R10, R34, R13, R11 ;  /* 0x0000000d220a7224 */ /* 0x000fe400078e020b */
[----:B------:R1:W2:Y:S04]  /*d140*/  LDG.E.64 R34, [R6.64] ;  /* 0x0000000606227981 */ /* 0x0002a8000c1e1b00 */
[----:B------:R-:W2:Y:S01]  /*d150*/  LDL.64 R12, [UR14+0x70] ;  /* 0x0000700eff0c7983 */ /* 0x000ea20008100a00 */
        /* <DEDUP_REMOVED lines=8> */
[----:B------:R0:W3:Y:S04]  /*d1e0*/  LDG.E.64 R14, [R8.64] ;  /* 0x00000006080e7981 */ /* 0x0000e8000c1e1b00 */
[----:B------:R-:W3:Y:S01]  /*d1f0*/  LDL.64 R22, [UR14+0x78] ;  /* 0x0000780eff167983 */ /* 0x000ee20008100a00 */
[----:B------:R-:W-:-:S03]  /*d200*/  IADD3 R37, R37, R10, RZ ;  /* 0x0000000a25257210 */ /* 0x000fc60007ffe0ff */
[----:B------:R1:W4:Y:S01]  /*d210*/  LDG.E.64 R10, [R6.64] ;  /* 0x00000006060a7981 */ /* 0x000322000c1e1b00 */
[----:B--2---:R-:W-:-:S04]  /*d220*/  IMAD R17, R35, R12, RZ ;  /* 0x0000000c23117224 */ /* 0x004fc800078e02ff */
[C---:B------:R-:W-:Y:S02]  /*d230*/  IMAD R17, R34.reuse, R13, R17 ;  /* 0x0000000d22117224 */ /* 0x040fe400078e0211 */
[----:B------:R-:W-:Y:S02]  /*d240*/  IMAD.WIDE.U32 R34, R34, R12, R36 ;  /* 0x0000000c22227225 */ /* 0x000fe400078e0024 */
[----:B------:R-:W4:Y:S01]  /*d250*/  LDL.64 R12, [UR14+0x80] ;  /* 0x0000800eff0c7983 */ /* 0x000f220008100a00 */
        /* <DEDUP_REMOVED lines=8> */
[----:B------:R0:W2:Y:S03]  /*d2e0*/  LDG.E.64 R22, [R8.64] ;  /* 0x0000000608167981 */ /* 0x0000a6000c1e1b00 */
[----:B------:R-:W-:Y:S02]  /*d2f0*/  IADD3 R35, R35, R15, RZ ;  /* 0x0000000f23237210 */ /* 0x000fe40007ffe0ff */
[----:B------:R-:W2:Y:S01]  /*d300*/  LDL.64 R14, [UR14+0x88] ;  /* 0x0000880eff0e7983 */ /* 0x000ea20008100a00 */
[-C--:B----4-:R-:W-:Y:S02]  /*d310*/  IMAD R11, R11, R12.reuse, RZ ;  /* 0x0000000c0b0b7224 */ /* 0x090fe400078e02ff */
[----:B------:R-:W-:-:S02]  /*d320*/  IMAD.WIDE.U32 R36, R10, R12, R34 ;  /* 0x0000000c0a247225 */ /* 0x000fc400078e0022 */
[----:B------:R-:W3:Y:S02]  /*d330*/  LDL.64 R34, [UR14+0x90] ;  /* 0x0000900eff227983 */ /* 0x000ee40008100a00 */
[----:B------:R-:W-:Y:S02]  /*d340*/  IMAD R11, R10, R13, R11 ;  /* 0x0000000d0a0b7224 */ /* 0x000fe400078e020b */
[----:B------:R-:W3:Y:S01]  /*d350*/  LDG.E.64 R12, [R6.64] ;  /* 0x00000006060c7981 */ /* 0x000ee2000c1e1b00 */
[----:B------:R-:W-:-:S04]  /*d360*/  UIADD3 UR10, UP0, UR10, -0x10, URZ ;  /* 0xfffffff00a0a7890 */ /* 0x000fc8000ff1e03f */
[----:B------:R-:W-:Y:S02]  /*d370*/  UIADD3.X UR11, UR11, -0x1, URZ, UP0, !UPT ;  /* 0xffffffff0b0b7890 */ /* 0x000fe400087fe43f */
[----:B------:R-:W-:Y:S01]  /*d380*/  UISETP.GT.U32.AND UP0, UPT, UR10, 0xc, UPT ;  /* 0x0000000c0a00788c */ /* 0x000fe2000bf04070 */
[----:B0-----:R-:W-:Y:S01]  /*d390*/  IMAD.IADD R9, R37, 0x1, R11 ;  /* 0x0000000125097824 */ /* 0x001fe200078e020b */
[----:B------:R-:W-:Y:S02]  /*d3a0*/  MOV R8, R36 ;  /* 0x0000002400087202 */ /* 0x000fe40000000f00 */
[----:B------:R-:W-:-:S06]  /*d3b0*/  UISETP.GT.AND.EX UP0, UPT, UR11, URZ, UPT, UP0 ;  /* 0x0000003f0b00728c */ /* 0x000fcc000bf04300 */
[----:B------:R-:W-:Y:S01]  /*d3c0*/  PLOP3.LUT P3, PT, PT, PT, UP0, 0x80, 0x0 ;  /* 0x000000000000781c */ /* 0x000fe20003f6f008 */
[----:B------:R-:W-:-:S04]  /*d3d0*/  UIADD3 UR4, UP1, UR4, 0x10, URZ ;  /* 0x0000001004047890 */ /* 0x000fc8000ff3e03f */
[----:B------:R-:W-:Y:S01]  /*d3e0*/  UIADD3.X UR5, URZ, UR5, URZ, UP1, !UPT ;  /* 0x000000053f057290 */ /* 0x000fe20008ffe43f */
[-C--:B--2---:R-:W-:Y:S02]  /*d3f0*/  IMAD R11, R23, R14.reuse, RZ ;  /* 0x0000000e170b7224 */ /* 0x084fe400078e02ff */
[----:B------:R-:W-:-:S04]  /*d400*/  IMAD.WIDE.U32 R8, R22, R14, R8 ;  /* 0x0000000e16087225 */ /* 0x000fc800078e0008 */
[----:B------:R-:W-:-:S04]  /*d410*/  IMAD R11, R22, R15, R11 ;  /* 0x0000000f160b7224 */ /* 0x000fc800078e020b */
[----:B------:R-:W-:Y:S02]  /*d420*/  IMAD.IADD R9, R9, 0x1, R11 ;  /* 0x0000000109097824 */ /* 0x000fe400078e020b */
[-C--:B---3--:R-:W-:Y:S02]  /*d430*/  IMAD R11, R13, R34.reuse, RZ ;  /* 0x000000220d0b7224 */ /* 0x088fe400078e02ff */
[----:B------:R-:W-:Y:S01]  /*d440*/  IMAD.WIDE.U32 R14, R12, R34, R8 ;  /* 0x000000220c0e7225 */ /* 0x000fe200078e0008 */
[----:B------:R-:W-:-:S03]  /*d450*/  IADD3 R8, P2, R6, UR20, RZ ;  /* 0x0000001406087c10 */ /* 0x000fc6000ff5e0ff */
[----:B------:R-:W-:Y:S01]  /*d460*/  IMAD R11, R12, R35, R11 ;  /* 0x000000230c0b7224 */ /* 0x000fe200078e020b */
[----:B------:R-:W-:-:S04]  /*d470*/  IADD3.X R9, R7, UR13, RZ, P2, !PT ;  /* 0x0000000d07097c10 */ /* 0x000fc800097fe4ff */
[----:B------:R-:W-:Y:S01]  /*d480*/  IADD3 R15, R15, R11, RZ ;  /* 0x0000000b0f0f7210 */ /* 0x000fe20007ffe0ff */
[----:B------:R-:W-:Y:S05]  /*d490*/  @P3 BRA `(.L_x_1545) ;  /* 0xfffff76000003947 */ /* 0x000fea000383ffff */
.L_x_1544:
        /* <DEDUP_REMOVED lines=16> */
[----:B------:R-:W-:-:S04]  /*d5a0*/  IMAD.WIDE.U32 R14, R12, R22, R14 ;  /* 0x000000160c0e7225 */ /* 0x000fc800078e000e */
[----:B------:R-:W-:Y:S02]  /*d5b0*/  IMAD R17, R12, R23, R13 ;  /* 0x000000170c117224 */ /* 0x000fe400078e020d */
[----:B------:R-:W2:Y:S04]  /*d5c0*/  LDG.E.64 R12, [R8.64] ;  /* 0x00000006080c7981 */ /* 0x000ea8000c1e1b00 */
[----:B------:R-:W2:Y:S01]  /*d5d0*/  LDL.64 R22, [UR14+0x28] ;  /* 0x0000280eff167983 */ /* 0x000ea20008100a00 */
[----:B------:R-:W-:Y:S02]  /*d5e0*/  IMAD.IADD R15, R15, 0x1, R17 ;  /* 0x000000010f0f7824 */ /* 0x000fe400078e0211 */
[-C--:B---3--:R-:W-:Y:S02]  /*d5f0*/  IMAD R11, R11, R6.reuse, RZ ;  /* 0x000000060b0b7224 */ /* 0x088fe400078e02ff */
[----:B------:R-:W-:-:S02]  /*d600*/  IMAD.WIDE.U32 R34, R10, R6, R14 ;  /* 0x000000060a227225 */ /* 0x000fc400078e000e */
[----:B------:R-:W3:Y:S02]  /*d610*/  LDG.E.64 R14, [R36.64] ;  /* 0x00000006240e7981 */ /* 0x000ee4000c1e1b00 */
[----:B------:R-:W-:Y:S02]  /*d620*/  IMAD R7, R10, R7, R11 ;  /* 0x000000070a077224 */ /* 0x000fe400078e020b */
[----:B------:R-:W3:Y:S01]  /*d630*/  LDL.64 R10, [UR14+0x30] ;  /* 0x0000300eff0a7983 */ /* 0x000ee20008100a00 */
[----:B------:R-:W-:Y:S02]  /*d640*/  IADD3 R6, P0, R36, UR20, RZ ;  /* 0x0000001424067c10 */ /* 0x000fe4000ff1e0ff */
[----:B------:R-:W-:Y:S02]  /*d650*/  IADD3 R35, R35, R7, RZ ;  /* 0x0000000723237210 */ /* 0x000fe40007ffe0ff */
[----:B------:R-:W-:Y:S01]  /*d660*/  IADD3.X R7, R37, UR13, RZ, P0, !PT ;  /* 0x0000000d25077c10 */ /* 0x000fe200087fe4ff */
[----:B--2---:R-:W-:-:S02]  /*d670*/  IMAD R9, R13, R22, RZ ;  /* 0x000000160d097224 */ /* 0x004fc400078e02ff */
[----:B------:R-:W-:-:S04]  /*d680*/  IMAD.WIDE.U32 R34, R12, R22, R34 ;  /* 0x000000160c227225 */ /* 0x000fc800078e0022 */
[----:B------:R-:W-:Y:S02]  /*d690*/  IMAD R8, R12, R23, R9 ;  /* 0x000000170c087224 */ /* 0x000fe400078e0209 */
[----:B------:R0:W2:Y:S02]  /*d6a0*/  LDG.E.64 R12, [R6.64] ;  /* 0x00000006060c7981 */ /* 0x0000a4000c1e1b00 */
[----:B------:R-:W-:Y:S01]  /*d6b0*/  IMAD.IADD R35, R35, 0x1, R8 ;  /* 0x0000000123237824 */ /* 0x000fe200078e0208 */
[----:B------:R-:W-:Y:S01]  /*d6c0*/  IADD3 R8, P0, R6, UR20, RZ ;  /* 0x0000001406087c10 */ /* 0x000fe2000ff1e0ff */
[----:B------:R-:W2:Y:S01]  /*d6d0*/  LDL.64 R22, [UR14+0x38] ;  /* 0x0000380eff167983 */ /* 0x000ea20008100a00 */
[-C--:B---3--:R-:W-:Y:S02]  /*d6e0*/  IMAD R17, R15, R10.reuse, RZ ;  /* 0x0000000a0f117224 */ /* 0x088fe400078e02ff */
[----:B------:R-:W-:Y:S01]  /*d6f0*/  IADD3.X R9, R7, UR13, RZ, P0, !PT ;  /* 0x0000000d07097c10 */ /* 0x000fe200087fe4ff */
[----:B------:R-:W-:-:S04]  /*d700*/  IMAD.WIDE.U32 R34, R14, R10, R34 ;  /* 0x0000000a0e227225 */ /* 0x000fc800078e0022 */
[----:B------:R-:W-:Y:S02]  /*d710*/  IMAD R17, R14, R11, R17 ;  /* 0x0000000b0e117224 */ /* 0x000fe400078e0211 */
[----:B------:R1:W3:Y:S04]  /*d720*/  LDG.E.64 R14, [R8.64] ;  /* 0x00000006080e7981 */ /* 0x0002e8000c1e1b00 */
[----:B------:R-:W3:Y:S01]  /*d730*/  LDL.64 R10, [UR14+0x40] ;  /* 0x0000400eff0a7983 */ /* 0x000ee20008100a00 */
[----:B0-----:R-:W-:Y:S01]  /*d740*/  IMAD.MOV.U32 R6, RZ, RZ, R34 ;  /* 0x000000ffff067224 */ /* 0x001fe200078e0022 */
[----:B------:R-:W-:Y:S02]  /*d750*/  IADD3 R34, P0, R8, UR20, RZ ;  /* 0x0000001408227c10 */ /* 0x000fe4000ff1e0ff */
[----:B------:R-:W-:-:S02]  /*d760*/  IADD3 R7, R35, R17, RZ ;  /* 0x0000001123077210 */ /* 0x000fc40007ffe0ff */
[----:B------:R-:W-:Y:S02]  /*d770*/  IADD3.X R35, R9, UR13, RZ, P0, !PT ;  /* 0x0000000d09237c10 */ /* 0x000fe400087fe4ff */
[----:B-1----:R-:W4:Y:S01]  /*d780*/  LDL.64 R8, [UR14+0x48] ;  /* 0x0000480eff087983 */ /* 0x002f220008100a00 */
[----:B--2---:R-:W-:-:S04]  /*d790*/  IMAD R13, R13, R22, RZ ;  /* 0x000000160d0d7224 */ /* 0x004fc800078e02ff */
[C---:B------:R-:W-:Y:S02]  /*d7a0*/  IMAD R17, R12.reuse, R23, R13 ;  /* 0x000000170c117224 */ /* 0x040fe400078e020d */
[----:B------:R-:W-:Y:S01]  /*d7b0*/  IMAD.WIDE.U32 R12, R12, R22, R6 ;  /* 0x000000160c0c7225 */ /* 0x000fe200078e0006 */
[----:B------:R-:W-:Y:S01]  /*d7c0*/  IADD3 R6, P0, R34, UR20, RZ ;  /* 0x0000001422067c10 */ /* 0x000fe2000ff1e0ff */
[----:B------:R-:W4:Y:S03]  /*d7d0*/  LDG.E.64 R22, [R34.64] ;  /* 0x0000000622167981 */ /* 0x000f26000c1e1b00 */
[----:B------:R-:W-:Y:S02]  /*d7e0*/  IADD3 R13, R13, R17, RZ ;  /* 0x000000110d0d7210 */ /* 0x000fe40007ffe0ff */
[----:B------:R-:W-:Y:S01]  /*d7f0*/  IADD3.X R7, R35, UR13, RZ, P0, !PT ;  /* 0x0000000d23077c10 */ /* 0x000fe200087fe4ff */
[----:B---3--:R-:W-:-:S02]  /*d800*/  IMAD R15, R15, R10, RZ ;  /* 0x0000000a0f0f7224 */ /* 0x008fc400078e02ff */
[C---:B------:R-:W-:Y:S02]  /*d810*/  IMAD.WIDE.U32 R36, R14.reuse, R10, R12 ;  /* 0x0000000a0e247225 */ /* 0x040fe400078e000c */
[----:B------:R-:W2:Y:S02]  /*d820*/  LDG.E.64 R12, [R6.64] ;  /* 0x00000006060c7981 */ /* 0x000ea4000c1e1b00 */
[----:B------:R-:W-:Y:S02]  /*d830*/  IMAD R11, R14, R11, R15 ;  /* 0x0000000b0e0b7224 */ /* 0x000fe400078e020f */
[----:B------:R-:W2:Y:S01]  /*d840*/  LDL.64 R14, [UR14+0x50] ;  /* 0x0000500eff0e7983 */ /* 0x000ea20008100a00 */
[----:B------:R-:W-:Y:S01]  /*d850*/  MOV R10, R36 ;  /* 0x00000024000a7202 */ /* 0x000fe20000000f00 */
[----:B------:R-:W-:Y:S01]  /*d860*/  IMAD.IADD R11, R37, 0x1, R11 ;  /* 0x00000001250b7824 */ /* 0x000fe200078e020b */
[----:B------:R-:W-:Y:S01]  /*d870*/  UIADD3 UR10, UP1, UR10, -0x8, URZ ;  /* 0xfffffff80a0a7890 */ /* 0x000fe2000ff3e03f */
[----:B------:R-:W-:Y:S01]  /*d880*/  PLOP3.LUT P0, PT, PT, PT, PT, 0x8, 0x0 ;  /* 0x000000000000781c */ /* 0x000fe20003f0e170 */
[----:B------:R-:W-:-:S02]  /*d890*/  UIADD3 UR4, UP0, UR4, 0x8, URZ ;  /* 0x0000000804047890 */ /* 0x000fc4000ff1e03f */
[----:B------:R-:W-:Y:S02]  /*d8a0*/  UIADD3.X UR11, UR11, -0x1, URZ, UP1, !UPT ;  /* 0xffffffff0b0b7890 */ /* 0x000fe40008ffe43f */
        /* <DEDUP_REMOVED lines=11> */
.L_x_1546:
[----:B------:R-:W-:-:S04]  /*d960*/  ISETP.NE.U32.AND P2, PT, RZ, UR10, PT ;  /* 0x0000000aff007c0c */ /* 0x000fc8000bf45070 */
[----:B------:R-:W-:-:S13]  /*d970*/  ISETP.NE.OR.EX P0, PT, RZ, UR11, P0, P2 ;  /* 0x0000000bff007c0c */ /* 0x000fda0008705720 */
[----:B------:R-:W-:Y:S05]  /*d980*/  @!P0 BRA `(.L_x_1542) ;  /* 0x0000029000008947 */ /* 0x000fea0003800000 */
.L_x_1543:
[----:B------:R-:W-:Y:S01]  /*d990*/  ULEA UR14, UR4, UR12, 0x3 ;  /* 0x0000000c040e7291 */ /* 0x000fe2000f8e183f */
[----:B------:R0:W2:Y:S08]  /*d9a0*/  LDG.E.64 R6, [R8.64] ;  /* 0x0000000608067981 */ /* 0x0000b0000c1e1b00 */
[----:B------:R-:W2:Y:S01]  /*d9b0*/  LDL.64 R10, [UR14+0x18] ;  /* 0x0000180eff0a7983 */ /* 0x000ea20008100a00 */
[----:B0-----:R-:W-:-:S03]  /*d9c0*/  IADD3 R8, P0, R8, UR20, RZ ;  /* 0x0000001408087c10 */ /* 0x001fc6000ff1e0ff */
[----:B------:R-:W3:Y:S01]  /*d9d0*/  LDL.64 R12, [UR14+0x20] ;  /* 0x0000200eff0c7983 */ /* 0x000ee20008100a00 */
[----:B------:R-:W-:-:S03]  /*d9e0*/  IADD3.X R9, R9, UR13, RZ, P0, !PT ;  /* 0x0000000d09097c10 */ /* 0x000fc600087fe4ff */
        /* <DEDUP_REMOVED lines=8> */
[----:B------:R-:W4:Y:S02]  /*da70*/  LDG.E.64 R10, [R34.64] ;  /* 0x00000006220a7981 */ /* 0x000f24000c1e1b00 */
[----:B------:R-:W-:Y:S01]  /*da80*/  IMAD.IADD R15, R15, 0x1, R7 ;  /* 0x000000010f0f7824 */ /* 0x000fe200078e0207 */
[----:B------:R-:W-:Y:S01]  /*da90*/  IADD3.X R7, R35, UR13, RZ, P0, !PT ;  /* 0x0000000d23077c10 */ /* 0x000fe200087fe4ff */
[----:B---3--:R-:W-:-:S04]  /*daa0*/  IMAD R9, R23, R12, RZ ;  /* 0x0000000c17097224 */ /* 0x008fc800078e02ff */
[C---:B------:R-:W-:Y:S02]  /*dab0*/  IMAD R8, R22.reuse, R13, R9 ;  /* 0x0000000d16087224 */ /* 0x040fe400078e0209 */
[----:B------:R-:W-:Y:S02]  /*dac0*/  IMAD.WIDE.U32 R22, R22, R12, R14 ;  /* 0x0000000c16167225 */ /* 0x000fe400078e000e */
[----:B------:R-:W2:Y:S04]  /*dad0*/  LDG.E.64 R12, [R6.64] ;  /* 0x00000006060c7981 */ /* 0x000ea8000c1e1b00 */
[----:B------:R-:W2:Y:S01]  /*dae0*/  LDL.64 R14, [UR14+0x30] ;  /* 0x0000300eff0e7983 */ /* 0x000ea20008100a00 */
[----:B------:R-:W-:Y:S01]  /*daf0*/  UIADD3 UR10, UP0, UR10, -0x4, URZ ;  /* 0xfffffffc0a0a7890 */ /* 0x000fe2000ff1e03f */
[----:B------:R-:W-:Y:S01]  /*db00*/  IADD3 R9, R23, R8, RZ ;  /* 0x0000000817097210 */ /* 0x000fe20007ffe0ff */
[----:B------:R-:W-:-:S02]  /*db10*/  IMAD.MOV.U32 R8, RZ, RZ, R22 ;  /* 0x000000ffff087224 */ /* 0x000fc400078e0016 */
[----:B------:R-:W-:Y:S02]  /*db20*/  UIADD3.X UR11, UR11, -0x1, URZ, UP0, !UPT ;  /* 0xffffffff0b0b7890 */ /* 0x000fe400087fe43f */
[----:B------:R-:W-:-:S04]  /*db30*/  ISETP.NE.U32.AND P0, PT, RZ, UR10, PT ;  /* 0x0000000aff007c0c */ /* 0x000fc8000bf05070 */
[----:B------:R-:W-:Y:S01]  /*db40*/  ISETP.NE.AND.EX P0, PT, RZ, UR11, PT, P0 ;  /* 0x0000000bff007c0c */ /* 0x000fe2000bf05300 */
[----:B------:R-:W-:-:S04]  /*db50*/  UIADD3 UR4, UP0, UR4, 0x4, URZ ;  /* 0x0000000404047890 */ /* 0x000fc8000ff1e03f */
[----:B------:R-:W-:Y:S01]  /*db60*/  UIADD3.X UR5, URZ, UR5, URZ, UP0, !UPT ;  /* 0x000000053f057290 */ /* 0x000fe200087fe43f */
[-C--:B----4-:R-:W-:Y:S02]  /*db70*/  IMAD R11, R11, R36.reuse, RZ ;  /* 0x000000240b0b7224 */ /* 0x090fe400078e02ff */
[----:B------:R-:W-:-:S04]  /*db80*/  IMAD.WIDE.U32 R8, R10, R36, R8 ;  /* 0x000000240a087225 */ /* 0x000fc800078e0008 */
[----:B------:R-:W-:-:S05]  /*db90*/  IMAD R11, R10, R37, R11 ;  /* 0x000000250a0b7224 */ /* 0x000fca00078e020b */
[----:B------:R-:W-:Y:S01]  /*dba0*/  IADD3 R9, R9, R11, RZ ;  /* 0x0000000b09097210 */ /* 0x000fe20007ffe0ff */
[----:B--2---:R-:W-:-:S04]  /*dbb0*/  IMAD R11, R13, R14, RZ ;  /* 0x0000000e0d0b7224 */ /* 0x004fc800078e02ff */
[C---:B------:R-:W-:Y:S02]  /*dbc0*/  IMAD R11, R12.reuse, R15, R11 ;  /* 0x0000000f0c0b7224 */ /* 0x040fe400078e020b */
[----:B------:R-:W-:Y:S01]  /*dbd0*/  IMAD.WIDE.U32 R14, R12, R14, R8 ;  /* 0x0000000e0c0e7225 */ /* 0x000fe200078e0008 */
[----:B------:R-:W-:-:S04]  /*dbe0*/  IADD3 R8, P2, R6, UR20, RZ ;  /* 0x0000001406087c10 */ /* 0x000fc8000ff5e0ff */
[----:B------:R-:W-:Y:S01]  /*dbf0*/  IADD3.X R9, R7, UR13, RZ, P2, !PT ;  /* 0x0000000d07097c10 */ /* 0x000fe200097fe4ff */
[----:B------:R-:W-:Y:S01]  /*dc00*/  IMAD.IADD R15, R15, 0x1, R11 ;  /* 0x000000010f0f7824 */ /* 0x000fe200078e020b */
[----:B------:R-:W-:Y:S05]  /*dc10*/  @P0 BRA `(.L_x_1543) ;  /* 0xfffffd7000000947 */ /* 0x000fea000383ffff */
.L_x_1542:
[----:B------:R-:W-:-:S06]  /*dc20*/  ULOP3.LUT UP0, URZ, UR16, 0x3, URZ, 0xc0, !UPT ;  /* 0x00000003103f7892 */ /* 0x000fcc000f80c03f */
[----:B------:R-:W-:-:S13]  /*dc30*/  PLOP3.LUT P0, PT, PT, PT, UP0, 0x80, 0x0 ;  /* 0x000000000000781c */ /* 0x000fda0003f0f008 */
[----:B------:R-:W-:Y:S05]  /*dc40*/  @!P0 BRA `(.L_x_1541) ;  /* 0x0000030000008947 */ /* 0x000fea0003800000 */
[----:B------:R-:W-:Y:S01]  /*dc50*/  ULDC.64 UR10, c[0x0][0x1c0] ;  /* 0x00007000000a7ab9 */ /* 0x000fe20000000a00 */
[----:B------:R-:W-:Y:S01]  /*dc60*/  MOV R7, UR4 ;  /* 0x0000000400077c02 */ /* 0x000fe20008000f00 */
[----:B------:R-:W-:Y:S01]  /*dc70*/  UIMAD UR5, UR5, UR10, URZ ;  /* 0x0000000a050572a4 */ /* 0x000fe2000f8e023f */
[----:B------:R-:W-:Y:S01]  /*dc80*/  IMAD.MOV.U32 R2, RZ, RZ, R18 ;  /* 0x000000ffff027224 */ /* 0x000fe200078e0012 */
[----:B------:R-:W-:Y:S02]  /*dc90*/  ULEA UR14, UR4, UR12, 0x3 ;  /* 0x0000000c040e7291 */ /* 0x000fe4000f8e183f */
[----:B------:R-:W-:Y:S01]  /*dca0*/  UIMAD UR13, UR4, UR11, UR5 ;  /* 0x0000000b040d72a4 */ /* 0x000fe2000f8e0205 */
[----:B------:R-:W-:-:S05]  /*dcb0*/  IMAD.WIDE.U32 R6, R7, c[0x0][0x1c0], R2 ;  /* 0x0000700007067a25 */ /* 0x000fca00078e0002 */
[----:B------:R-:W-:Y:S02]  /*dcc0*/  LEA R8, P0, R6, c[0x0][0x168], 0x3 ;  /* 0x00005a0006087a11 */ /* 0x000fe400078018ff */
[----:B------:R-:W-:-:S04]  /*dcd0*/  IADD3 R7, R7, UR13, RZ ;  /* 0x0000000d07077c10 */ /* 0x000fc8000fffe0ff */
[----:B------:R-:W-:Y:S02]  /*dce0*/  LEA.HI.X R9, R6, c[0x0][0x16c], R7, 0x3, P0 ;  /* 0x00005b0006097a11 */ /* 0x000fe400000f1c07 */
[----:B------:R-:W2:Y:S04]  /*dcf0*/  LDL.64 R6, [UR14+0x18] ;  /* 0x0000180eff067983 */ /* 0x000ea80008100a00 */
[----:B------:R-:W2:Y:S01]  /*dd00*/  LDG.E.64 R8, [R8.64] ;  /* 0x0000000608087981 */ /* 0x000ea2000c1e1b00 */
[----:B------:R-:W-:-:S04]  /*dd10*/  UISETP.NE.U32.AND UP0, UPT, UR15, 0x1, UPT ;  /* 0x000000010f00788c */ /* 0x000fc8000bf05070 */
[----:B------:R-:W-:-:S06]  /*dd20*/  UISETP.NE.AND.EX UP0, UPT, URZ, URZ, UPT, UP0 ;  /* 0x0000003f3f00728c */ /* 0x000fcc000bf05300 */
[----:B------:R-:W-:Y:S01]  /*dd30*/  PLOP3.LUT P0, PT, PT, PT, UP0, 0x80, 0x0 ;  /* 0x000000000000781c */ /* 0x000fe20003f0f008 */
[-C--:B--2---:R-:W-:Y:S02]  /*dd40*/  IMAD R11, R9, R6.reuse, RZ ;  /* 0x00000006090b7224 */ /* 0x084fe400078e02ff */
[----:B------:R-:W-:-:S04]  /*dd50*/  IMAD.WIDE.U32 R14, R8, R6, R14 ;  /* 0x00000006080e7225 */ /* 0x000fc800078e000e */
[----:B------:R-:W-:-:S05]  /*dd60*/  IMAD R11, R8, R7, R11 ;  /* 0x00000007080b7224 */ /* 0x000fca00078e020b */
[----:B------:R-:W-:Y:S01]  /*dd70*/  IADD3 R15, R15, R11, RZ ;  /* 0x0000000b0f0f7210 */ /* 0x000fe20007ffe0ff */
[----:B------:R-:W-:Y:S05]  /*dd80*/  @!P0 BRA `(.L_x_1541) ;  /* 0x000001c000008947 */ /* 0x000fea0003800000 */
[----:B------:R-:W-:Y:S01]  /*dd90*/  UISETP.NE.U32.AND UP0, UPT, UR15, 0x2, UPT ;  /* 0x000000020f00788c */ /* 0x000fe2000bf05070 */
[----:B------:R-:W-:Y:S01]  /*dda0*/  MOV R11, UR18 ;  /* 0x00000012000b7c02 */ /* 0x000fe20008000f00 */
[----:B------:R-:W-:Y:S01]  /*ddb0*/  ULDC.64 UR10, c[0x0][0x1c0] ;  /* 0x00007000000a7ab9 */ /* 0x000fe20000000a00 */
[----:B------:R-:W-:Y:S01]  /*ddc0*/  IMAD.U32 R9, RZ, RZ, UR18 ;  /* 0x00000012ff097e24 */ /* 0x000fe2000f8e00ff */
[----:B------:R-:W-:Y:S01]  /*ddd0*/  UISETP.NE.AND.EX UP0, UPT, URZ, URZ, UPT, UP0 ;  /* 0x0000003f3f00728c */ /* 0x000fe2000bf05300 */
[----:B------:R-:W-:Y:S01]  /*dde0*/  MOV R8, UR19 ;  /* 0x0000001300087c02 */ /* 0x000fe20008000f00 */
[----:B------:R-:W-:Y:S01]  /*ddf0*/  UIMAD.WIDE.U32 UR4, UR4, UR18, UR10 ;  /* 0x00000012040472a5 */ /* 0x000fe2000f8e000a */
[----:B------:R-:W2:Y:S03]  /*de00*/  LDL.64 R6, [UR14+0x20] ;  /* 0x0000200eff067983 */ /* 0x000ea60008100a00 */
[----:B------:R-:W-:-:S02]  /*de10*/  PLOP3.LUT P2, PT, PT, PT, UP0, 0x80, 0x0 ;  /* 0x000000000000781c */ /* 0x000fc40003f4f008 */
[----:B------:R-:W-:Y:S01]  /*de20*/  IMAD.U32 R2, RZ, RZ, UR5 ;  /* 0x00000005ff027e24 */ /* 0x000fe2000f8e00ff */
[----:B------:R-:W-:-:S04]  /*de30*/  IADD3 R18, P0, R18, UR4, RZ ;  /* 0x0000000412127c10 */ /* 0x000fc8000ff1e0ff */
[----:B------:R-:W-:Y:S02]  /*de40*/  IADD3.X R3, R3, UR13, R2, P0, !PT ;  /* 0x0000000d03037c10 */ /* 0x000fe400087fe402 */
[----:B------:R-:W-:-:S04]  /*de50*/  LEA R12, P0, R18, c[0x0][0x168], 0x3 ;  /* 0x00005a00120c7a11 */ /* 0x000fc800078018ff */
[----:B------:R-:W-:Y:S02]  /*de60*/  LEA.HI.X R13, R18, c[0x0][0x16c], R3, 0x3, P0 ;  /* 0x00005b00120d7a11 */ /* 0x000fe400000f1c03 */
[----:B------:R-:W-:-:S03]  /*de70*/  @P2 LEA R10, P0, R11, R12, 0x3 ;  /* 0x0000000c0b0a2211 */ /* 0x000fc600078018ff */
[----:B------:R-:W2:Y:S01]  /*de80*/  LDG.E.64 R2, [R12.64] ;  /* 0x000000060c027981 */ /* 0x000ea2000c1e1b00 */
[----:B------:R-:W-:-:S03]  /*de90*/  @P2 LEA.HI.X R11, R9, R13, R8, 0x3, P0 ;  /* 0x0000000d090b2211 */ /* 0x000fc600000f1c08 */
[----:B------:R-:W3:Y:S04]  /*dea0*/  @P2 LDL.64 R8, [UR14+0x28] ;  /* 0x0000280eff082983 */ /* 0x000ee80008100a00 */
        /* <DEDUP_REMOVED lines=10> */
.L_x_1541:
[----:B------:R-:W-:Y:S05]  /*df50*/  BSYNC B0 ;  /* 0x0000000000007941 */ /* 0x000fea0003800000 */
.L_x_1540:
[----:B------:R-:W-:Y:S01]  /*df60*/  IADD3 R2, R0, 0x100, RZ ;  /* 0x0000010000027810 */ /* 0x000fe20007ffe0ff */
        /* <DEDUP_REMOVED lines=48> */
.L_x_1552:
[----:B------:R-:W-:Y:S01]  /*e270*/  ULEA UR14, UR4, UR12, 0x3 ;  /* 0x0000000c040e7291 */ /* 0x000fe2000f8e183f */
[----:B------:R0:W2:Y:S01]  /*e280*/  LDG.E.64 R8, [R10.64] ;  /* 0x000000060a087981 */ /* 0x0000a2000c1e1b00 */
[----:B------:R-:W-:-:S07]  /*e290*/  IADD3 R22, P2, R10, UR20, RZ ;  /* 0x000000140a167c10 */ /* 0x000fce000ff5e0ff */
[----:B------:R-:W2:Y:S01]  /*e2a0*/  LDL.64 R14, [UR14+0x18] ;  /* 0x0000180eff0e7983 */ /* 0x000ea20008100a00 */
[----:B------:R-:W-:-:S03]  /*e2b0*/  IADD3.X R23, R11, UR13, RZ, P2, !PT ;  /* 0x0000000d0b177c10 */ /* 0x000fc600097fe4ff */
[----:B0-----:R-:W3:Y:S04]  /*e2c0*/  LDL.64 R10, [UR14+0x20] ;  /* 0x0000200eff0a7983 */ /* 0x001ee80008100a00 */
[----:B------:R0:W3:Y:S01]  /*e2d0*/  LDG.E.64 R12, [R22.64] ;  /* 0x00000006160c7981 */ /* 0x0000e2000c1e1b00 */
[----:B------:R-:W-:Y:S02]  /*e2e0*/  IADD3 R36, P2, R22, UR20, RZ ;  /* 0x0000001416247c10 */ /* 0x000fe4000ff5e0ff */
[----:B------:R-:W-:Y:S02]  /*e2f0*/  MOV R19, R17 ;  /* 0x0000001100137202 */ /* 0x000fe40000000f00 */
[----:B------:R-:W-:Y:S02]  /*e300*/  IADD3.X R37, R23, UR13, RZ, P2, !PT ;  /* 0x0000000d17257c10 */ /* 0x000fe400097fe4ff */
[----:B------:R-:W-:Y:S01]  /*e310*/  IADD3 R34, P2, R36, UR20, RZ ;  /* 0x0000001424227c10 */ /* 0x000fe2000ff5e0ff */
[----:B0-----:R-:W4:Y:S03]  /*e320*/  LDL.64 R22, [UR14+0x30] ;  /* 0x0000300eff167983 */ /* 0x001f260008100a00 */
[----:B------:R-:W-:Y:S01]  /*e330*/  IADD3.X R35, R37, UR13, RZ, P2, !PT ;  /* 0x0000000d25237c10 */ /* 0x000fe200097fe4ff */
[----:B--2---:R-:W-:-:S02]  /*e340*/  IMAD R9, R9, R14, RZ ;  /* 0x0000000e09097224 */ /* 0x004fc400078e02ff */
[----:B------:R-:W-:-:S04]  /*e350*/  IMAD.WIDE.U32 R18, R8, R14, R18 ;  /* 0x0000000e08127225 */ /* 0x000fc800078e0012 */
[----:B------:R-:W-:Y:S02]  /*e360*/  IMAD R17, R8, R15, R9 ;  /* 0x0000000f08117224 */ /* 0x000fe400078e0209 */
[----:B------:R-:W2:Y:S04]  /*e370*/  LDG.E.64 R14, [R36.64] ;  /* 0x00000006240e7981 */ /* 0x000ea8000c1e1b00 */
[----:B------:R-:W2:Y:S01]  /*e380*/  LDL.64 R8, [UR14+0x28] ;  /* 0x0000280eff087983 */ /* 0x000ea20008100a00 */
[----:B------:R-:W-:Y:S02]  /*e390*/  IMAD.IADD R19, R19, 0x1, R17 ;  /* 0x0000000113137824 */ /* 0x000fe400078e0211 */
[----:B---3--:R-:W-:-:S04]  /*e3a0*/  IMAD R17, R13, R10, RZ ;  /* 0x0000000a0d117224 */ /* 0x008fc800078e02ff */
[C---:B------:R-:W-:Y:S02]  /*e3b0*/  IMAD R17, R12.reuse, R11, R17 ;  /* 0x0000000b0c117224 */ /* 0x040fe400078e0211 */
[----:B------:R-:W-:Y:S02]  /*e3c0*/  IMAD.WIDE.U32 R10, R12, R10, R18 ;  /* 0x0000000a0c0a7225 */ /* 0x000fe400078e0012 */
[----:B------:R0:W4:Y:S01]  /*e3d0*/  LDG.E.64 R12, [R34.64] ;  /* 0x00000006220c7981 */ /* 0x000122000c1e1b00 */
[----:B------:R-:W-:Y:S02]  /*e3e0*/  IADD3 R18, P2, R34, UR20, RZ ;  /* 0x0000001422127c10 */ /* 0x000fe4000ff5e0ff */
[----:B------:R-:W-:Y:S02]  /*e3f0*/  IADD3 R11, R11, R17, RZ ;  /* 0x000000110b0b7210 */ /* 0x000fe40007ffe0ff */
[----:B------:R-:W-:Y:S02]  /*e400*/  IADD3.X R19, R35, UR13, RZ, P2, !PT ;  /* 0x0000000d23137c10 */ /* 0x000fe400097fe4ff */
[----:B0-----:R-:W-:-:S04]  /*e410*/  IADD3 R34, P2, R18, UR20, RZ ;  /* 0x0000001412227c10 */ /* 0x001fc8000ff5e0ff */
[----:B------:R-:W-:Y:S01]  /*e420*/  IADD3.X R35, R19, UR13, RZ, P2, !PT ;  /* 0x0000000d13237c10 */ /* 0x000fe200097fe4ff */
[----:B--2---:R-:W-:-:S04]  /*e430*/  IMAD R17, R15, R8, RZ ;  /* 0x000000080f117224 */ /* 0x004fc800078e02ff */
[C---:B------:R-:W-:Y:S02]  /*e440*/  IMAD R17, R14.reuse, R9, R17 ;  /* 0x000000090e117224 */ /* 0x040fe400078e0211 */
[----:B------:R-:W-:Y:S02]  /*e450*/  IMAD.WIDE.U32 R14, R14, R8, R10 ;  /* 0x000000080e0e7225 */ /* 0x000fe400078e000a */
[----:B------:R0:W2:Y:S04]  /*e460*/  LDG.E.64 R10, [R18.64] ;  /* 0x00000006120a7981 */ /* 0x0000a8000c1e1b00 */
[----:B------:R-:W2:Y:S01]  /*e470*/  LDL.64 R8, [UR14+0x38] ;  /* 0x0000380eff087983 */ /* 0x000ea20008100a00 */
[----:B------:R-:W-:Y:S02]  /*e480*/  IMAD.IADD R15, R15, 0x1, R17 ;  /* 0x000000010f0f7824 */ /* 0x000fe400078e0211 */
[----:B----4-:R-:W-:-:S04]  /*e490*/  IMAD R17, R13, R22, RZ ;  /* 0x000000160d117224 */ /* 0x010fc800078e02ff */
[C---:B------:R-:W-:Y:S02]  /*e4a0*/  IMAD R17, R12.reuse, R23, R17 ;  /* 0x000000170c117224 */ /* 0x040fe400078e0211 */
[----:B------:R-:W-:Y:S02]  /*e4b0*/  IMAD.WIDE.U32 R22, R12, R22, R14 ;  /* 0x000000160c167225 */ /* 0x000fe400078e000e */
[----:B------:R-:W3:Y:S04]  /*e4c0*/  LDG.E.64 R12, [R34.64] ;  /* 0x00000006220c7981 */ /* 0x000ee8000c1e1b00 */
[----:B------:R-:W3:Y:S01]  /*e4d0*/  LDL.64 R14, [UR14+0x40] ;  /* 0x0000400eff0e7983 */ /* 0x000ee20008100a00 */
[----:B0-----:R-:W-:Y:S02]  /*e4e0*/  IADD3 R18, P2, R34, UR20, RZ ;  /* 0x0000001422127c10 */ /* 0x001fe4000ff5e0ff */
[----:B------:R-:W-:-:S02]  /*e4f0*/  IADD3 R23, R23, R17, RZ ;  /* 0x0000001117177210 */ /* 0x000fc40007ffe0ff */
[----:B------:R-:W-:Y:S01]  /*e500*/  IADD3.X R19, R35, UR13, RZ, P2, !PT ;  /* 0x0000000d23137c10 */ /* 0x000fe200097fe4ff */
[-C--:B--2---:R-:W-:Y:S02]  /*e510*/  IMAD R11, R11, R8.reuse, RZ ;  /* 0x000000080b0b7224 */ /* 0x084fe400078e02ff */
[C---:B------:R-:W-:Y:S02]  /*e520*/  IMAD.WIDE.U32 R36, R10.reuse, R8, R22 ;  /* 0x000000080a247225 */ /* 0x040fe400078e0016 */
[----:B------:R-:W2:Y:S02]  /*e530*/  LDL.64 R22, [UR14+0x48] ;  /* 0x0000480eff167983 */ /* 0x000ea40008100a00 */
[----:B------:R-:W-:Y:S02]  /*e540*/  IMAD R9, R10, R9, R11 ;  /* 0x000000090a097224 */ /* 0x000fe400078e020b */
[----:B------:R0:W2:Y:S01]  /*e550*/  LDG.E.64 R10, [R18.64] ;  /* 0x00000006120a7981 */ /* 0x0000a2000c1e1b00 */
[----:B------:R-:W-:Y:S01]  /*e560*/  IADD3 R8, P2, R18, UR20, RZ ;  /* 0x0000001412087c10 */ /* 0x000fe2000ff5e0ff */
[----:B------:R-:W-:-:S03]  /*e570*/  IMAD.IADD R37, R37, 0x1, R9 ;  /* 0x0000000125257824 */ /* 0x000fc600078e0209 */
[----:B------:R-:W-:Y:S01]  /*e580*/  IADD3.X R9, R19, UR13, RZ, P2, !PT ;  /* 0x0000000d13097c10 */ /* 0x000fe200097fe4ff */
[-C--:B---3--:R-:W-:Y:S02]  /*e590*/  IMAD R13, R13, R14.reuse, RZ ;  /* 0x0000000e0d0d7224 */ /* 0x088fe400078e02ff */
[C---:B------:R-:W-:Y:S02]  /*e5a0*/  IMAD.WIDE.U32 R36, R12.reuse, R14, R36 ;  /* 0x0000000e0c247225 */ /* 0x040fe400078e0024 */
[----:B------:R1:W3:Y:S02]  /*e5b0*/  LDG.E.64 R34, [R8.64] ;  /* 0x0000000608227981 */ /* 0x0002e4000c1e1b00 */
[----:B------:R-:W-:Y:S02]  /*e5c0*/  IMAD R13, R12, R15, R13 ;  /* 0x0000000f0c0d7224 */ /* 0x000fe400078e020d */
[----:B------:R-:W3:Y:S01]  /*e5d0*/  LDL.64 R14, [UR14+0x50] ;  /* 0x0000500eff0e7983 */ /* 0x000ee20008100a00 */
[----:B------:R-:W-:-:S02]  /*e5e0*/  IADD3 R12, P2, R8, UR20, RZ ;  /* 0x00000014080c7c10 */ /* 0x000fc4000ff5e0ff */
[----:B------:R-:W-:Y:S02]  /*e5f0*/  IADD3 R37, R37, R13, RZ ;  /* 0x0000000d25257210 */ /* 0x000fe40007ffe0ff */
[----:B------:R-:W-:-:S05]  /*e600*/  IADD3.X R13, R9, UR13, RZ, P2, !PT ;  /* 0x0000000d090d7c10 */ /* 0x000fca00097fe4ff */
[----:B0-----:R-:W4:Y:S01]  /*e610*/  LDG.E.64 R18, [R12.64] ;  /* 0x000000060c127981 */ /* 0x001f22000c1e1b00 */
[----:B-1----:R-:W-:-:S04]  /*e620*/  IADD3 R8, P2, R12, UR20, RZ ;  /* 0x000000140c087c10 */ /* 0x002fc8000ff5e0ff */
[----:B------:R-:W-:Y:S01]  /*e630*/  IADD3.X R9, R13, UR13, RZ, P2, !PT ;  /* 0x0000000d0d097c10 */ /* 0x000fe200097fe4ff */
[-C--:B--2---:R-:W-:Y:S02]  /*e640*/  IMAD R11, R11, R22.reuse, RZ ;  /* 0x000000160b0b7224 */ /* 0x084fe400078e02ff */
[----:B------:R-:W-:-:S04]  /*e650*/  IMAD.WIDE.U32 R36, R10, R22, R36 ;  /* 0x000000160a247225 */ /* 0x000fc800078e0024 */
[----:B------:R-:W-:Y:S02]  /*e660*/  IMAD R11, R10, R23, R11 ;  /* 0x000000170a0b7224 */ /* 0x000fe400078e020b */
[----:B------:R-:W4:Y:S02]  /*e670*/  LDL.64 R22, [UR14+0x58] ;  /* 0x0000580eff167983 */ /* 0x000f240008100a00 */
[----:B------:R-:W-:Y:S02]  /*e680*/  IMAD.IADD R37, R37, 0x1, R11 ;  /* 0x0000000125257824 */ /* 0x000fe400078e020b */
[-C--:B---3--:R-:W-:Y:S02]  /*e690*/  IMAD R11, R35, R14.reuse, RZ ;  /* 0x0000000e230b7224 */ /* 0x088fe400078e02ff */
[----:B------:R-:W-:-:S04]  /*e6a0*/  IMAD.WIDE.U32 R36, R34, R14, R36 ;  /* 0x0000000e22247225 */ /* 0x000fc800078e0024 */
[----:B------:R-:W-:Y:S02]  /*e6b0*/  IMAD R10, R34, R15, R11 ;  /* 0x0000000f220a7224 */ /* 0x000fe400078e020b */
[----:B------:R0:W2:Y:S04]  /*e6c0*/  LDG.E.64 R34, [R8.64] ;  /* 0x0000000608227981 */ /* 0x0000a8000c1e1b00 */
[----:B------:R-:W2:Y:S01]  /*e6d0*/  LDL.64 R14, [UR14+0x60] ;  /* 0x0000600eff0e7983 */ /* 0x000ea20008100a00 */
[----:B------:R-:W-:Y:S02]  /*e6e0*/  IADD3 R37, R37, R10, RZ ;  /* 0x0000000a25257210 */ /* 0x000fe40007ffe0ff */
        /* <DEDUP_REMOVED lines=9> */
[----:B------:R-:W-:Y:S02]  /*e780*/  IMAD.IADD R37, R37, 0x1, R12 ;  /* 0x0000000125257824 */ /* 0x000fe400078e020c */
[-C--:B--2---:R-:W-:Y:S02]  /*e790*/  IMAD R13, R35, R14.reuse, RZ ;  /* 0x0000000e230d7224 */ /* 0x084fe400078e02ff */
[----:B------:R-:W-:-:S04]  /*e7a0*/  IMAD.WIDE.U32 R36, R34, R14, R36 ;  /* 0x0000000e22247225 */ /* 0x000fc800078e0024 */
[----:B------:R-:W-:Y:S02]  /*e7b0*/  IMAD R12, R34, R15, R13 ;  /* 0x0000000f220c7224 */ /* 0x000fe400078e020d */
[----:B------:R1:W2:Y:S04]  /*e7c0*/  LDG.E.64 R34, [R8.64] ;  /* 0x0000000608227981 */ /* 0x0002a8000c1e1b00 */
[----:B------:R-:W2:Y:S01]  /*e7d0*/  LDL.64 R14, [UR14+0x70] ;  /* 0x0000700eff0e7983 */ /* 0x000ea20008100a00 */
        /* <DEDUP_REMOVED lines=8> */
[----:B------:R0:W3:Y:S04]  /*e860*/  LDG.E.64 R18, [R10.64] ;  /* 0x000000060a127981 */ /* 0x0000e8000c1e1b00 */
[----:B------:R-:W3:Y:S01]  /*e870*/  LDL.64 R22, [UR14+0x78] ;  /* 0x0000780eff167983 */ /* 0x000ee20008100a00 */
[----:B------:R-:W-:-:S03]  /*e880*/  IMAD.IADD R37, R37, 0x1, R12 ;  /* 0x0000000125257824 */ /* 0x000fc600078e020c */
[----:B------:R1:W4:Y:S01]  /*e890*/  LDG.E.64 R12, [R8.64] ;  /* 0x00000006080c7981 */ /* 0x000322000c1e1b00 */
[----:B--2---:R-:W-:-:S04]  /*e8a0*/  IMAD R17, R35, R14, RZ ;  /* 0x0000000e23117224 */ /* 0x004fc800078e02ff */
[C---:B------:R-:W-:Y:S02]  /*e8b0*/  IMAD R17, R34.reuse, R15, R17 ;  /* 0x0000000f22117224 */ /* 0x040fe400078e0211 */
[----:B------:R-:W-:Y:S02]  /*e8c0*/  IMAD.WIDE.U32 R34, R34, R14, R36 ;  /* 0x0000000e22227225 */ /* 0x000fe400078e0024 */
[----:B------:R-:W4:Y:S01]  /*e8d0*/  LDL.64 R14, [UR14+0x80] ;  /* 0x0000800eff0e7983 */ /* 0x000f220008100a00 */
[----:B0-----:R-:W-:Y:S02]  /*e8e0*/  IADD3 R10, P2, R8, UR20, RZ ;  /* 0x00000014080a7c10 */ /* 0x001fe4000ff5e0ff */
[----:B------:R-:W-:Y:S02]  /*e8f0*/  IADD3 R35, R35, R17, RZ ;  /* 0x0000001123237210 */ /* 0x000fe40007ffe0ff */
[----:B------:R-:W-:Y:S02]  /*e900*/  IADD3.X R11, R9, UR13, RZ, P2, !PT ;  /* 0x0000000d090b7c10 */ /* 0x000fe400097fe4ff */
[----:B-1----:R-:W-:-:S04]  /*e910*/  IADD3 R8, P2, R10, UR20, RZ ;  /* 0x000000140a087c10 */ /* 0x002fc8000ff5e0ff */
[----:B------:R-:W-:Y:S01]  /*e920*/  IADD3.X R9, R11, UR13, RZ, P2, !PT ;  /* 0x0000000d0b097c10 */ /* 0x000fe200097fe4ff */
[-C--:B---3--:R-:W-:Y:S02]  /*e930*/  IMAD R17, R19, R22.reuse, RZ ;  /* 0x0000001613117224 */ /* 0x088fe400078e02ff */
[----:B------:R-:W-:-:S04]  /*e940*/  IMAD.WIDE.U32 R34, R18, R22, R34 ;  /* 0x0000001612227225 */ /* 0x000fc800078e0022 */
[----:B------:R-:W-:Y:S02]  /*e950*/  IMAD R17, R18, R23, R17 ;  /* 0x0000001712117224 */ /* 0x000fe400078e0211 */
[----:B------:R0:W2:Y:S04]  /*e960*/  LDG.E.64 R22, [R10.64] ;  /* 0x000000060a167981 */ /* 0x0000a8000c1e1b00 */
[----:B------:R-:W2:Y:S01]  /*e970*/  LDL.64 R18, [UR14+0x88] ;  /* 0x0000880eff127983 */ /* 0x000ea20008100a00 */
[----:B------:R-:W-:Y:S02]  /*e980*/  IMAD.IADD R35, R35, 0x1, R17 ;  /* 0x0000000123237824 */ /* 0x000fe400078e0211 */
        /* <DEDUP_REMOVED lines=8> */
[----:B0-----:R-:W-:Y:S01]  /*ea10*/  IADD3 R11, R37, R13, RZ ;  /* 0x0000000d250b7210 */ /* 0x001fe20007ffe0ff */
[----:B------:R-:W-:Y:S02]  /*ea20*/  IMAD.MOV.U32 R10, RZ, RZ, R36 ;  /* 0x000000ffff0a7224 */ /* 0x000fe400078e0024 */
[----:B------:R-:W-:-:S06]  /*ea30*/  UISETP.GT.AND.EX UP0, UPT, UR11, URZ, UPT, UP0 ;  /* 0x0000003f0b00728c */ /* 0x000fcc000bf04300 */
[----:B------:R-:W-:Y:S01]  /*ea40*/  PLOP3.LUT P3, PT, PT, PT, UP0, 0x80, 0x0 ;  /* 0x000000000000781c */ /* 0x000fe20003f6f008 */
[----:B------:R-:W-:-:S04]  /*ea50*/  UIADD3 UR4, UP1, UR4, 0x10, URZ ;  /* 0x0000001004047890 */ /* 0x000fc8000ff3e03f */
[----:B------:R-:W-:Y:S01]  /*ea60*/  UIADD3.X UR5, URZ, UR5, URZ, UP1, !UPT ;  /* 0x000000053f057290 */ /* 0x000fe20008ffe43f */
[-C--:B--2---:R-:W-:Y:S02]  /*ea70*/  IMAD R13, R23, R18.reuse, RZ ;  /* 0x00000012170d7224 */ /* 0x084fe400078e02ff */
[----:B------:R-:W-:-:S04]  /*ea80*/  IMAD.WIDE.U32 R10, R22, R18, R10 ;  /* 0x00000012160a7225 */ /* 0x000fc800078e000a */
[----:B------:R-:W-:-:S05]  /*ea90*/  IMAD R13, R22, R19, R13 ;  /* 0x00000013160d7224 */ /* 0x000fca00078e020d */
[----:B------:R-:W-:Y:S01]  /*eaa0*/  IADD3 R11, R11, R13, RZ ;  /* 0x0000000d0b0b7210 */ /* 0x000fe20007ffe0ff */
[----:B---3--:R-:W-:-:S04]  /*eab0*/  IMAD R13, R15, R34, RZ ;  /* 0x000000220f0d7224 */ /* 0x008fc800078e02ff */
[----:B------:R-:W-:Y:S01]  /*eac0*/  IMAD.WIDE.U32 R18, R14, R34, R10 ;  /* 0x000000220e127225 */ /* 0x000fe200078e000a */
[----:B------:R-:W-:-:S03]  /*ead0*/  IADD3 R10, P2, R8, UR20, RZ ;  /* 0x00000014080a7c10 */ /* 0x000fc6000ff5e0ff */
[----:B------:R-:W-:Y:S01]  /*eae0*/  IMAD R13, R14, R35, R13 ;  /* 0x000000230e0d7224 */ /* 0x000fe200078e020d */
[----:B------:R-:W-:-:S03]  /*eaf0*/  IADD3.X R11, R9, UR13, RZ, P2, !PT ;  /* 0x0000000d090b7c10 */ /* 0x000fc600097fe4ff */
[----:B------:R-:W-:Y:S01]  /*eb00*/  IMAD.IADD R17, R19, 0x1, R13 ;  /* 0x0000000113117824 */ /* 0x000fe200078e020d */
[----:B------:R-:W-:Y:S05]  /*eb10*/  @P3 BRA `(.L_x_1552) ;  /* 0xfffff75000003947 */ /* 0x000fea000383ffff */
.L_x_1551:
        /* <DEDUP_REMOVED lines=11> */
[----:B0-----:R-:W-:Y:S02]  /*ebd0*/  IADD3 R10, P0, R34, UR20, RZ ;  /* 0x00000014220a7c10 */ /* 0x001fe4000ff1e0ff */
[----:B------:R-:W-:Y:S02]  /*ebe0*/  MOV R19, R17 ;  /* 0x0000001100137202 */ /* 0x000fe40000000f00 */
        /* <DEDUP_REMOVED lines=21> */
[----:B------:R-:W-:Y:S02]  /*ed40*/  IMAD.IADD R35, R35, 0x1, R10 ;  /* 0x0000000123237824 */ /* 0x000fe400078e020a */
[----:B------:R-:W2:Y:S01]  /*ed50*/  LDL.64 R22, [UR14+0x38] ;  /* 0x0000380eff167983 */ /* 0x000ea20008100a00 */
[----:B------:R-:W-:Y:S01]  /*ed60*/  IADD3 R10, P0, R8, UR20, RZ ;  /* 0x00000014080a7c10 */ /* 0x000fe2000ff1e0ff */
[----:B---3--:R-:W-:-:S03]  /*ed70*/  IMAD R17, R19, R12, RZ ;  /* 0x0000000c13117224 */ /* 0x008fc600078e02ff */
[----:B------:R-:W-:Y:S01]  /*ed80*/  IADD3.X R11, R9, UR13, RZ, P0, !PT ;  /* 0x0000000d090b7c10 */ /* 0x000fe200087fe4ff */
[C---:B------:R-:W-:Y:S02]  /*ed90*/  IMAD R17, R18.reuse, R13, R17 ;  /* 0x0000000d12117224 */ /* 0x040fe400078e0211 */
[----:B------:R-:W-:Y:S02]  /*eda0*/  IMAD.WIDE.U32 R34, R18, R12, R34 ;  /* 0x0000000c12227225 */ /* 0x000fe400078e0022 */
[----:B------:R1:W3:Y:S04]  /*edb0*/  LDG.E.64 R18, [R10.64] ;  /* 0x000000060a127981 */ /* 0x0002e8000c1e1b00 */
[----:B------:R-:W3:Y:S01]  /*edc0*/  LDL.64 R12, [UR14+0x40] ;  /* 0x0000400eff0c7983 */ /* 0x000ee20008100a00 */
[----:B0-----:R-:W-:Y:S01]  /*edd0*/  IMAD.MOV.U32 R8, RZ, RZ, R34 ;  /* 0x000000ffff087224 */ /* 0x001fe200078e0022 */
[----:B------:R-:W-:-:S02]  /*ede0*/  IADD3 R34, P0, R10, UR20, RZ ;  /* 0x000000140a227c10 */ /* 0x000fc4000ff1e0ff */
[----:B------:R-:W-:Y:S02]  /*edf0*/  IADD3 R9, R35, R17, RZ ;  /* 0x0000001123097210 */ /* 0x000fe40007ffe0ff */
        /* <DEDUP_REMOVED lines=31> */
.L_x_1553:
[----:B------:R-:W-:-:S04]  /*eff0*/  ISETP.NE.U32.AND P2, PT, RZ, UR10, PT ;  /* 0x0000000aff007c0c */ /* 0x000fc8000bf45070 */
[----:B------:R-:W-:-:S13]  /*f000*/  ISETP.NE.OR.EX P0, PT, RZ, UR11, P0, P2 ;  /* 0x0000000bff007c0c */ /* 0x000fda0008705720 */
[----:B------:R-:W-:Y:S05]  /*f010*/  @!P0 BRA `(.L_x_1549) ;  /* 0x000002a000008947 */ /* 0x000fea0003800000 */
.L_x_1550:
[----:B------:R-:W-:Y:S01]  /*f020*/  ULEA UR14, UR4, UR12, 0x3 ;  /* 0x0000000c040e7291 */ /* 0x000fe2000f8e183f */
        /* <DEDUP_REMOVED lines=19> */
[----:B------:R-:W-:Y:S02]  /*f160*/  IMAD.WIDE.U32 R22, R22, R14, R18 ;  /* 0x0000000e16167225 */ /* 0x000fe400078e0012 */
[----:B------:R-:W2:Y:S04]  /*f170*/  LDG.E.64 R14, [R8.64] ;  /* 0x00000006080e7981 */ /* 0x000ea8000c1e1b00 */
[----:B------:R-:W2:Y:S01]  /*f180*/  LDL.64 R18, [UR14+0x30] ;  /* 0x0000300eff127983 */ /* 0x000ea20008100a00 */
[----:B------:R-:W-:Y:S01]  /*f190*/  UIADD3 UR10, UP0, UR10, -0x4, URZ ;  /* 0xfffffffc0a0a7890 */ /* 0x000fe2000ff1e03f */
[----:B------:R-:W-:Y:S01]  /*f1a0*/  IMAD.IADD R11, R23, 0x1, R10 ;  /* 0x00000001170b7824 */ /* 0x000fe200078e020a */
[----:B------:R-:W-:-:S02]  /*f1b0*/  MOV R10, R22 ;  /* 0x00000016000a7202 */ /* 0x000fc40000000f00 */
[----:B------:R-:W-:Y:S02]  /*f1c0*/  UIADD3.X UR11, UR11, -0x1, URZ, UP0, !UPT ;  /* 0xffffffff0b0b7890 */ /* 0x000fe400087fe43f */
[----:B------:R-:W-:-:S04]  /*f1d0*/  ISETP.NE.U32.AND P0, PT, RZ, UR10, PT ;  /* 0x0000000aff007c0c */ /* 0x000fc8000bf05070 */
[----:B------:R-:W-:Y:S01]  /*f1e0*/  ISETP.NE.AND.EX P0, PT, RZ, UR11, PT, P0 ;  /* 0x0000000bff007c0c */ /* 0x000fe2000bf05300 */
[----:B------:R-:W-:-:S04]  /*f1f0*/  UIADD3 UR4, UP0, UR4, 0x4, URZ ;  /* 0x0000000404047890 */ /* 0x000fc8000ff1e03f */
[----:B------:R-:W-:Y:S01]  /*f200*/  UIADD3.X UR5, URZ, UR5, URZ, UP0, !UPT ;  /* 0x000000053f057290 */ /* 0x000fe200087fe43f */
[-C--:B----4-:R-:W-:Y:S02]  /*f210*/  IMAD R13, R13, R36.reuse, RZ ;  /* 0x000000240d0d7224 */ /* 0x090fe400078e02ff */
[----:B------:R-:W-:-:S04]  /*f220*/  IMAD.WIDE.U32 R10, R12, R36, R10 ;  /* 0x000000240c0a7225 */ /* 0x000fc800078e000a */
[----:B------:R-:W-:-:S04]  /*f230*/  IMAD R13, R12, R37, R13 ;  /* 0x000000250c0d7224 */ /* 0x000fc800078e020d */
[----:B------:R-:W-:Y:S02]  /*f240*/  IMAD.IADD R11, R11, 0x1, R13 ;  /* 0x000000010b0b7824 */ /* 0x000fe400078e020d */
[----:B--2---:R-:W-:-:S04]  /*f250*/  IMAD R13, R15, R18, RZ ;  /* 0x000000120f0d7224 */ /* 0x004fc800078e02ff */
[C---:B------:R-:W-:Y:S02]  /*f260*/  IMAD R13, R14.reuse, R19, R13 ;  /* 0x000000130e0d7224 */ /* 0x040fe400078e020d */
[----:B------:R-:W-:Y:S01]  /*f270*/  IMAD.WIDE.U32 R18, R14, R18, R10 ;  /* 0x000000120e127225 */ /* 0x000fe200078e000a */
[----:B------:R-:W-:-:S04]  /*f280*/  IADD3 R10, P2, R8, UR20, RZ ;  /* 0x00000014080a7c10 */ /* 0x000fc8000ff5e0ff */
[----:B------:R-:W-:Y:S02]  /*f290*/  IADD3.X R11, R9, UR13, RZ, P2, !PT ;  /* 0x0000000d090b7c10 */ /* 0x000fe400097fe4ff */
[----:B------:R-:W-:Y:S01]  /*f2a0*/  IADD3 R17, R19, R13, RZ ;  /* 0x0000000d13117210 */ /* 0x000fe20007ffe0ff */
[----:B------:R-:W-:Y:S05]  /*f2b0*/  @P0 BRA `(.L_x_1550) ;  /* 0xfffffd6000000947 */ /* 0x000fea000383ffff */
.L_x_1549:
[----:B------:R-:W-:-:S06]  /*f2c0*/  ULOP3.LUT UP0, URZ, UR16, 0x3, URZ, 0xc0, !UPT ;  /* 0x00000003103f7892 */ /* 0x000fcc000f80c03f */
[----:B------:R-:W-:-:S13]  /*f2d0*/  PLOP3.LUT P0, PT, PT, PT, UP0, 0x80, 0x0 ;  /* 0x000000000000781c */ /* 0x000fda0003f0f008 */
[----:B------:R-:W-:Y:S05]  /*f2e0*/  @!P0 BRA `(.L_x_1548) ;  /* 0x0000034000008947 */ /* 0x000fea0003800000 */
[----:B------:R-:W-:Y:S01]  /*f2f0*/  ULDC.64 UR10, c[0x0][0x1c0] ;  /* 0x00007000000a7ab9 */ /* 0x000fe20000000a00 */
[----:B------:R-:W-:Y:S01]  /*f300*/  MOV R2, R20 ;  /* 0x0000001400027202 */ /* 0x000fe20000000f00 */
[----:B------:R-:W-:Y:S01]  /*f310*/  UIMAD UR5, UR5, UR10, URZ ;  /* 0x0000000a050572a4 */ /* 0x000fe2000f8e023f */
[----:B------:R-:W-:Y:S01]  /*f320*/  IMAD.U32 R9, RZ, RZ, UR4 ;  /* 0x00000004ff097e24 */ /* 0x000fe2000f8e00ff */
        /* <DEDUP_REMOVED lines=18> */
[----:B------:R-:W-:Y:S01]  /*f450*/  IMAD.U32 R13, RZ, RZ, UR18 ;  /* 0x00000012ff0d7e24 */ /* 0x000fe2000f8e00ff */
[----:B------:R-:W-:Y:S01]  /*f460*/  UISETP.NE.U32.AND UP0, UPT, UR15, 0x2, UPT ;  /* 0x000000020f00788c */ /* 0x000fe2000bf05070 */
[----:B------:R-:W-:Y:S01]  /*f470*/  IMAD.U32 R10, RZ, RZ, UR19 ;  /* 0x00000013ff0a7e24 */ /* 0x000fe2000f8e00ff */
[----:B------:R-:W-:Y:S01]  /*f480*/  UIMAD.WIDE.U32 UR4, UR4, UR18, UR10 ;  /* 0x00000012040472a5 */ /* 0x000fe2000f8e000a */
[----:B------:R-:W-:Y:S01]  /*f490*/  MOV R11, UR18 ;  /* 0x00000012000b7c02 */ /* 0x000fe20008000f00 */
[----:B------:R-:W-:-:S04]  /*f4a0*/  UISETP.NE.AND.EX UP0, UPT, URZ, URZ, UPT, UP0 ;  /* 0x0000003f3f00728c */ /* 0x000fc8000bf05300 */
[----:B------:R-:W-:Y:S01]  /*f4b0*/  IADD3 R20, P0, R20, UR4, RZ ;  /* 0x0000000414147c10 */ /* 0x000fe2000ff1e0ff */
[----:B------:R-:W-:Y:S01]  /*f4c0*/  IMAD.U32 R8, RZ, RZ, UR4 ;  /* 0x00000004ff087e24 */ /* 0x000fe2000f8e00ff */
[----:B------:R-:W-:Y:S02]  /*f4d0*/  MOV R9, UR5 ;  /* 0x0000000500097c02 */ /* 0x000fe40008000f00 */
[----:B------:R-:W-:Y:S02]  /*f4e0*/  PLOP3.LUT P2, PT, PT, PT, UP0, 0x80, 0x0 ;  /* 0x000000000000781c */ /* 0x000fe40003f4f008 */
[----:B------:R-:W-:Y:S02]  /*f4f0*/  IADD3.X R9, R3, UR13, R9, P0, !PT ;  /* 0x0000000d03097c10 */ /* 0x000fe400087fe409 */
        /* <DEDUP_REMOVED lines=17> */
[----:B------:R-:W-:Y:S01]  /*f610*/  @P2 IMAD.IADD R17, R11, 0x1, R9 ;  /* 0x000000010b112824 */ /* 0x000fe200078e0209 */
[----:B------:R-:W-:Y:S02]  /*f620*/  @P2 MOV R18, R10 ;  /* 0x0000000a00122202 */ /* 0x000fe40000000f00 */
.L_x_1548:
[----:B------:R-:W-:Y:S05]  /*f630*/  BSYNC B0 ;  /* 0x0000000000007941 */ /* 0x000fea0003800000 */
.L_x_1547:
[----:B------:R-:W-:Y:S01]  /*f640*/  IADD3 R2, R0, 0x180, RZ ;  /* 0x0000018000027810 */ /* 0x000fe20007ffe0ff */
[----:B------:R-:W-:Y:S01]  /*f650*/  BSSY B0, `(.L_x_1554) ;  /* 0x000016c000007945 */ /* 0x000fe20003800000 */
[----:B-----5:R-:W-:Y:S01]  /*f660*/  IMAD.MOV.U32 R8, RZ, RZ, R18 ;  /* 0x000000ffff087224 */ /* 0x020fe200078e0012 */
[----:B------:R-:W-:Y:S02]  /*f670*/  MOV R9, R17 ;  /* 0x0000001100097202 */ /* 0x000fe40000000f00 */
[----:B------:R-:W-:-:S13]  /*f680*/  ISETP.GE.AND P0, PT, R2, UR9, PT ;  /* 0x0000000902007c0c */ /* 0x000fda000bf06270 */
[----:B------:R-:W-:Y:S05]  /*f690*/  @P0 BRA `(.L_x_1555) ;  /* 0x0000167000000947 */ /* 0x000fea0003800000 */
[----:B------:R-:W-:Y:S01]  /*f6a0*/  ULDC.64 UR10, c[0x0][0x178] ;  /* 0x00005e00000a7ab9 */ /* 0x000fe20000000a00 */
[----:B------:R-:W-:Y:S01]  /*f6b0*/  IMAD R3, R25, c[0x0][0x170], RZ ;  /* 0x00005c0019037a24 */ /* 0x000fe200078e02ff */
        /* <DEDUP_REMOVED lines=30> */
[----:B------:R-:W-:Y:S01]  /*f8a0*/  MOV R10, UR11 ;  /* 0x0000000b000a7c02 */ /* 0x000fe20008000f00 */
[----:B------:R-:W-:-:S03]  /*f8b0*/  UIADD3 UR13, UR19, UR4, URZ ;  /* 0x00000004130d7290 */ /* 0x000fc6000fffe03f */
[----:B------:R-:W-:Y:S01]  /*f8c0*/  ISETP.GT.AND.EX P0, PT, R10, RZ, PT, P0 ;  /* 0x000000ff0a00720c */ /* 0x000fe20003f04300 */
[----:B------:R-:W-:-:S12]  /*f8d0*/  UMOV UR4, URZ ;  /* 0x0000003f00047c82 */ /* 0x000fd80008000000 */
[----:B------:R-:W-:Y:S05]  /*f8e0*/  @!P0 BRA `(.L_x_1557) ;  /* 0x00000e1000008947 */ /* 0x000fea0003800000 */
[----:B------:R-:W-:Y:S01]  /*f8f0*/  UISETP.GT.U32.AND UP0, UPT, UR10, 0xc, UPT ;  /* 0x0000000c0a00788c */ /* 0x000fe2000bf04070 */
[----:B------:R-:W-:-:S03]  /*f900*/  PLOP3.LUT P0, PT, PT, PT, PT, 0x80, 0x0 ;  /* 0x000000000000781c */ /* 0x000fc60003f0f070 */
[----:B------:R-:W-:-:S06]  /*f910*/  UISETP.GT.AND.EX UP0, UPT, UR11, URZ, UPT, UP0 ;  /* 0x0000003f0b00728c */ /* 0x000fcc000bf04300 */
[----:B------:R-:W-:-:S13]  /*f920*/  PLOP3.LUT P2, PT, PT, PT, UP0, 0x80, 0x0 ;  /* 0x000000000000781c */ /* 0x000fda0003f4f008 */
[----:B------:R-:W-:Y:S05]  /*f930*/  @!P2 BRA `(.L_x_1558) ;  /* 0x000008c00000a947 */ /* 0x000fea0003800000 */
[----:B------:R-:W-:Y:S02]  /*f940*/  PLOP3.LUT P0, PT, PT, PT, PT, 0x8, 0x0 ;  /* 0x000000000000781c */ /* 0x000fe40003f0e170 */
.L_x_1559:
[----:B------:R-:W-:Y:S01]  /*f950*/  ULEA UR15, UR4, UR12, 0x3 ;  /* 0x0000000c040f7291 */ /* 0x000fe2000f8e183f */
[----:B------:R0:W2:Y:S01]  /*f960*/  LDG.E.64 R10, [R12.64] ;  /* 0x000000060c0a7981 */ /* 0x0000a2000c1e1b00 */
[----:B------:R-:W-:-:S07]  /*f970*/  IADD3 R22, P2, R12, UR18, RZ ;  /* 0x000000120c167c10 */ /* 0x000fce000ff5e0ff */
[----:B------:R-:W2:Y:S01]  /*f980*/  LDL.64 R18, [UR15+0x18] ;  /* 0x0000180fff127983 */ /* 0x000ea20008100a00 */
[----:B------:R-:W-:-:S03]  /*f990*/  IADD3.X R23, R13, UR13, RZ, P2, !PT ;  /* 0x0000000d0d177c10 */ /* 0x000fc600097fe4ff */
[----:B0-----:R-:W3:Y:S04]  /*f9a0*/  LDL.64 R12, [UR15+0x20] ;  /* 0x0000200fff0c7983 */ /* 0x001ee80008100a00 */
[----:B------:R0:W3:Y:S01]  /*f9b0*/  LDG.E.64 R14, [R22.64] ;  /* 0x00000006160e7981 */ /* 0x0000e2000c1e1b00 */
        /* <DEDUP_REMOVED lines=9> */
[----:B------:R-:W2:Y:S04]  /*fa50*/  LDG.E.64 R18, [R36.64] ;  /* 0x0000000624127981 */ /* 0x000ea8000c1e1b00 */
[----:B------:R-:W2:Y:S01]  /*fa60*/  LDL.64 R10, [UR15+0x28] ;  /* 0x0000280fff0a7983 */ /* 0x000ea20008100a00 */
[----:B------:R-:W-:Y:S01]  /*fa70*/  IADD3 R21, R21, R17, RZ ;  /* 0x0000001115157210 */ /* 0x000fe20007ffe0ff */
[----:B---3--:R-:W-:-:S04]  /*fa80*/  IMAD R17, R15, R12, RZ ;  /* 0x0000000c0f117224 */ /* 0x008fc800078e02ff */
[C---:B------:R-:W-:Y:S02]  /*fa90*/  IMAD R17, R14.reuse, R13, R17 ;  /* 0x0000000d0e117224 */ /* 0x040fe400078e0211 */
[----:B------:R-:W-:Y:S02]  /*faa0*/  IMAD.WIDE.U32 R12, R14, R12, R20 ;  /* 0x0000000c0e0c7225 */ /* 0x000fe400078e0014 */
[----:B------:R0:W4:Y:S01]  /*fab0*/  LDG.E.64 R14, [R34.64] ;  /* 0x00000006220e7981 */ /* 0x000122000c1e1b00 */
[----:B------:R-:W-:Y:S01]  /*fac0*/  IADD3 R20, P2, R34, UR18, RZ ;  /* 0x0000001222147c10 */ /* 0x000fe2000ff5e0ff */
[----:B------:R-:W-:-:S03]  /*fad0*/  IMAD.IADD R13, R13, 0x1, R17 ;  /* 0x000000010d0d7824 */ /* 0x000fc600078e0211 */
        /* <DEDUP_REMOVED lines=8> */
[----:B------:R-:W-:Y:S01]  /*fb60*/  IADD3 R19, R19, R17, RZ ;  /* 0x0000001113137210 */ /* 0x000fe20007ffe0ff */
[----:B----4-:R-:W-:-:S04]  /*fb70*/  IMAD R17, R15, R22, RZ ;  /* 0x000000160f117224 */ /* 0x010fc800078e02ff */
[C---:B------:R-:W-:Y:S02]  /*fb80*/  IMAD R17, R14.reuse, R23, R17 ;  /* 0x000000170e117224 */ /* 0x040fe400078e0211 */
[----:B------:R-:W-:Y:S02]  /*fb90*/  IMAD.WIDE.U32 R22, R14, R22, R18 ;  /* 0x000000160e167225 */ /* 0x000fe400078e0012 */
[----:B------:R-:W3:Y:S04]  /*fba0*/  LDG.E.64 R14, [R34.64] ;  /* 0x00000006220e7981 */ /* 0x000ee8000c1e1b00 */
[----:B------:R-:W3:Y:S01]  /*fbb0*/  LDL.64 R18, [UR15+0x40] ;  /* 0x0000400fff127983 */ /* 0x000ee20008100a00 */
[----:B0-----:R-:W-:Y:S01]  /*fbc0*/  IADD3 R20, P2, R34, UR18, RZ ;  /* 0x0000001222147c10 */ /* 0x001fe2000ff5e0ff */
[----:B------:R-:W-:-:S03]  /*fbd0*/  IMAD.IADD R23, R23, 0x1, R17 ;  /* 0x0000000117177824 */ /* 0x000fc600078e0211 */
[----:B------:R-:W-:Y:S01]  /*fbe0*/  IADD3.X R21, R35, UR13, RZ, P2, !PT ;  /* 0x0000000d23157c10 */ /* 0x000fe200097fe4ff */
[-C--:B--2---:R-:W-:Y:S02]  /*fbf0*/  IMAD R13, R13, R10.reuse, RZ ;  /* 0x0000000a0d0d7224 */ /* 0x084fe400078e02ff */
[----:B------:R-:W-:Y:S01]  /*fc00*/  IMAD.WIDE.U32 R36, R12, R10, R22 ;  /* 0x0000000a0c247225 */ /* 0x000fe200078e0016 */
[----:B------:R-:W-:Y:S01]  /*fc10*/  IADD3 R10, P2, R20, UR18, RZ ;  /* 0x00000012140a7c10 */ /* 0x000fe2000ff5e0ff */
[----:B------:R-:W2:Y:S02]  /*fc20*/  LDL.64 R22, [UR15+0x48] ;  /* 0x0000480fff167983 */ /* 0x000ea40008100a00 */
[----:B------:R-:W-:Y:S02]  /*fc30*/  IMAD R11, R12, R11, R13 ;  /* 0x0000000b0c0b7224 */ /* 0x000fe400078e020d */
[----:B------:R0:W2:Y:S03]  /*fc40*/  LDG.E.64 R12, [R20.64] ;  /* 0x00000006140c7981 */ /* 0x0000a6000c1e1b00 */
[----:B------:R-:W-:-:S02]  /*fc50*/  IADD3 R37, R37, R11, RZ ;  /* 0x0000000b25257210 */ /* 0x000fc40007ffe0ff */
        /* <DEDUP_REMOVED lines=8> */
[----:B------:R-:W-:Y:S02]  /*fce0*/  IADD3.X R15, R11, UR13, RZ, P2, !PT ;  /* 0x0000000d0b0f7c10 */ /* 0x000fe400097fe4ff */
[----:B-1----:R-:W-:-:S03]  /*fcf0*/  IADD3 R10, P2, R14, UR18, RZ ;  /* 0x000000120e0a7c10 */ /* 0x002fc6000ff5e0ff */
[----:B0-----:R-:W4:Y:S01]  /*fd00*/  LDG.E.64 R20, [R14.64] ;  /* 0x000000060e147981 */ /* 0x001f22000c1e1b00 */
        /* <DEDUP_REMOVED lines=79> */
.L_x_1558:
        /* <DEDUP_REMOVED lines=11> */
[----:B0-----:R-:W-:Y:S01]  /*102b0*/  IADD3 R12, P0, R34, UR18, RZ ;  /* 0x00000012220c7c10 */ /* 0x001fe2000ff1e0ff */
[----:B------:R-:W-:-:S03]  /*102c0*/  IMAD.MOV.U32 R21, RZ, RZ, R17 ;  /* 0x000000ffff157224 */ /* 0x000fc600078e0011 */
        /* <DEDUP_REMOVED lines=18> */
[----:B------:R-:W-:-:S04]  /*103f0*/  IMAD.WIDE.U32 R34, R18, R22, R34 ;  /* 0x0000001612227225 */ /* 0x000fc800078e0022 */
[----:B------:R-:W-:Y:S02]  /*10400*/  IMAD R12, R18, R23, R13 ;  /* 0x00000017120c7224 */ /* 0x000fe400078e020d */
[----:B------:R0:W2:Y:S03]  /*10410*/  LDG.E.64 R18, [R10.64] ;  /* 0x000000060a127981 */ /* 0x0000a6000c1e1b00 */
[----:B------:R-:W-:Y:S01]  /*10420*/  IADD3 R35, R35, R12, RZ ;  /* 0x0000000c23237210 */ /* 0x000fe20007ffe0ff */
[----:B------:R-:W2:Y:S01]  /*10430*/  LDL.64 R22, [UR15+0x38] ;  /* 0x0000380fff167983 */ /* 0x000ea20008100a00 */
[----:B------:R-:W-:Y:S01]  /*10440*/  IADD3 R12, P0, R10, UR18, RZ ;  /* 0x000000120a0c7c10 */ /* 0x000fe2000ff1e0ff */
[-C--:B---3--:R-:W-:Y:S02]  /*10450*/  IMAD R17, R21, R14.reuse, RZ ;  /* 0x0000000e15117224 */ /* 0x088fe400078e02ff */
[----:B------:R-:W-:Y:S01]  /*10460*/  IMAD.WIDE.U32 R34, R20, R14, R34 ;  /* 0x0000000e14227225 */ /* 0x000fe200078e0022 */
[----:B------:R-:W-:-:S03]  /*10470*/  IADD3.X R13, R11, UR13, RZ, P0, !PT ;  /* 0x0000000d0b0d7c10 */ /* 0x000fc600087fe4ff */
[----:B------:R-:W-:Y:S02]  /*10480*/  IMAD R17, R20, R15, R17 ;  /* 0x0000000f14117224 */ /* 0x000fe400078e0211 */
[----:B------:R1:W3:Y:S04]  /*10490*/  LDG.E.64 R20, [R12.64] ;  /* 0x000000060c147981 */ /* 0x0002e8000c1e1b00 */
[----:B------:R-:W3:Y:S01]  /*104a0*/  LDL.64 R14, [UR15+0x40] ;  /* 0x0000400fff0e7983 */ /* 0x000ee20008100a00 */
[----:B0-----:R-:W-:Y:S01]  /*104b0*/  MOV R10, R34 ;  /* 0x00000022000a7202 */ /* 0x001fe20000000f00 */
[----:B------:R-:W-:Y:S01]  /*104c0*/  IMAD.IADD R11, R35, 0x1, R17 ;  /* 0x00000001230b7824 */ /* 0x000fe200078e0211 */
[----:B------:R-:W-:-:S04]  /*104d0*/  IADD3 R34, P0, R12, UR18, RZ ;  /* 0x000000120c227c10 */ /* 0x000fc8000ff1e0ff */
[----:B------:R-:W-:Y:S02]  /*104e0*/  IADD3.X R35, R13, UR13, RZ, P0, !PT ;  /* 0x0000000d0d237c10 */ /* 0x000fe400087fe4ff */
[----:B-1----:R-:W4:Y:S01]  /*104f0*/  LDL.64 R12, [UR15+0x48] ;  /* 0x0000480fff0c7983 */ /* 0x002f220008100a00 */
[----:B--2---:R-:W-:-:S04]  /*10500*/  IMAD R17, R19, R22, RZ ;  /* 0x0000001613117224 */ /* 0x004fc800078e02ff */
[C---:B------:R-:W-:Y:S02]  /*10510*/  IMAD R17, R18.reuse, R23, R17 ;  /* 0x0000001712117224 */ /* 0x040fe400078e0211 */
[----:B------:R-:W-:Y:S01]  /*10520*/  IMAD.WIDE.U32 R18, R18, R22, R10 ;  /* 0x0000001612127225 */ /* 0x000fe200078e000a */
[----:B------:R-:W-:Y:S01]  /*10530*/  IADD3 R10, P0, R34, UR18, RZ ;  /* 0x00000012220a7c10 */ /* 0x000fe2000ff1e0ff */
[----:B------:R-:W4:Y:S02]  /*10540*/  LDG.E.64 R22, [R34.64] ;  /* 0x0000000622167981 */ /* 0x000f24000c1e1b00 */
[----:B------:R-:W-:Y:S01]  /*10550*/  IMAD.IADD R19, R19, 0x1, R17 ;  /* 0x0000000113137824 */ /* 0x000fe200078e0211 */
[----:B------:R-:W-:Y:S01]  /*10560*/  IADD3.X R11, R35, UR13, RZ, P0, !PT ;  /* 0x0000000d230b7c10 */ /* 0x000fe200087fe4ff */
[-C--:B---3--:R-:W-:Y:S02]  /*10570*/  IMAD R17, R21, R14.reuse, RZ ;  /* 0x0000000e15117224 */ /* 0x088fe400078e02ff */
[----:B------:R-:W-:-:S02]  /*10580*/  IMAD.WIDE.U32 R36, R20, R14, R18 ;  /* 0x0000000e14247225 */ /* 0x000fc400078e0012 */
[----:B------:R-:W2:Y:S02]  /*10590*/  LDG.E.64 R18, [R10.64] ;  /* 0x000000060a127981 */ /* 0x000ea4000c1e1b00 */
[----:B------:R-:W-:Y:S02]  /*105a0*/  IMAD R15, R20, R15, R17 ;  /* 0x0000000f140f7224 */ /* 0x000fe400078e0211 */
[----:B------:R-:W2:Y:S01]  /*105b0*/  LDL.64 R20, [UR15+0x50] ;  /* 0x0000500fff147983 */ /* 0x000ea20008100a00 */
[----:B------:R-:W-:Y:S02]  /*105c0*/  IMAD.MOV.U32 R14, RZ, RZ, R36 ;  /* 0x000000ffff0e7224 */ /* 0x000fe400078e0024 */
[----:B------:R-:W-:Y:S01]  /*105d0*/  IADD3 R15, R37, R15, RZ ;  /* 0x0000000f250f7210 */ /* 0x000fe20007ffe0ff */
[----:B------:R-:W-:Y:S01]  /*105e0*/  UIADD3 UR10, UP1, UR10, -0x8, URZ ;  /* 0xfffffff80a0a7890 */ /* 0x000fe2000ff3e03f */
[----:B------:R-:W-:Y:S01]  /*105f0*/  PLOP3.LUT P0, PT, PT, PT, PT, 0x8, 0x0 ;  /* 0x000000000000781c */ /* 0x000fe20003f0e170 */
[----:B------:R-:W-:-:S02]  /*10600*/  UIADD3 UR4, UP0, UR4, 0x8, URZ ;  /* 0x0000000804047890 */ /* 0x000fc4000ff1e03f */
[----:B------:R-:W-:Y:S02]  /*10610*/  UIADD3.X UR11, UR11, -0x1, URZ, UP1, !UPT ;  /* 0xffffffff0b0b7890 */ /* 0x000fe40008ffe43f */
[----:B------:R-:W-:Y:S01]  /*10620*/  UIADD3.X UR5, URZ, UR5, URZ, UP0, !UPT ;  /* 0x000000053f057290 */ /* 0x000fe200087fe43f */
[----:B----4-:R-:W-:-:S04]  /*10630*/  IMAD R17, R23, R12, RZ ;  /* 0x0000000c17117224 */ /* 0x010fc800078e02ff */
        /* <DEDUP_REMOVED lines=9> */
.L_x_1560:
[----:B------:R-:W-:-:S04]  /*106d0*/  ISETP.NE.U32.AND P2, PT, RZ, UR10, PT ;  /* 0x0000000aff007c0c */ /* 0x000fc8000bf45070 */
[----:B------:R-:W-:-:S13]  /*106e0*/  ISETP.NE.OR.EX P0, PT, RZ, UR11, P0, P2 ;  /* 0x0000000bff007c0c */ /* 0x000fda0008705720 */
[----:B------:R-:W-:Y:S05]  /*106f0*/  @!P0 BRA `(.L_x_1556) ;  /* 0x000002a000008947 */ /* 0x000fea0003800000 */
.L_x_1557:
[----:B------:R-:W-:Y:S01]  /*10700*/  ULEA UR15, UR4, UR12, 0x3 ;  /* 0x0000000c040f7291 */ /* 0x000fe2000f8e183f */
        /* <DEDUP_REMOVED lines=41> */
.L_x_1556:
[----:B------:R-:W-:-:S04]  /*109a0*/  ISETP.NE.U32.AND P0, PT, RZ, UR14, PT ;  /* 0x0000000eff007c0c */ /* 0x000fc8000bf05070 */
[----:B------:R-:W-:-:S13]  /*109b0*/  ISETP.NE.AND.EX P0, PT, RZ, RZ, PT, P0 ;  /* 0x000000ffff00720c */ /* 0x000fda0003f05300 */
        /* <DEDUP_REMOVED lines=19> */
[----:B------:R-:W-:-:S04]  /*10af0*/  IMAD R15, R12, R11, R15 ;  /* 0x0000000b0c0f7224 */ /* 0x000fc800078e020f */
[----:B------:R-:W-:Y:S02]  /*10b00*/  IMAD.IADD R17, R21, 0x1, R15 ;  /* 0x0000000115117824 */ /* 0x000fe400078e020f */
[----:B------:R-:W-:Y:S05]  /*10b10*/  @!P0 BRA `(.L_x_1555) ;  /* 0x000001f000008947 */ /* 0x000fea0003800000 */
[----:B------:R-:W-:Y:S01]  /*10b20*/  ULDC.64 UR10, c[0x0][0x1c0] ;  /* 0x00007000000a7ab9 */ /* 0x000fe20000000a00 */
[----:B------:R-:W-:Y:S01]  /*10b30*/  MOV R15, UR16 ;  /* 0x00000010000f7c02 */ /* 0x000fe20008000f00 */
[----:B------:R-:W-:Y:S01]  /*10b40*/  UIMAD.WIDE.U32 UR4, UR4, UR16, UR10 ;  /* 0x00000010040472a5 */ /* 0x000fe2000f8e000a */
[----:B------:R-:W-:Y:S01]  /*10b50*/  IMAD.U32 R13, RZ, RZ, UR16 ;  /* 0x00000010ff0d7e24 */ /* 0x000fe2000f8e00ff */
[----:B------:R-:W-:Y:S01]  /*10b60*/  UISETP.NE.U32.AND UP0, UPT, UR14, 0x2, UPT ;  /* 0x000000020e00788c */ /* 0x000fe2000bf05070 */
[----:B------:R-:W-:-:S03]  /*10b70*/  MOV R12, UR17 ;  /* 0x00000011000c7c02 */ /* 0x000fc60008000f00 */
[----:B------:R-:W-:Y:S01]  /*10b80*/  UISETP.NE.AND.EX UP0, UPT, URZ, URZ, UPT, UP0 ;  /* 0x0000003f3f00728c */ /* 0x000fe2000bf05300 */
[----:B------:R-:W-:Y:S01]  /*10b90*/  IMAD.U32 R11, RZ, RZ, UR5 ;  /* 0x00000005ff0b7e24 */ /* 0x000fe2000f8e00ff */
[----:B------:R-:W-:Y:S02]  /*10ba0*/  IADD3 R24, P0, R24, UR4, RZ ;  /* 0x0000000418187c10 */ /* 0x000fe4000ff1e0ff */
        /* <DEDUP_REMOVED lines=11> */
[----:B------:R-:W-:-:S02]  /*10c60*/  IMAD.MOV.U32 R21, RZ, RZ, R17 ;  /* 0x000000ffff157224 */ /* 0x000fc400078e0011 */
[-C--:B--2---:R-:W-:Y:S02]  /*10c70*/  IMAD R3, R3, R10.reuse, RZ ;  /* 0x0000000a03037224 */ /* 0x084fe400078e02ff */
[----:B------:R-:W-:-:S04]  /*10c80*/  IMAD.WIDE.U32 R20, R2, R10, R20 ;  /* 0x0000000a02147225 */ /* 0x000fc800078e0014 */
[----:B------:R-:W-:Y:S02]  /*10c90*/  IMAD R3, R2, R11, R3 ;  /* 0x0000000b02037224 */ /* 0x000fe400078e0203 */
[----:B---3--:R-:W-:-:S03]  /*10ca0*/  @P2 IMAD R11, R15, R12, RZ ;  /* 0x0000000c0f0b2224 */ /* 0x008fc600078e02ff */
[----:B------:R-:W-:Y:S01]  /*10cb0*/  IADD3 R17, R21, R3, RZ ;  /* 0x0000000315117210 */ /* 0x000fe20007ffe0ff */
[----:B------:R-:W-:-:S04]  /*10cc0*/  @P2 IMAD R11, R14, R13, R11 ;  /* 0x0000000d0e0b2224 */ /* 0x000fc800078e020b */
[----:B------:R-:W-:-:S04]  /*10cd0*/  @P2 IMAD.MOV.U32 R21, RZ, RZ, R17 ;  /* 0x000000ffff152224 */ /* 0x000fc800078e0011 */
[----:B------:R-:W-:-:S04]  /*10ce0*/  @P2 IMAD.WIDE.U32 R12, R14, R12, R20 ;  /* 0x0000000c0e0c2225 */ /* 0x000fc800078e0014 */
[----:B------:R-:W-:Y:S01]  /*10cf0*/  @P2 IMAD.MOV.U32 R20, RZ, RZ, R12 ;  /* 0x000000ffff142224 */ /* 0x000fe200078e000c */
[----:B------:R-:W-:Y:S02]  /*10d00*/  @P2 IADD3 R17, R13, R11, RZ ;  /* 0x0000000b0d112210 */ /* 0x000fe40007ffe0ff */
.L_x_1555:
[----:B------:R-:W-:Y:S05]  /*10d10*/  BSYNC B0 ;  /* 0x0000000000007941 */ /* 0x000fea0003800000 */
.L_x_1554:
[----:B------:R-:W-:Y:S01]  /*10d20*/  IADD3 R2, R0, 0x200, RZ ;  /* 0x0000020000027810 */ /* 0x000fe20007ffe0ff */
[----:B------:R-:W-:Y:S01]  /*10d30*/  BSSY B0, `(.L_x_1561) ;  /* 0x000016b000007945 */ /* 0x000fe20003800000 */
[----:B------:R-:W-:Y:S01]  /*10d40*/  MOV R10, R20 ;  /* 0x00000014000a7202 */ /* 0x000fe20000000f00 */
[----:B------:R-:W-:Y:S01]  /*10d50*/  IMAD.MOV.U32 R11, RZ, RZ, R17 ;  /* 0x000000ffff0b7224 */ /* 0x000fe200078e0011 */
        /* <DEDUP_REMOVED lines=45> */
.L_x_1566:
        /* <DEDUP_REMOVED lines=37> */
[----:B------:R1:W3:Y:S04]  /*11280*/  LDG.E.64 R18, [R34.64] ;  /* 0x0000000622127981 */ /* 0x0002e8000c1e1b00 */
[----:B------:R-:W3:Y:S01]  /*11290*/  LDL.64 R20, [UR15+0x40] ;  /* 0x0000400fff147983 */ /* 0x000ee20008100a00 */
[----:B0-----:R-:W-:Y:S02]  /*112a0*/  IADD3 R22, P2, R34, UR18, RZ ;  /* 0x0000001222167c10 */ /* 0x001fe4000ff5e0ff */
[----:B------:R-:W-:-:S02]  /*112b0*/  IADD3 R25, R25, R17, RZ ;  /* 0x0000001119197210 */ /* 0x000fc40007ffe0ff */
[----:B------:R-:W-:Y:S02]  /*112c0*/  IADD3.X R23, R35, UR13, RZ, P2, !PT ;  /* 0x0000000d23177c10 */ /* 0x000fe400097fe4ff */
[----:B-1----:R-:W4:Y:S01]  /*112d0*/  LDL.64 R34, [UR15+0x58] ;  /* 0x0000580fff227983 */ /* 0x002f220008100a00 */
        /* <DEDUP_REMOVED lines=9> */
[----:B------:R-:W-:-:S04]  /*11370*/  IMAD.WIDE.U32 R36, R18, R20, R36 ;  /* 0x0000001412247225 */ /* 0x000fc800078e0024 */
[----:B------:R-:W-:Y:S02]  /*11380*/  IMAD R17, R18, R21, R17 ;  /* 0x0000001512117224 */ /* 0x000fe400078e0211 */
[----:B------:R1:W3:Y:S04]  /*11390*/  LDG.E.64 R20, [R12.64] ;  /* 0x000000060c147981 */ /* 0x0002e8000c1e1b00 */
[----:B------:R-:W3:Y:S01]  /*113a0*/  LDL.64 R18, [UR15+0x50] ;  /* 0x0000500fff127983 */ /* 0x000ee20008100a00 */
[----:B0-----:R-:W-:Y:S02]  /*113b0*/  IADD3 R22, P2, R12, UR18, RZ ;  /* 0x000000120c167c10 */ /* 0x001fe4000ff5e0ff */
[----:B------:R-:W-:Y:S02]  /*113c0*/  IADD3 R37, R37, R17, RZ ;  /* 0x0000001125257210 */ /* 0x000fe40007ffe0ff */
[----:B------:R-:W-:-:S02]  /*113d0*/  IADD3.X R23, R13, UR13, RZ, P2, !PT ;  /* 0x0000000d0d177c10 */ /* 0x000fc400097fe4ff */
[----:B-1----:R-:W-:-:S04]  /*113e0*/  IADD3 R12, P2, R22, UR18, RZ ;  /* 0x00000012160c7c10 */ /* 0x002fc8000ff5e0ff */
[----:B------:R-:W-:Y:S01]  /*113f0*/  IADD3.X R13, R23, UR13, RZ, P2, !PT ;  /* 0x0000000d170d7c10 */ /* 0x000fe200097fe4ff */
[-C--:B--2---:R-:W-:Y:S02]  /*11400*/  IMAD R15, R15, R24.reuse, RZ ;  /* 0x000000180f0f7224 */ /* 0x084fe400078e02ff */
[----:B------:R-:W-:-:S04]  /*11410*/  IMAD.WIDE.U32 R36, R14, R24, R36 ;  /* 0x000000180e247225 */ /* 0x000fc800078e0024 */
[----:B------:R-:W-:Y:S02]  /*11420*/  IMAD R15, R14, R25, R15 ;  /* 0x000000190e0f7224 */ /* 0x000fe400078e020f */
[----:B------:R0:W4:Y:S02]  /*11430*/  LDG.E.64 R24, [R22.64] ;  /* 0x0000000616187981 */ /* 0x000124000c1e1b00 */
        /* <DEDUP_REMOVED lines=8> */
[----:B------:R-:W-:-:S05]  /*114c0*/  IADD3.X R15, R13, UR13, RZ, P2, !PT ;  /* 0x0000000d0d0f7c10 */ /* 0x000fca00097fe4ff */
[----:B0-----:R0:W3:Y:S01]  /*114d0*/  LDG.E.64 R22, [R14.64] ;  /* 0x000000060e167981 */ /* 0x0010e2000c1e1b00 */
[----:B-1----:R-:W-:-:S04]  /*114e0*/  IADD3 R12, P2, R14, UR18, RZ ;  /* 0x000000120e0c7c10 */ /* 0x002fc8000ff5e0ff */
[----:B------:R-:W-:Y:S01]  /*114f0*/  IADD3.X R13, R15, UR13, RZ, P2, !PT ;  /* 0x0000000d0f0d7c10 */ /* 0x000fe200097fe4ff */
[----:B----4-:R-:W-:-:S04]  /*11500*/  IMAD R17, R25, R34, RZ ;  /* 0x0000002219117224 */ /* 0x010fc800078e02ff */
[C---:B------:R-:W-:Y:S02]  /*11510*/  IMAD R17, R24.reuse, R35, R17 ;  /* 0x0000002318117224 */ /* 0x040fe400078e0211 */
[----:B------:R-:W-:Y:S02]  /*11520*/  IMAD.WIDE.U32 R34, R24, R34, R36 ;  /* 0x0000002218227225 */ /* 0x000fe400078e0024 */
[----:B------:R-:W3:Y:S02]  /*11530*/  LDL.64 R24, [UR15+0x68] ;  /* 0x0000680fff187983 */ /* 0x000ee40008100a00 */
        /* <DEDUP_REMOVED lines=36> */
[----:B------:R-:W2:Y:S04]  /*11780*/  LDG.E.64 R18, [R12.64] ;  /* 0x000000060c127981 */ /* 0x000ea8000c1e1b00 */
[----:B------:R-:W2:Y:S01]  /*11790*/  LDL.64 R20, [UR15+0x90] ;  /* 0x0000900fff147983 */ /* 0x000ea20008100a00 */
[----:B------:R-:W-:Y:S01]  /*117a0*/  UIADD3 UR10, UP0, UR10, -0x10, URZ ;  /* 0xfffffff00a0a7890 */ /* 0x000fe2000ff1e03f */
[----:B0-----:R-:W-:-:S03]  /*117b0*/  IADD3 R15, R35, R17, RZ ;  /* 0x00000011230f7210 */ /* 0x001fc60007ffe0ff */
[----:B------:R-:W-:Y:S02]  /*117c0*/  UIADD3.X UR11, UR11, -0x1, URZ, UP0, !UPT ;  /* 0xffffffff0b0b7890 */ /* 0x000fe400087fe43f */
[----:B------:R-:W-:Y:S01]  /*117d0*/  UISETP.GT.U32.AND UP0, UPT, UR10, 0xc, UPT ;  /* 0x0000000c0a00788c */ /* 0x000fe2000bf04070 */
[----:B------:R-:W-:-:S03]  /*117e0*/  IMAD.MOV.U32 R14, RZ, RZ, R34 ;  /* 0x000000ffff0e7224 */ /* 0x000fc600078e0022 */
[----:B------:R-:W-:-:S06]  /*117f0*/  UISETP.GT.AND.EX UP0, UPT, UR11, URZ, UPT, UP0 ;  /* 0x0000003f0b00728c */ /* 0x000fcc000bf04300 */
[----:B------:R-:W-:Y:S01]  /*11800*/  PLOP3.LUT P3, PT, PT, PT, UP0, 0x80, 0x0 ;  /* 0x000000000000781c */ /* 0x000fe20003f6f008 */
[----:B------:R-:W-:-:S04]  /*11810*/  UIADD3 UR4, UP1, UR4, 0x10, URZ ;  /* 0x0000001004047890 */ /* 0x000fc8000ff3e03f */
[----:B------:R-:W-:Y:S01]  /*11820*/  UIADD3.X UR5, URZ, UR5, URZ, UP1, !UPT ;  /* 0x000000053f057290 */ /* 0x000fe20008ffe43f */
[-C--:B---3--:R-:W-:Y:S02]  /*11830*/  IMAD R17, R25, R22.reuse, RZ ;  /* 0x0000001619117224 */ /* 0x088fe400078e02ff */
[----:B------:R-:W-:-:S04]  /*11840*/  IMAD.WIDE.U32 R14, R24, R22, R14 ;  /* 0x00000016180e7225 */ /* 0x000fc800078e000e */
[----:B------:R-:W-:-:S05]  /*11850*/  IMAD R17, R24, R23, R17 ;  /* 0x0000001718117224 */ /* 0x000fca00078e0211 */
[----:B------:R-:W-:Y:S01]  /*11860*/  IADD3 R15, R15, R17, RZ ;  /* 0x000000110f0f7210 */ /* 0x000fe20007ffe0ff */
[----:B--2---:R-:W-:-:S04]  /*11870*/  IMAD R17, R19, R20, RZ ;  /* 0x0000001413117224 */ /* 0x004fc800078e02ff */
[----:B------:R-:W-:Y:S01]  /*11880*/  IMAD.WIDE.U32 R22, R18, R20, R14 ;  /* 0x0000001412167225 */ /* 0x000fe200078e000e */
[----:B------:R-:W-:-:S03]  /*11890*/  IADD3 R14, P2, R12, UR18, RZ ;  /* 0x000000120c0e7c10 */ /* 0x000fc6000ff5e0ff */
[----:B------:R-:W-:Y:S01]  /*118a0*/  IMAD R17, R18, R21, R17 ;  /* 0x0000001512117224 */ /* 0x000fe200078e0211 */
[----:B------:R-:W-:-:S03]  /*118b0*/  IADD3.X R15, R13, UR13, RZ, P2, !PT ;  /* 0x0000000d0d0f7c10 */ /* 0x000fc600097fe4ff */
[----:B------:R-:W-:Y:S01]  /*118c0*/  IMAD.IADD R17, R23, 0x1, R17 ;  /* 0x0000000117117824 */ /* 0x000fe200078e0211 */
[----:B------:R-:W-:Y:S05]  /*118d0*/  @P3 BRA `(.L_x_1566) ;  /* 0xfffff75000003947 */ /* 0x000fea000383ffff */
.L_x_1565:
        /* <DEDUP_REMOVED lines=50> */
[----:B------:R-:W-:Y:S02]  /*11c00*/  IMAD.WIDE.U32 R20, R20, R24, R12 ;  /* 0x0000001814147225 */ /* 0x000fe400078e000c */
[----:B------:R-:W4:Y:S01]  /*11c10*/  LDG.E.64 R24, [R34.64] ;  /* 0x0000000622187981 */ /* 0x000f22000c1e1b00 */
[----:B------:R-:W-:Y:S02]  /*11c20*/  IADD3 R12, P0, R34, UR18, RZ ;  /* 0x00000012220c7c10 */ /* 0x000fe4000ff1e0ff */
[----:B------:R-:W-:Y:S02]  /*11c30*/  IADD3 R21, R21, R17, RZ ;  /* 0x0000001115157210 */ /* 0x000fe40007ffe0ff */
[----:B------:R-:W-:Y:S01]  /*11c40*/  IADD3.X R13, R35, UR13, RZ, P0, !PT ;  /* 0x0000000d230d7c10 */ /* 0x000fe200087fe4ff */
[----:B---3--:R-:W-:-:S04]  /*11c50*/  IMAD R17, R23, R18, RZ ;  /* 0x0000001217117224 */ /* 0x008fc800078e02ff */
[C---:B------:R-:W-:Y:S02]  /*11c60*/  IMAD R17, R22.reuse, R19, R17 ;  /* 0x0000001316117224 */ /* 0x040fe400078e0211 */
[----:B------:R-:W-:Y:S02]  /*11c70*/  IMAD.WIDE.U32 R22, R22, R18, R20 ;  /* 0x0000001216167225 */ /* 0x000fe400078e0014 */
[----:B------:R-:W2:Y:S04]  /*11c80*/  LDG.E.64 R18, [R12.64] ;  /* 0x000000060c127981 */ /* 0x000ea8000c1e1b00 */
[----:B------:R-:W2:Y:S01]  /*11c90*/  LDL.64 R20, [UR15+0x50] ;  /* 0x0000500fff147983 */ /* 0x000ea20008100a00 */
        /* <DEDUP_REMOVED lines=16> */
.L_x_1567:
[----:B------:R-:W-:-:S04]  /*11da0*/  ISETP.NE.U32.AND P2, PT, RZ, UR10, PT ;  /* 0x0000000aff007c0c */ /* 0x000fc8000bf45070 */
[----:B------:R-:W-:-:S13]  /*11db0*/  ISETP.NE.OR.EX P0, PT, RZ, UR11, P0, P2 ;  /* 0x0000000bff007c0c */ /* 0x000fda0008705720 */
[----:B------:R-:W-:Y:S05]  /*11dc0*/  @!P0 BRA `(.L_x_1563) ;  /* 0x000002a000008947 */ /* 0x000fea0003800000 */
.L_x_1564:
        /* <DEDUP_REMOVED lines=24> */
[----:B------:R-:W-:-:S02]  /*11f50*/  IADD3 R15, R25, R14, RZ ;  /* 0x0000000e190f7210 */ /* 0x000fc40007ffe0ff */
[----:B------:R-:W-:Y:S01]  /*11f60*/  MOV R14, R24 ;  /* 0x00000018000e7202 */ /* 0x000fe20000000f00 */
        /* <DEDUP_REMOVED lines=16> */
.L_x_1563:
        /* <DEDUP_REMOVED lines=55> */
.L_x_1562:
[----:B------:R-:W-:Y:S05]  /*123e0*/  BSYNC B0 ;  /* 0x0000000000007941 */ /* 0x000fea0003800000 */
.L_x_1561:
[----:B------:R-:W-:Y:S01]  /*123f0*/  IADD3 R2, R0, 0x280, RZ ;  /* 0x0000028000027810 */ /* 0x000fe20007ffe0ff */
[----:B------:R-:W-:Y:S01]  /*12400*/  BSSY B0, `(.L_x_1568) ;  /* 0x000016a000007945 */ /* 0x000fe20003800000 */
[----:B------:R-:W-:Y:S02]  /*12410*/  MOV R12, R22 ;  /* 0x00000016000c7202 */ /* 0x000fe40000000f00 */
[----:B------:R-:W-:Y:S02]  /*12420*/  ISETP.GE.AND P0, PT, R2, UR9, PT ;  /* 0x0000000902007c0c */ /* 0x000fe4000bf06270 */
[----:B------:R-:W-:-:S11]  /*12430*/  MOV R13, R17 ;  /* 0x00000011000d7202 */ /* 0x000fd60000000f00 */
        /* <DEDUP_REMOVED lines=44> */
.L_x_1573:
        /* <DEDUP_REMOVED lines=51> */
[----:B------:R-:W-:-:S04]  /*12a30*/  IMAD.WIDE.U32 R36, R20, R22, R36 ;  /* 0x0000001614247225 */ /* 0x000fc800078e0024 */
[----:B------:R-:W-:Y:S02]  /*12a40*/  IMAD R17, R20, R23, R17 ;  /* 0x0000001714117224 */ /* 0x000fe400078e0211 */
[----:B------:R1:W3:Y:S04]  /*12a50*/  LDG.E.64 R22, [R14.64] ;  /* 0x000000060e167981 */ /* 0x0002e8000c1e1b00 */
[----:B------:R-:W3:Y:S01]  /*12a60*/  LDL.64 R20, [UR15+0x50] ;  /* 0x0000500fff147983 */ /* 0x000ee20008100a00 */
[----:B0-----:R-:W-:Y:S01]  /*12a70*/  IADD3 R24, P2, R14, UR18, RZ ;  /* 0x000000120e187c10 */ /* 0x001fe2000ff5e0ff */
[----:B------:R-:W-:-:S03]  /*12a80*/  IMAD.IADD R37, R37, 0x1, R17 ;  /* 0x0000000125257824 */ /* 0x000fc600078e0211 */
[----:B------:R-:W-:Y:S02]  /*12a90*/  IADD3.X R25, R15, UR13, RZ, P2, !PT ;  /* 0x0000000d0f197c10 */ /* 0x000fe400097fe4ff */
[----:B-1----:R-:W-:-:S04]  /*12aa0*/  IADD3 R14, P2, R24, UR18, RZ ;  /* 0x00000012180e7c10 */ /* 0x002fc8000ff5e0ff */
        /* <DEDUP_REMOVED lines=20> */
[----:B------:R0:W2:Y:S04]  /*12bf0*/  LDG.E.64 R18, [R24.64] ;  /* 0x0000000618127981 */ /* 0x0000a8000c1e1b00 */
[----:B------:R-:W2:Y:S01]  /*12c00*/  LDL.64 R26, [UR15+0x68] ;  /* 0x0000680fff1a7983 */ /* 0x000ea20008100a00 */
[----:B------:R-:W-:Y:S02]  /*12c10*/  IMAD.IADD R37, R37, 0x1, R17 ;  /* 0x0000000125257824 */ /* 0x000fe400078e0211 */
        /* <DEDUP_REMOVED lines=35> */
[----:B------:R-:W3:Y:S04]  /*12e50*/  LDG.E.64 R20, [R14.64] ;  /* 0x000000060e147981 */ /* 0x000ee8000c1e1b00 */
[----:B------:R-:W3:Y:S01]  /*12e60*/  LDL.64 R22, [UR15+0x90] ;  /* 0x0000900fff167983 */ /* 0x000ee20008100a00 */
        /* <DEDUP_REMOVED lines=9> */
[----:B--2---:R-:W-:-:S04]  /*12f00*/  IMAD R17, R27, R18, RZ ;  /* 0x000000121b117224 */ /* 0x004fc800078e02ff */
[C---:B------:R-:W-:Y:S02]  /*12f10*/  IMAD R17, R26.reuse, R19, R17 ;  /* 0x000000131a117224 */ /* 0x040fe400078e0211 */
[----:B------:R-:W-:-:S05]  /*12f20*/  IMAD.WIDE.U32 R18, R26, R18, R24 ;  /* 0x000000121a127225 */ /* 0x000fca00078e0018 */
[----:B------:R-:W-:Y:S01]  /*12f30*/  IADD3 R19, R19, R17, RZ ;  /* 0x0000001113137210 */ /* 0x000fe20007ffe0ff */
[----:B---3--:R-:W-:-:S04]  /*12f40*/  IMAD R17, R21, R22, RZ ;  /* 0x0000001615117224 */ /* 0x008fc800078e02ff */
[----:B------:R-:W-:Y:S01]  /*12f50*/  IMAD.WIDE.U32 R24, R20, R22, R18 ;  /* 0x0000001614187225 */ /* 0x000fe200078e0012 */
[----:B------:R-:W-:-:S03]  /*12f60*/  IADD3 R18, P2, R14, UR18, RZ ;  /* 0x000000120e127c10 */ /* 0x000fc6000ff5e0ff */
[----:B------:R-:W-:Y:S01]  /*12f70*/  IMAD R17, R20, R23, R17 ;  /* 0x0000001714117224 */ /* 0x000fe200078e0211 */
[----:B------:R-:W-:-:S04]  /*12f80*/  IADD3.X R19, R15, UR13, RZ, P2, !PT ;  /* 0x0000000d0f137c10 */ /* 0x000fc800097fe4ff */
[----:B------:R-:W-:Y:S01]  /*12f90*/  IADD3 R17, R25, R17, RZ ;  /* 0x0000001119117210 */ /* 0x000fe20007ffe0ff */
[----:B------:R-:W-:Y:S05]  /*12fa0*/  @P3 BRA `(.L_x_1573) ;  /* 0xfffff75000003947 */ /* 0x000fea000383ffff */
.L_x_1572:
        /* <DEDUP_REMOVED lines=25> */
[----:B------:R-:W3:Y:S04]  /*13140*/  LDG.E.64 R24, [R36.64] ;  /* 0x0000000624187981 */ /* 0x000ee8000c1e1b00 */
[----:B------:R-:W3:Y:S01]  /*13150*/  LDL.64 R20, [UR15+0x30] ;  /* 0x0000300fff147983 */ /* 0x000ee20008100a00 */
[----:B------:R-:W-:Y:S02]  /*13160*/  IADD3 R14, P0, R36, UR18, RZ ;  /* 0x00000012240e7c10 */ /* 0x000fe4000ff1e0ff */
[----:B------:R-:W-:-:S02]  /*13170*/  IADD3 R35, R35, R15, RZ ;  /* 0x0000000f23237210 */ /* 0x000fc40007ffe0ff */
[----:B------:R-:W-:-:S05]  /*13180*/  IADD3.X R15, R37, UR13, RZ, P0, !PT ;  /* 0x0000000d250f7c10 */ /* 0x000fca00087fe4ff */
[----:B0-----:R0:W4:Y:S01]  /*13190*/  LDG.E.64 R18, [R14.64] ;  /* 0x000000060e127981 */ /* 0x001122000c1e1b00 */
[----:B--2---:R-:W-:-:S04]  /*131a0*/  IMAD R17, R23, R26, RZ ;  /* 0x0000001a17117224 */ /* 0x004fc800078e02ff */
[C---:B------:R-:W-:Y:S02]  /*131b0*/  IMAD R17, R22.reuse, R27, R17 ;  /* 0x0000001b16117224 */ /* 0x040fe400078e0211 */
[----:B------:R-:W-:Y:S02]  /*131c0*/  IMAD.WIDE.U32 R26, R22, R26, R34 ;  /* 0x0000001a161a7225 */ /* 0x000fe400078e0022 */
[----:B------:R-:W4:Y:S01]  /*131d0*/  LDL.64 R22, [UR15+0x38] ;  /* 0x0000380fff167983 */ /* 0x000f220008100a00 */
[----:B------:R-:W-:Y:S01]  /*131e0*/  IADD3 R34, P0, R14, UR18, RZ ;  /* 0x000000120e227c10 */ /* 0x000fe2000ff1e0ff */
[----:B------:R-:W-:-:S03]  /*131f0*/  IMAD.IADD R27, R27, 0x1, R17 ;  /* 0x000000011b1b7824 */ /* 0x000fc600078e0211 */
[----:B------:R-:W-:Y:S01]  /*13200*/  IADD3.X R35, R15, UR13, RZ, P0, !PT ;  /* 0x0000000d0f237c10 */ /* 0x000fe200087fe4ff */
[-C--:B---3--:R-:W-:Y:S02]  /*13210*/  IMAD R17, R25, R20.reuse, RZ ;  /* 0x0000001419117224 */ /* 0x088fe400078e02ff */
[----:B------:R-:W-:-:S04]  /*13220*/  IMAD.WIDE.U32 R26, R24, R20, R26 ;  /* 0x00000014181a7225 */ /* 0x000fc800078e001a */
[----:B------:R-:W-:Y:S02]  /*13230*/  IMAD R17, R24, R21, R17 ;  /* 0x0000001518117224 */ /* 0x000fe400078e0211 */
[----:B------:R-:W2:Y:S04]  /*13240*/  LDG.E.64 R24, [R34.64] ;  /* 0x0000000622187981 */ /* 0x000ea8000c1e1b00 */
[----:B------:R-:W2:Y:S01]  /*13250*/  LDL.64 R20, [UR15+0x40] ;  /* 0x0000400fff147983 */ /* 0x000ea20008100a00 */
[----:B------:R-:W-:Y:S02]  /*13260*/  IADD3 R36, P0, R34, UR18, RZ ;  /* 0x0000001222247c10 */ /* 0x000fe4000ff1e0ff */
[----:B0-----:R-:W-:Y:S02]  /*13270*/  IADD3 R15, R27, R17, RZ ;  /* 0x000000111b0f7210 */ /* 0x001fe40007ffe0ff */
[----:B------:R-:W-:-:S02]  /*13280*/  MOV R14, R26 ;  /* 0x0000001a000e7202 */ /* 0x000fc40000000f00 */
[----:B------:R-:W-:-:S05]  /*13290*/  IADD3.X R37, R35, UR13, RZ, P0, !PT ;  /* 0x0000000d23257c10 */ /* 0x000fca00087fe4ff */
[----:B------:R-:W3:Y:S01]  /*132a0*/  LDG.E.64 R26, [R36.64] ;  /* 0x00000006241a7981 */ /* 0x000ee2000c1e1b00 */
[----:B----4-:R-:W-:-:S04]  /*132b0*/  IMAD R17, R19, R22, RZ ;  /* 0x0000001613117224 */ /* 0x010fc800078e02ff */
[C---:B------:R-:W-:Y:S02]  /*132c0*/  IMAD R17, R18.reuse, R23, R17 ;  /* 0x0000001712117224 */ /* 0x040fe400078e0211 */
[----:B------:R-:W-:Y:S02]  /*132d0*/  IMAD.WIDE.U32 R18, R18, R22, R14 ;  /* 0x0000001612127225 */ /* 0x000fe400078e000e */
[----:B------:R-:W3:Y:S01]  /*132e0*/  LDL.64 R22, [UR15+0x48] ;  /* 0x0000480fff167983 */ /* 0x000ee20008100a00 */
        /* <DEDUP_REMOVED lines=8> */
[----:B------:R-:W-:Y:S01]  /*13370*/  IADD3 R25, R25, R17, RZ ;  /* 0x0000001119197210 */ /* 0x000fe20007ffe0ff */
        /* <DEDUP_REMOVED lines=10> */
[----:B------:R-:W-:-:S04]  /*13420*/  IMAD.WIDE.U32 R24, R18, R20, R22 ;  /* 0x0000001412187225 */ /* 0x000fc800078e0016 */
[----:B------:R-:W-:Y:S01]  /*13430*/  IMAD R19, R18, R21, R19 ;  /* 0x0000001512137224 */ /* 0x000fe200078e0213 */
[----:B------:R-:W-:-:S03]  /*13440*/  IADD3 R18, P2, R14, UR18, RZ ;  /* 0x000000120e127c10 */ /* 0x000fc6000ff5e0ff */
[----:B------:R-:W-:Y:S01]  /*13450*/  IMAD.IADD R17, R25, 0x1, R19 ;  /* 0x0000000119117824 */ /* 0x000fe200078e0213 */
[----:B------:R-:W-:Y:S02]  /*13460*/  IADD3.X R19, R15, UR13, RZ, P2, !PT ;  /* 0x0000000d0f137c10 */ /* 0x000fe400097fe4ff */
.L_x_1574:
[----:B------:R-:W-:-:S04]  /*13470*/  ISETP.NE.U32.AND P2, PT, RZ, UR10, PT ;  /* 0x0000000aff007c0c */ /* 0x000fc8000bf45070 */
[----:B------:R-:W-:-:S13]  /*13480*/  ISETP.NE.OR.EX P0, PT, RZ, UR11, P0, P2 ;  /* 0x0000000bff007c0c */ /* 0x000fda0008705720 */
[----:B------:R-:W-:Y:S05]  /*13490*/  @!P0 BRA `(.L_x_1570) ;  /* 0x0000029000008947 */ /* 0x000fea0003800000 */
.L_x_1571:
        /* <DEDUP_REMOVED lines=15> */
[----:B------:R-:W-:Y:S02]  /*13590*/  IADD3 R14, P0, R34, UR18, RZ ;  /* 0x00000012220e7c10 */ /* 0x000fe4000ff1e0ff */
[----:B------:R-:W-:Y:S01]  /*135a0*/  IADD3 R25, R25, R15, RZ ;  /* 0x0000000f19197210 */ /* 0x000fe20007ffe0ff */
[----:B---3--:R-:W-:Y:S01]  /*135b0*/  IMAD R17, R27, R22, RZ ;  /* 0x000000161b117224 */ /* 0x008fe200078e02ff */
[----:B------:R-:W-:-:S03]  /*135c0*/  IADD3.X R15, R35, UR13, RZ, P0, !PT ;  /* 0x0000000d230f7c10 */ /* 0x000fc600087fe4ff */
[C---:B------:R-:W-:Y:S02]  /*135d0*/  IMAD.WIDE.U32 R24, R26.reuse, R22, R24 ;  /* 0x000000161a187225 */ /* 0x040fe400078e0018 */
[----:B------:R-:W2:Y:S02]  /*135e0*/  LDG.E.64 R18, [R14.64] ;  /* 0x000000060e127981 */ /* 0x000ea4000c1e1b00 */
[----:B------:R-:W-:Y:S02]  /*135f0*/  IMAD R17, R26, R23, R17 ;  /* 0x000000171a117224 */ /* 0x000fe400078e0211 */
[----:B------:R-:W2:Y:S01]  /*13600*/  LDL.64 R22, [UR15+0x30] ;  /* 0x0000300fff167983 */ /* 0x000ea20008100a00 */
[----:B------:R-:W-:Y:S01]  /*13610*/  UIADD3 UR10, UP0, UR10, -0x4, URZ ;  /* 0xfffffffc0a0a7890 */ /* 0x000fe2000ff1e03f */
[----:B------:R-:W-:-:S03]  /*13620*/  IMAD.IADD R25, R25, 0x1, R17 ;  /* 0x0000000119197824 */ /* 0x000fc600078e0211 */
        /* <DEDUP_REMOVED lines=13> */
[----:B------:R-:W-:Y:S02]  /*13700*/  IADD3.X R19, R15, UR13, RZ, P2, !PT ;  /* 0x0000000d0f137c10 */ /* 0x000fe400097fe4ff */
[----:B------:R-:W-:Y:S01]  /*13710*/  IADD3 R17, R25, R17, RZ ;  /* 0x0000001119117210 */ /* 0x000fe20007ffe0ff */
[----:B------:R-:W-:Y:S05]  /*13720*/  @P0 BRA `(.L_x_1571) ;  /* 0xfffffd7000000947 */ /* 0x000fea000383ffff */
.L_x_1570:
[----:B------:R-:W-:-:S04]  /*13730*/  ISETP.NE.U32.AND P0, PT, RZ, UR14, PT ;  /* 0x0000000eff007c0c */ /* 0x000fc8000bf05070 */
[----:B------:R-:W-:-:S13]  /*13740*/  ISETP.NE.AND.EX P0, PT, RZ, RZ, PT, P0 ;  /* 0x000000ffff00720c */ /* 0x000fda0003f05300 */
        /* <DEDUP_REMOVED lines=23> */
[----:B------:R-:W-:Y:S01]  /*138c0*/  IMAD.U32 R21, RZ, RZ, UR16 ;  /* 0x00000010ff157e24 */ /* 0x000fe2000f8e00ff */
[----:B------:R-:W-:Y:S01]  /*138d0*/  UISETP.NE.U32.AND UP0, UPT, UR14, 0x2, UPT ;  /* 0x000000020e00788c */ /* 0x000fe2000bf05070 */
[----:B------:R-:W-:Y:S01]  /*138e0*/  MOV R19, UR16 ;  /* 0x0000001000137c02 */ /* 0x000fe20008000f00 */
[----:B------:R-:W-:Y:S01]  /*138f0*/  UIMAD.WIDE.U32 UR4, UR4, UR16, UR10 ;  /* 0x00000010040472a5 */ /* 0x000fe2000f8e000a */
[----:B------:R-:W-:Y:S01]  /*13900*/  MOV R18, UR17 ;  /* 0x0000001100127c02 */ /* 0x000fe20008000f00 */
[----:B------:R-:W-:-:S04]  /*13910*/  UISETP.NE.AND.EX UP0, UPT, URZ, URZ, UPT, UP0 ;  /* 0x0000003f3f00728c */ /* 0x000fc8000bf05300 */
[----:B------:R-:W-:Y:S02]  /*13920*/  IADD3 R28, P0, R28, UR4, RZ ;  /* 0x000000041c1c7c10 */ /* 0x000fe4000ff1e0ff */
[----:B------:R-:W-:Y:S02]  /*13930*/  MOV R15, UR5 ;  /* 0x00000005000f7c02 */ /* 0x000fe40008000f00 */
[----:B------:R-:W-:Y:S02]  /*13940*/  PLOP3.LUT P2, PT, PT, PT, UP0, 0x80, 0x0 ;  /* 0x000000000000781c */ /* 0x000fe40003f4f008 */
[----:B------:R-:W-:Y:S02]  /*13950*/  IADD3.X R15, R3, UR13, R15, P0, !PT ;  /* 0x0000000d030f7c10 */ /* 0x000fe400087fe40f */
[----:B------:R-:W-:Y:S02]  /*13960*/  LEA R22, P0, R28, c[0x0][0x168], 0x3 ;  /* 0x00005a001c167a11 */ /* 0x000fe400078018ff */
[----:B------:R-:W-:-:S02]  /*13970*/  MOV R14, UR4 ;  /* 0x00000004000e7c02 */ /* 0x000fc40008000f00 */
[----:B------:R-:W-:-:S04]  /*13980*/  LEA.HI.X R23, R28, c[0x0][0x16c], R15, 0x3, P0 ;  /* 0x00005b001c177a11 */ /* 0x000fc800000f1c0f */
[----:B------:R-:W2:Y:S01]  /*13990*/  LDL.64 R14, [UR15+0x20] ;  /* 0x0000200fff0e7983 */ /* 0x000ea20008100a00 */
[----:B------:R-:W-:-:S03]  /*139a0*/  @P2 LEA R20, P0, R21, R22, 0x3 ;  /* 0x0000001615142211 */ /* 0x000fc600078018ff */
[----:B------:R-:W2:Y:S01]  /*139b0*/  LDG.E.64 R2, [R22.64] ;  /* 0x0000000616027981 */ /* 0x000ea2000c1e1b00 */
[----:B------:R-:W-:-:S03]  /*139c0*/  @P2 LEA.HI.X R21, R19, R23, R18, 0x3, P0 ;  /* 0x0000001713152211 */ /* 0x000fc600000f1c12 */
[----:B------:R-:W3:Y:S04]  /*139d0*/  @P2 LDL.64 R18, [UR15+0x28] ;  /* 0x0000280fff122983 */ /* 0x000ee80008100a00 */
[----:B------:R-:W3:Y:S01]  /*139e0*/  @P2 LDG.E.64 R20, [R20.64] ;  /* 0x0000000614142981 */ /* 0x000ee2000c1e1b00 */
[----:B------:R-:W-:Y:S02]  /*139f0*/  IMAD.MOV.U32 R25, RZ, RZ, R17 ;  /* 0x000000ffff197224 */ /* 0x000fe400078e0011 */
[-C--:B--2---:R-:W-:Y:S02]  /*13a00*/  IMAD R3, R3, R14.reuse, RZ ;  /* 0x0000000e03037224 */ /* 0x084fe400078e02ff */
[----:B------:R-:W-:-:S04]  /*13a10*/  IMAD.WIDE.U32 R24, R2, R14, R24 ;  /* 0x0000000e02187225 */ /* 0x000fc800078e0018 */
[----:B------:R-:W-:Y:S02]  /*13a20*/  IMAD R3, R2, R15, R3 ;  /* 0x0000000f02037224 */ /* 0x000fe400078e0203 */
[----:B---3--:R-:W-:-:S03]  /*13a30*/  @P2 IMAD R15, R21, R18, RZ ;  /* 0x00000012150f2224 */ /* 0x008fc600078e02ff */
[----:B------:R-:W-:Y:S01]  /*13a40*/  IADD3 R17, R25, R3, RZ ;  /* 0x0000000319117210 */ /* 0x000fe20007ffe0ff */
[----:B------:R-:W-:-:S03]  /*13a50*/  @P2 IMAD R15, R20, R19, R15 ;  /* 0x00000013140f2224 */ /* 0x000fc600078e020f */
[----:B------:R-:W-:-:S05]  /*13a60*/  @P2 MOV R25, R17 ;  /* 0x0000001100192202 */ /* 0x000fca0000000f00 */
[----:B------:R-:W-:-:S04]  /*13a70*/  @P2 IMAD.WIDE.U32 R18, R20, R18, R24 ;  /* 0x0000001214122225 */ /* 0x000fc800078e0018 */
[----:B------:R-:W-:Y:S01]  /*13a80*/  @P2 IMAD.IADD R17, R19, 0x1, R15 ;  /* 0x0000000113112824 */ /* 0x000fe200078e020f */
[----:B------:R-:W-:Y:S02]  /*13a90*/  @P2 MOV R24, R18 ;  /* 0x0000001200182202 */ /* 0x000fe40000000f00 */
.L_x_1569:
[----:B------:R-:W-:Y:S05]  /*13aa0*/  BSYNC B0 ;  /* 0x0000000000007941 */ /* 0x000fea0003800000 */
.L_x_1568:
        /* <DEDUP_REMOVED lines=10> */
[----:B------:R-:W-:Y:S01]  /*13b50*/  MOV R17, RZ ;  /* 0x000000ff00117202 */ /* 0x000fe20000000f00 */
[----:B------:R-:W-:Y:S01]  /*13b60*/  IMAD R3, R30, c[0x0][0x174], R3 ;  /* 0x00005d001e037a24 */ /* 0x000fe200078e0203 */
[----:B------:R-:W-:-:S06]  /*13b70*/  UISETP.GE.AND.EX UP0, UPT, UR11, URZ, UPT, UP0 ;  /* 0x0000003f0b00728c */ /* 0x000fcc000bf06300 */
        /* <DEDUP_REMOVED lines=36> */
.L_x_1580:
        /* <DEDUP_REMOVED lines=120> */
[----:B0-----:R-:W-:-:S03]  /*14540*/  IMAD.IADD R27, R35, 0x1, R17 ;  /* 0x00000001231b7824 */ /* 0x001fc600078e0211 */
[----:B------:R-:W-:Y:S02]  /*14550*/  UIADD3.X UR11, UR11, -0x1, URZ, UP0, !UPT ;  /* 0xffffffff0b0b7890 */ /* 0x000fe400087fe43f */
[----:B------:R-:W-:Y:S01]  /*14560*/  UISETP.GT.U32.AND UP0, UPT, UR10, 0xc, UPT ;  /* 0x0000000c0a00788c */ /* 0x000fe2000bf04070 */
[----:B------:R-:W-:-:S03]  /*14570*/  MOV R26, R34 ;  /* 0x00000022001a7202 */ /* 0x000fc60000000f00 */
        /* <DEDUP_REMOVED lines=15> */
.L_x_1579:
        /* <DEDUP_REMOVED lines=29> */
[----:B------:R-:W-:-:S05]  /*14840*/  IADD3.X R3, R37, UR13, RZ, P0, !PT ;  /* 0x0000000d25037c10 */ /* 0x000fca00087fe4ff */
[----:B0-----:R0:W4:Y:S01]  /*14850*/  LDG.E.64 R20, [R2.64] ;  /* 0x0000000602147981 */ /* 0x001122000c1e1b00 */
[----:B--2---:R-:W-:-:S04]  /*14860*/  IMAD R17, R25, R28, RZ ;  /* 0x0000001c19117224 */ /* 0x004fc800078e02ff */
[C---:B------:R-:W-:Y:S02]  /*14870*/  IMAD R17, R24.reuse, R29, R17 ;  /* 0x0000001d18117224 */ /* 0x040fe400078e0211 */
[----:B------:R-:W-:Y:S02]  /*14880*/  IMAD.WIDE.U32 R28, R24, R28, R34 ;  /* 0x0000001c181c7225 */ /* 0x000fe400078e0022 */
[----:B------:R-:W4:Y:S01]  /*14890*/  LDL.64 R24, [UR15+0x38] ;  /* 0x0000380fff187983 */ /* 0x000f220008100a00 */
        /* <DEDUP_REMOVED lines=8> */
[----:B0-----:R-:W-:Y:S02]  /*14920*/  IADD3 R3, R29, R17, RZ ;  /* 0x000000111d037210 */ /* 0x001fe40007ffe0ff */
[----:B------:R-:W-:Y:S01]  /*14930*/  IADD3 R36, P0, R34, UR18, RZ ;  /* 0x0000001222247c10 */ /* 0x000fe2000ff1e0ff */
[----:B------:R-:W-:-:S03]  /*14940*/  IMAD.MOV.U32 R2, RZ, RZ, R28 ;  /* 0x000000ffff027224 */ /* 0x000fc600078e001c */
[----:B------:R-:W-:-:S05]  /*14950*/  IADD3.X R37, R35, UR13, RZ, P0, !PT ;  /* 0x0000000d23257c10 */ /* 0x000fca00087fe4ff */
[----:B------:R-:W3:Y:S01]  /*14960*/  LDG.E.64 R28, [R36.64] ;  /* 0x00000006241c7981 */ /* 0x000ee2000c1e1b00 */
[----:B----4-:R-:W-:-:S04]  /*14970*/  IMAD R17, R21, R24, RZ ;  /* 0x0000001815117224 */ /* 0x010fc800078e02ff */
[C---:B------:R-:W-:Y:S02]  /*14980*/  IMAD R17, R20.reuse, R25, R17 ;  /* 0x0000001914117224 */ /* 0x040fe400078e0211 */
[----:B------:R-:W-:Y:S01]  /*14990*/  IMAD.WIDE.U32 R20, R20, R24, R2 ;  /* 0x0000001814147225 */ /* 0x000fe200078e0002 */
[----:B------:R-:W-:Y:S01]  /*149a0*/  IADD3 R2, P0, R36, UR18, RZ ;  /* 0x0000001224027c10 */ /* 0x000fe2000ff1e0ff */
[----:B------:R-:W3:Y:S03]  /*149b0*/  LDL.64 R24, [UR15+0x48] ;  /* 0x0000480fff187983 */ /* 0x000ee60008100a00 */
[----:B------:R-:W-:Y:S02]  /*149c0*/  IADD3 R21, R21, R17, RZ ;  /* 0x0000001115157210 */ /* 0x000fe40007ffe0ff */
        /* <DEDUP_REMOVED lines=14> */
[----:B------:R-:W-:-:S04]  /*14ab0*/  IMAD.WIDE.U32 R24, R28, R24, R26 ;  /* 0x000000181c187225 */ /* 0x000fc800078e001a */
[----:B------:R-:W-:Y:S02]  /*14ac0*/  IMAD.IADD R25, R25, 0x1, R17 ;  /* 0x0000000119197824 */ /* 0x000fe400078e0211 */
[-C--:B--2---:R-:W-:Y:S02]  /*14ad0*/  IMAD R21, R21, R22.reuse, RZ ;  /* 0x0000001615157224 */ /* 0x084fe400078e02ff */
[----:B------:R-:W-:-:S04]  /*14ae0*/  IMAD.WIDE.U32 R26, R20, R22, R24 ;  /* 0x00000016141a7225 */ /* 0x000fc800078e0018 */
[----:B------:R-:W-:Y:S01]  /*14af0*/  IMAD R21, R20, R23, R21 ;  /* 0x0000001714157224 */ /* 0x000fe200078e0215 */
[----:B------:R-:W-:-:S04]  /*14b00*/  IADD3 R20, P2, R2, UR18, RZ ;  /* 0x0000001202147c10 */ /* 0x000fc8000ff5e0ff */
[----:B------:R-:W-:Y:S02]  /*14b10*/  IADD3 R17, R27, R21, RZ ;  /* 0x000000151b117210 */ /* 0x000fe40007ffe0ff */
[----:B------:R-:W-:Y:S02]  /*14b20*/  IADD3.X R21, R3, UR13, RZ, P2, !PT ;  /* 0x0000000d03157c10 */ /* 0x000fe400097fe4ff */
.L_x_1581:
[----:B------:R-:W-:-:S04]  /*14b30*/  ISETP.NE.U32.AND P2, PT, RZ, UR10, PT ;  /* 0x0000000aff007c0c */ /* 0x000fc8000bf45070 */
[----:B------:R-:W-:-:S13]  /*14b40*/  ISETP.NE.OR.EX P0, PT, RZ, UR11, P0, P2 ;  /* 0x0000000bff007c0c */ /* 0x000fda0008705720 */
[----:B------:R-:W-:Y:S05]  /*14b50*/  @!P0 BRA `(.L_x_1577) ;  /* 0x0000029000008947 */ /* 0x000fea0003800000 */
.L_x_1578:
        /* <DEDUP_REMOVED lines=41> */
.L_x_1577:
[----:B------:R-:W-:-:S04]  /*14df0*/  ISETP.NE.U32.AND P0, PT, RZ, UR14, PT ;  /* 0x0000000eff007c0c */ /* 0x000fc8000bf05070 */
[----:B------:R-:W-:-:S13]  /*14e00*/  ISETP.NE.AND.EX P0, PT, RZ, RZ, PT, P0 ;  /* 0x000000ffff00720c */ /* 0x000fda0003f05300 */
[----:B------:R-:W-:Y:S05]  /*14e10*/  @!P0 BRA `(.L_x_1576) ;  /* 0x0000035000008947 */ /* 0x000fea0003800000 */
[----:B------:R-:W-:Y:S01]  /*14e20*/  ULDC.64 UR10, c[0x0][0x1c0] ;  /* 0x00007000000a7ab9 */ /* 0x000fe20000000a00 */
[----:B------:R-:W-:Y:S01]  /*14e30*/  MOV R21, UR4 ;  /* 0x0000000400157c02 */ /* 0x000fe20008000f00 */
[----:B------:R-:W-:Y:S01]  /*14e40*/  UIMAD UR5, UR5, UR10, URZ ;  /* 0x0000000a050572a4 */ /* 0x000fe2000f8e023f */
[----:B------:R-:W-:Y:S01]  /*14e50*/  MOV R18, R30 ;  /* 0x0000001e00127202 */ /* 0x000fe20000000f00 */
[----:B------:R-:W-:Y:S02]  /*14e60*/  IMAD.U32 R2, RZ, RZ, UR4 ;  /* 0x00000004ff027e24 */ /* 0x000fe4000f8e00ff */
[----:B------:R-:W-:Y:S02]  /*14e70*/  UIMAD UR13, UR4, UR11, UR5 ;  /* 0x0000000b040d72a4 */ /* 0x000fe4000f8e0205 */
[----:B------:R-:W-:Y:S01]  /*14e80*/  IMAD.WIDE.U32 R20, R21, c[0x0][0x1c0], R18 ;  /* 0x0000700015147a25 */ /* 0x000fe200078e0012 */
[----:B------:R-:W-:-:S04]  /*14e90*/  LEA R2, R2, R1, 0x3 ;  /* 0x0000000102027211 */ /* 0x000fc800078e18ff */
[----:B------:R-:W-:Y:S02]  /*14ea0*/  LEA R22, P0, R20, c[0x0][0x168], 0x3 ;  /* 0x00005a0014167a11 */ /* 0x000fe400078018ff */
[----:B------:R-:W-:-:S04]  /*14eb0*/  IADD3 R3, R21, UR13, RZ ;  /* 0x0000000d15037c10 */ /* 0x000fc8000fffe0ff */
[----:B------:R-:W-:Y:S02]  /*14ec0*/  LEA.HI.X R23, R20, c[0x0][0x16c], R3, 0x3, P0 ;  /* 0x00005b0014177a11 */ /* 0x000fe400000f1c03 */
[----:B------:R-:W2:Y:S04]  /*14ed0*/  LDL.64 R20, [R2+0x18] ;  /* 0x0000180002147983 */ /* 0x000ea80000100a00 */
        /* <DEDUP_REMOVED lines=24> */
[----:B------:R-:W2:Y:S01]  /*15060*/  LDL.64 R20, [R2+0x20] ;  /* 0x0000200002147983 */ /* 0x000ea20000100a00 */
[----:B------:R-:W-:-:S03]  /*15070*/  @P2 LEA R24, P0, R25, R28, 0x3 ;  /* 0x0000001c19182211 */ /* 0x000fc600078018ff */
[----:B------:R-:W2:Y:S01]  /*15080*/  LDG.E.64 R18, [R28.64] ;  /* 0x000000061c127981 */ /* 0x000ea2000c1e1b00 */
[----:B------:R-:W-:-:S03]  /*15090*/  @P2 LEA.HI.X R25, R3, R29, R22, 0x3, P0 ;  /* 0x0000001d03192211 */ /* 0x000fc600000f1c16 */
[----:B------:R-:W3:Y:S04]  /*150a0*/  @P2 LDL.64 R22, [R2+0x28] ;  /* 0x0000280002162983 */ /* 0x000ee80000100a00 */
        /* <DEDUP_REMOVED lines=12> */
.L_x_1576:
[----:B------:R-:W-:Y:S05]  /*15170*/  BSYNC B0 ;  /* 0x0000000000007941 */ /* 0x000fea0003800000 */
.L_x_1575:
        /* <DEDUP_REMOVED lines=49> */
.L_x_1587:
        /* <DEDUP_REMOVED lines=139> */
.L_x_1586:
        /* <DEDUP_REMOVED lines=76> */
.L_x_1588:
[----:B------:R-:W-:-:S04]  /*16200*/  ISETP.NE.U32.AND P2, PT, RZ, UR10, PT ;  /* 0x0000000aff007c0c */ /* 0x000fc8000bf45070 */
[----:B------:R-:W-:-:S13]  /*16210*/  ISETP.NE.OR.EX P0, PT, RZ, UR11, P0, P2 ;  /* 0x0000000bff007c0c */ /* 0x000fda0008705720 */
[----:B------:R-:W-:Y:S05]  /*16220*/  @!P0 BRA `(.L_x_1584) ;  /* 0x0000029000008947 */ /* 0x000fea0003800000 */
.L_x_1585:
        /* <DEDUP_REMOVED lines=41> */
.L_x_1584:
        /* <DEDUP_REMOVED lines=56> */
.L_x_1583:
[----:B------:R-:W-:Y:S05]  /*16840*/  BSYNC B0 ;  /* 0x0000000000007941 */ /* 0x000fea0003800000 */
.L_x_1582:
[----:B------:R-:W-:Y:S01]  /*16850*/  @!P1 IADD3 R2, R0, UR8, RZ ;  /* 0x0000000800029c10 */ /* 0x000fe2000fffe0ff */
[----:B------:R-:W-:Y:S01]  /*16860*/  @!P1 IMAD.MOV.U32 R0, RZ, RZ, R16 ;  /* 0x000000ffff009224 */ /* 0x000fe200078e0010 */
[----:B------:R-:W-:Y:S01]  /*16870*/  @!P1 MOV R3, 0x8 ;  /* 0x0000000800039802 */ /* 0x000fe20000000f00 */
[----:B------:R-:W-:Y:S01]  /*16880*/  BSSY B0, `(.L_x_1589) ;  /* 0x0000030000007945 */ /* 0x000fe20003800000 */
[----:B------:R-:W-:Y:S01]  /*16890*/  BSSY B1, `(.L_x_1590) ;  /* 0x0000028000017945 */ /* 0x000fe20003800000 */
[----:B------:R-:W-:Y:S02]  /*168a0*/  MOV R29, R17 ;  /* 0x00000011001d7202 */ /* 0x000fe40000000f00 */
[----:B------:R-:W-:Y:S01]  /*168b0*/  @!P1 IMAD.WIDE.U32 R2, R2, R3, c[0x0][0x1d0] ;  /* 0x0000740002029625 */ /* 0x000fe200078e0003 */
[----:B------:R-:W-:-:S04]  /*168c0*/  ISETP.GE.AND P0, PT, R0, UR9, PT ;  /* 0x0000000900007c0c */ /* 0x000fc8000bf06270 */
[----:B------:R0:W-:Y:S09]  /*168d0*/  @!P1 STG.E.64 [R2.64], R4 ;  /* 0x0000000402009986 */ /* 0x0001f2000c101b06 */
[----:B------:R-:W-:Y:S05]  /*168e0*/  @P0 BRA `(.L_x_1591) ;  /* 0x000000c000000947 */ /* 0x000fea0003800000 */
[----:B0-----:R-:W-:Y:S01]  /*168f0*/  HFMA2.MMA R3, -RZ, RZ, 0, 4.76837158203125e-07 ;  /* 0x00000008ff037435 */ /* 0x001fe200000001ff */
[----:B------:R-:W-:-:S02]  /*16900*/  IADD3 R2, R0, UR8, RZ ;  /* 0x0000000800027c10 */ /* 0x000fc4000fffe0ff */
        /* <DEDUP_REMOVED lines=10> */
.L_x_1591:
[----:B------:R-:W-:-:S13]  /*169b0*/  ISETP.GE.AND P0, PT, R0, UR9, PT ;  /* 0x0000000900007c0c */ /* 0x000fda000bf06270 */
[----:B------:R-:W-:Y:S05]  /*169c0*/  @P0 BRA `(.L_x_1593) ;  /* 0x000000c000000947 */ /* 0x000fea0003800000 */
[C---:B0-----:R-:W-:Y:S02]  /*169d0*/  IADD3 R2, R0.reuse, UR8, RZ ;  /* 0x0000000800027c10 */ /* 0x041fe4000fffe0ff */
[----:B------:R-:W-:Y:S02]  /*169e0*/  MOV R3, 0x8 ;  /* 0x0000000800037802 */ /* 0x000fe40000000f00 */
[----:B------:R-:W-:-:S03]  /*169f0*/  IADD3 R0, R0, 0x80, RZ ;  /* 0x0000008000007810 */ /* 0x000fc60007ffe0ff */
[----:B------:R-:W-:-:S05]  /*16a00*/  IMAD.WIDE.U32 R2, R2, R3, c[0x0][0x1d0] ;  /* 0x0000740002027625 */ /* 0x000fca00078e0003 */
[----:B------:R0:W-:Y:S02]  /*16a10*/  STG.E.64 [R2.64], R10 ;  /* 0x0000000a02007986 */ /* 0x0001e4000c101b06 */
.L_x_1592:
[----:B------:R-:W-:-:S13]  /*16a20*/  ISETP.GE.AND P0, PT, R0, UR9, PT ;  /* 0x0000000900007c0c */ /* 0x000fda000bf06270 */
[----:B------:R-:W-:Y:S05]  /*16a30*/  @P0 BRA `(.L_x_1594) ;  /* 0x000000d000000947 */ /* 0x000fea0003800000 */
[----:B0-----:R-:W-:Y:S01]  /*16a40*/  HFMA2.MMA R3, -RZ, RZ, 0, 4.76837158203125e-07 ;  /* 0x00000008ff037435 */ /* 0x001fe200000001ff */
[C---:B------:R-:W-:Y:S02]  /*16a50*/  IADD3 R2, R0.reuse, UR8, RZ ;  /* 0x0000000800027c10 */ /* 0x040fe4000fffe0ff */
[----:B------:R-:W-:-:S07]  /*16a60*/  IADD3 R0, R0, 0x80, RZ ;  /* 0x0000008000007810 */ /* 0x000fce0007ffe0ff */
[----:B------:R-:W-:-:S05]  /*16a70*/  IMAD.WIDE.U32 R2, R2, R3, c[0x0][0x1d0] ;  /* 0x0000740002027625 */ /* 0x000fca00078e0003 */
[----:B------:R0:W-:Y:S02]  /*16a80*/  STG.E.64 [R2.64], R12 ;  /* 0x0000000c02007986 */ /* 0x0001e4000c101b06 */
.L_x_1593:
[----:B------:R-:W-:-:S13]  /*16a90*/  ISETP.GE.AND P0, PT, R0, UR9, PT ;  /* 0x0000000900007c0c */ /* 0x000fda000bf06270 */
[----:B------:R-:W-:Y:S01]  /*16aa0*/  @P0 BREAK B1 ;  /* 0x0000000000010942 */ /* 0x000fe20003800000 */
[----:B------:R-:W-:Y:S05]  /*16ab0*/  @P0 BRA `(.L_x_1595) ;  /* 0x000000c000000947 */ /* 0x000fea0003800000 */
[C---:B0-----:R-:W-:Y:S01]  /*16ac0*/  IADD3 R2, R0.reuse, UR8, RZ ;  /* 0x0000000800027c10 */ /* 0x041fe2000fffe0ff */
[----:B------:R-:W-:Y:S01]  /*16ad0*/  IMAD.MOV.U32 R3, RZ, RZ, 0x8 ;  /* 0x00000008ff037424 */ /* 0x000fe200078e00ff */
[----:B------:R-:W-:-:S03]  /*16ae0*/  IADD3 R0, R0, 0x80, RZ ;  /* 0x0000008000007810 */ /* 0x000fc60007ffe0ff */
[----:B------:R-:W-:-:S05]  /*16af0*/  IMAD.WIDE.U32 R2, R2, R3, c[0x0][0x1d0] ;  /* 0x0000740002027625 */ /* 0x000fca00078e0003 */
[----:B------:R0:W-:Y:S02]  /*16b00*/  STG.E.64 [R2.64], R14 ;  /* 0x0000000e02007986 */ /* 0x0001e4000c101b06 */
.L_x_1594:
[----:B------:R-:W-:Y:S05]  /*16b10*/  BSYNC B1 ;  /* 0x0000000000017941 */ /* 0x000fea0003800000 */
.L_x_1590:
[----:B------:R-:W-:-:S13]  /*16b20*/  ISETP.GE.AND P0, PT, R0, UR9, PT ;  /* 0x0000000900007c0c */ /* 0x000fda000bf06270 */
[C---:B0-----:R-:W-:Y:S02]  /*16b30*/  @!P0 IADD3 R2, R0.reuse, UR8, RZ ;  /* 0x0000000800028c10 */ /* 0x041fe4000fffe0ff */
[----:B------:R-:W-:Y:S02]  /*16b40*/  @!P0 MOV R3, 0x8 ;  /* 0x0000000800038802 */ /* 0x000fe40000000f00 */
[----:B------:R-:W-:-:S03]  /*16b50*/  @!P0 IADD3 R0, R0, 0x80, RZ ;  /* 0x0000008000008810 */ /* 0x000fc60007ffe0ff */
[----:B------:R-:W-:-:S05]  /*16b60*/  @!P0 IMAD.WIDE.U32 R2, R2, R3, c[0x0][0x1d0] ;  /* 0x0000740002028625 */ /* 0x000fca00078e0003 */
[----:B------:R0:W-:Y:S02]  /*16b70*/  @!P0 STG.E.64 [R2.64], R18 ;  /* 0x0000001202008986 */ /* 0x0001e4000c101b06 */
.L_x_1595:
[----:B------:R-:W-:Y:S05]  /*16b80*/  BSYNC B0 ;  /* 0x0000000000007941 */ /* 0x000fea0003800000 */
.L_x_1589:
[----:B------:R-:W-:Y:S01]  /*16b90*/  WARPSYNC 0xffffffff ;  /* 0xffffffff00007948 */ /* 0x000fe20003800000 */
[----:B------:R-:W-:-:S13]  /*16ba0*/  ISETP.GE.AND P0, PT, R0, UR9, PT ;  /* 0x0000000900007c0c */ /* 0x000fda000bf06270 */
[----:B------:R-:W-:Y:S05]  /*16bb0*/  @P0 EXIT ;  /* 0x000000000000094d */ /* 0x000fea0003800000 */
[----:B0-----:R-:W-:Y:S01]  /*16bc0*/  HFMA2.MMA R3, -RZ, RZ, 0, 4.76837158203125e-07 ;  /* 0x00000008ff037435 */ /* 0x001fe200000001ff */
[----:B------:R-:W-:-:S09]  /*16bd0*/  IADD3 R2, R0, UR8, RZ ;  /* 0x0000000800027c10 */ /* 0x000fd2000fffe0ff */
[----:B------:R-:W-:-:S05]  /*16be0*/  IMAD.WIDE.U32 R2, R2, R3, c[0x0][0x1d0] ;  /* 0x0000740002027625 */ /* 0x000fca00078e0003 */
[----:B------:R-:W-:Y:S01]  /*16bf0*/  STG.E.64 [R2.64], R28 ;  /* 0x0000001c02007986 */ /* 0x000fe2000c101b06 */
[----:B------:R-:W-:Y:S05]  /*16c00*/  EXIT ;  /* 0x000000000000794d */ /* 0x000fea0003800000 */
.L_x_1596:
        /* <DEDUP_REMOVED lines=15> */
.L_x_3433:


//--------------------- .text._ZN2at6native29vectorized_elementwise_kernelILi4EZZNS0_61_GLOBAL__N__ae8afa13_23_FlattenIndicesKernel_cu_7dd49032_310621_flatten_indices_implINS2_18CUDAKernelLauncherElLl8EEENS_6TensorERKS5_N3c108ArrayRefIlEEENKUlvE0_clEvEUllE_St5arrayIPcLm2EEEEviT0_T1_ --------------------------
	.section	.text._ZN2at6native29vectorized_elementwise_kernelILi4EZZNS0_61_GLOBAL__N__ae8afa13_23_FlattenIndicesKernel_cu_7dd49032_310621_flatten_indices_implINS2_18CUDAKernelLauncherElLl8EEENS_6TensorERKS5_N3c108ArrayRefIlEEENKUlvE0_clEvEUllE_St5arrayIPcLm2EEEEviT0_T1_,"ax",@progbits
	.sectioninfo	@"SHI_REGISTERS=40"
	.align	128
        .global         _ZN2at6native29vectorized_elementwise_kernelILi4EZZNS0_61_GLOBAL__N__ae8afa13_23_FlattenIndicesKernel_cu_7dd49032_310621_flatten_indices_implINS2_18CUDAKernelLauncherElLl8EEENS_6TensorERKS5_N3c108ArrayRefIlEEENKUlvE0_clEvEUllE_St5arrayIPcLm2EEEEviT0_T1_
        .type           _ZN2at6native29vectorized_elementwise_kernelILi4EZZNS0_61_GLOBAL__N__ae8afa13_23_FlattenIndicesKernel_cu_7dd49032_310621_flatten_indices_implINS2_18CUDAKernelLauncherElLl8EEENS_6TensorERKS5_N3c108ArrayRefIlEEENKUlvE0_clEvEUllE_St5arrayIPcLm2EEEEviT0_T1_,@function
        .size           _ZN2at6native29vectorized_elementwise_kernelILi4EZZNS0_61_GLOBAL__N__ae8afa13_23_FlattenIndicesKernel_cu_7dd49032_310621_flatten_indices_implINS2_18CUDAKernelLauncherElLl8EEENS_6TensorERKS5_N3c108ArrayRefIlEEENKUlvE0_clEvEUllE_St5arrayIPcLm2EEEEviT0_T1_,(.L_x_3434 - _ZN2at6native29vectorized_elementwise_kernelILi4EZZNS0_61_GLOBAL__N__ae8afa13_23_FlattenIndicesKernel_cu_7dd49032_310621_flatten_indices_implINS2_18CUDAKernelLauncherElLl8EEENS_6TensorERKS5_N3c108ArrayRefIlEEENKUlvE0_clEvEUllE_St5arrayIPcLm2EEEEviT0_T1_)
        .other          _ZN2at6native29vectorized_elementwise_kernelILi4EZZNS0_61_GLOBAL__N__ae8afa13_23_FlattenIndicesKernel_cu_7dd49032_310621_flatten_indices_implINS2_18CUDAKernelLauncherElLl8EEENS_6TensorERKS5_N3c108ArrayRefIlEEENKUlvE0_clEvEUllE_St5arrayIPcLm2EEEEviT0_T1_,@"STO_CUDA_ENTRY STV_DEFAULT"
_ZN2at6native29vectorized_elementwise_kernelILi4EZZNS0_61_GLOBAL__N__ae8afa13_23_FlattenIndicesKernel_cu_7dd49032_310621_flatten_indices_implINS2_18CUDAKernelLauncherElLl8EEENS_6TensorERKS5_N3c108ArrayRefIlEEENKUlvE0_clEvEUllE_St5arrayIPcLm2EEEEviT0_T1_:
.text._ZN2at6native29vectorized_elementwise_kernelILi4EZZNS0_61_GLOBAL__N__ae8afa13_23_FlattenIndicesKernel_cu_7dd49032_310621_flatten_indices_implINS2_18CUDAKernelLauncherElLl8EEENS_6TensorERKS5_N3c108ArrayRefIlEEENKUlvE0_clEvEUllE_St5arrayIPcLm2EEEEviT0_T1_:
        /* <DEDUP_REMOVED lines=101> */
.L_x_1602:
        /* <DEDUP_REMOVED lines=136> */
.L_x_1601:
        /* <DEDUP_REMOVED lines=73> */
.L_x_1603:
[----:B------:R-:W-:-:S04]  /*1360*/  ISETP.NE.U32.AND P2, PT, R3, RZ, PT ;  /* 0x000000ff0300720c */ /* 0x000fc80003f45070 */
[----:B------:R-:W-:-:S13]  /*1370*/  ISETP.NE.OR.EX P0, PT, R33, RZ, P0, P2 ;  /* 0x000000ff2100720c */ /* 0x000fda0000705720 */
[----:B------:R-:W-:Y:S05]  /*1380*/  @!P0 BRA `(.L_x_1599) ;  /* 0x0000028000008947 */ /* 0x000fea0003800000 */
.L_x_1600:
        /* <DEDUP_REMOVED lines=40> */
.L_x_1599:
        /* <DEDUP_REMOVED lines=48> */
.L_x_1598:
        /* <DEDUP_REMOVED lines=37> */
.L_x_1608:
        /* <DEDUP_REMOVED lines=136> */
.L_x_1607:
        /* <DEDUP_REMOVED lines=73> */
.L_x_1609:
[----:B------:R-:W-:-:S04]  /*2870*/  ISETP.NE.U32.AND P2, PT, R3, RZ, PT ;  /* 0x000000ff0300720c */ /* 0x000fc80003f45070 */
[----:B------:R-:W-:-:S13]  /*2880*/  ISETP.NE.OR.EX P0, PT, R33, RZ, P0, P2 ;  /* 0x000000ff2100720c */ /* 0x000fda0000705720 */
[----:B------:R-:W-:Y:S05]  /*2890*/  @!P0 BRA `(.L_x_1605) ;  /* 0x0000028000008947 */ /* 0x000fea0003800000 */
.L_x_1606:
        /* <DEDUP_REMOVED lines=40> */
.L_x_1605:
        /* <DEDUP_REMOVED lines=47> */
.L_x_1604:
        /* <DEDUP_REMOVED lines=34> */
.L_x_1614:
        /* <DEDUP_REMOVED lines=138> */
.L_x_1613:
        /* <DEDUP_REMOVED lines=74> */
.L_x_1615:
[----:B------:R-:W-:-:S04]  /*3d70*/  ISETP.NE.U32.AND P2, PT, R0, RZ, PT ;  /* 0x000000ff0000720c */ /* 0x000fc80003f45070 */
[----:B------:R-:W-:-:S13]  /*3d80*/  ISETP.NE.OR.EX P0, PT, R29, RZ, P0, P2 ;  /* 0x000000ff1d00720c */ /* 0x000fda0000705720 */
[----:B------:R-:W-:Y:S05]  /*3d90*/  @!P0 BRA `(.L_x_1611) ;  /* 0x0000029000008947 */ /* 0x000fea0003800000 */
.L_x_1612:
        /* <DEDUP_REMOVED lines=41> */
.L_x_1611:
        /* <DEDUP_REMOVED lines=46> */
.L_x_1610:
        /* <DEDUP_REMOVED lines=34> */
.L_x_1620:
        /* <DEDUP_REMOVED lines=136> */
.L_x_1619:
        /* <DEDUP_REMOVED lines=73> */
.L_x_1621:
[----:B------:R-:W-:-:S04]  /*5240*/  ISETP.NE.U32.AND P2, PT, R3, RZ, PT ;  /* 0x000000ff0300720c */ /* 0x000fc80003f45070 */
[----:B------:R-:W-:-:S13]  /*5250*/  ISETP.NE.OR.EX P0, PT, R33, RZ, P0, P2 ;  /* 0x000000ff2100720c */ /* 0x000fda0000705720 */
[----:B------:R-:W-:Y:S05]  /*5260*/  @!P0 BRA `(.L_x_1617) ;  /* 0x0000028000008947 */ /* 0x000fea0003800000 */
.L_x_1618:
        /* <DEDUP_REMOVED lines=40> */
.L_x_1617:
        /* <DEDUP_REMOVED lines=47> */
.L_x_1616:
        /* <DEDUP_REMOVED lines=34> */
.L_x_1626:
        /* <DEDUP_REMOVED lines=138> */
.L_x_1625:
        /* <DEDUP_REMOVED lines=74> */
.L_x_1627:
[----:B------:R-:W-:-:S04]  /*6740*/  ISETP.NE.U32.AND P2, PT, R0, RZ, PT ;  /* 0x000000ff0000720c */ /* 0x000fc80003f45070 */
[----:B------:R-:W-:-:S13]  /*6750*/  ISETP.NE.OR.EX P0, PT, R29, RZ, P0, P2 ;  /* 0x000000ff1d00720c */ /* 0x000fda0000705720 */
[----:B------:R-:W-:Y:S05]  /*6760*/  @!P0 BRA `(.L_x_1623) ;  /* 0x0000029000008947 */ /* 0x000fea0003800000 */
.L_x_1624:
        /* <DEDUP_REMOVED lines=41> */
.L_x_1623:
        /* <DEDUP_REMOVED lines=46> */
.L_x_1622:
        /* <DEDUP_REMOVED lines=34> */
.L_x_1632:
        /* <DEDUP_REMOVED lines=136> */
.L_x_1631:
        /* <DEDUP_REMOVED lines=73> */
.L_x_1633:
[----:B------:R-:W-:-:S04]  /*7c10*/  ISETP.NE.U32.AND P2, PT, R3, RZ, PT ;  /* 0x000000ff0300720c */ /* 0x000fc80003f45070 */
[----:B------:R-:W-:-:S13]  /*7c20*/  ISETP.NE.OR.EX P0, PT, R33, RZ, P0, P2 ;  /* 0x000000ff2100720c */ /* 0x000fda0000705720 */
[----:B------:R-:W-:Y:S05]  /*7c30*/  @!P0 BRA `(.L_x_1629) ;  /* 0x0000028000008947 */ /* 0x000fea0003800000 */
.L_x_1630:
        /* <DEDUP_REMOVED lines=40> */
.L_x_1629:
        /* <DEDUP_REMOVED lines=47> */
.L_x_1628:
        /* <DEDUP_REMOVED lines=35> */
.L_x_1638:
        /* <DEDUP_REMOVED lines=138> */
.L_x_1637:
        /* <DEDUP_REMOVED lines=74> */
.L_x_1639:
[----:B------:R-:W-:-:S04]  /*9120*/  ISETP.NE.U32.AND P2, PT, R0, RZ, PT ;  /* 0x000000ff0000720c */ /* 0x000fc80003f45070 */
[----:B------:R-:W-:-:S13]  /*9130*/  ISETP.NE.OR.EX P0, PT, R29, RZ, P0, P2 ;  /* 0x000000ff1d00720c */ /* 0x000fda0000705720 */
[----:B------:R-:W-:Y:S05]  /*9140*/  @!P0 BRA `(.L_x_1635) ;  /* 0x0000029000008947 */ /* 0x000fea0003800000 */
.L_x_1636:
        /* <DEDUP_REMOVED lines=41> */
.L_x_1635:
        /* <DEDUP_REMOVED lines=47> */
.L_x_1634:
        /* <DEDUP_REMOVED lines=34> */
.L_x_1644:
        /* <DEDUP_REMOVED lines=139> */
.L_x_1643:
        /* <DEDUP_REMOVED lines=76> */
.L_x_1645:
[----:B------:R-:W-:-:S04]  /*a660*/  ISETP.NE.U32.AND P1, PT, R33, RZ, PT ;  /* 0x000000ff2100720c */ /* 0x000fc80003f25070 */
[----:B------:R-:W-:-:S13]  /*a670*/  ISETP.NE.OR.EX P0, PT, R34, RZ, P0, P1 ;  /* 0x000000ff2200720c */ /* 0x000fda0000705710 */
[----:B------:R-:W-:Y:S05]  /*a680*/  @!P0 BRA `(.L_x_1641) ;  /* 0x000002b000008947 */ /* 0x000fea0003800000 */
.L_x_1642:
        /* <DEDUP_REMOVED lines=43> */
.L_x_1641:
        /* <DEDUP_REMOVED lines=47> */
.L_x_1640:
        /* <DEDUP_REMOVED lines=12> */
.L_x_1597:
        /* <DEDUP_REMOVED lines=140> */
.L_x_1651:
        /* <DEDUP_REMOVED lines=138> */
.L_x_1650:
        /* <DEDUP_REMOVED lines=76> */
.L_x_1652:
[----:B------:R-:W-:-:S04]  /*c310*/  ISETP.NE.U32.AND P2, PT, RZ, UR13, PT ;  /* 0x0000000dff007c0c */ /* 0x000fc8000bf45070 */
[----:B------:R-:W-:-:S13]  /*c320*/  ISETP.NE.OR.EX P0, PT, RZ, UR14, P0, P2 ;  /* 0x0000000eff007c0c */ /* 0x000fda0008705720 */
[----:B------:R-:W-:Y:S05]  /*c330*/  @!P0 BRA `(.L_x_1648) ;  /* 0x0000029000008947 */ /* 0x000fea0003800000 */
.L_x_1649:
        /* <DEDUP_REMOVED lines=41> */
.L_x_1648:
        /* <DEDUP_REMOVED lines=51> */
.L_x_1647:
[----:B------:R-:W-:Y:S05]  /*c900*/  BSYNC B0 ;  /* 0x0000000000007941 */ /* 0x000fea0003800000 */
.L_x_1646:
        /* <DEDUP_REMOVED lines=47> */
.L_x_1658:
        /* <DEDUP_REMOVED lines=138> */
.L_x_1657:
        /* <DEDUP_REMOVED lines=76> */
.L_x_1659:
[----:B------:R-:W-:-:S04]  /*d960*/  ISETP.NE.U32.AND P2, PT, RZ, UR10, PT ;  /* 0x0000000aff007c0c */ /* 0x000fc8000bf45070 */
[----:B------:R-:W-:-:S13]  /*d970*/  ISETP.NE.OR.EX P0, PT, RZ, UR11, P0, P2 ;  /* 0x0000000bff007c0c */ /* 0x000fda0008705720 */
[----:B------:R-:W-:Y:S05]  /*d980*/  @!P0 BRA `(.L_x_1655) ;  /* 0x0000029000008947 */ /* 0x000fea0003800000 */
.L_x_1656:
        /* <DEDUP_REMOVED lines=41> */
.L_x_1655:
        /* <DEDUP_REMOVED lines=51> */
.L_x_1654:
[----:B------:R-:W-:Y:S05]  /*df50*/  BSYNC B0 ;  /* 0x0000000000007941 */ /* 0x000fea0003800000 */
.L_x_1653:
        /* <DEDUP_REMOVED lines=49> */
.L_x_1665:
        /* <DEDUP_REMOVED lines=139> */
.L_x_1664:
        /* <DEDUP_REMOVED lines=77> */
.L_x_1666:
[----:B------:R-:W-:-:S04]  /*eff0*/  ISETP.NE.U32.AND P2, PT, RZ, UR10, PT ;  /* 0x0000000aff007c0c */ /* 0x000fc8000bf45070 */
[----:B------:R-:W-:-:S13]  /*f000*/  ISETP.NE.OR.EX P0, PT, RZ, UR11, P0, P2 ;  /* 0x0000000bff007c0c */ /* 0x000fda0008705720 */
[----:B------:R-:W-:Y:S05]  /*f010*/  @!P0 BRA `(.L_x_1662) ;  /* 0x000002a000008947 */ /* 0x000fea0003800000 */
.L_x_1663:
        /* <DEDUP_REMOVED lines=42> */
.L_x_1662:
        /* <DEDUP_REMOVED lines=55> */
.L_x_1661:
[----:B------:R-:W-:Y:S05]  /*f630*/  BSYNC B0 ;  /* 0x0000000000007941 */ /* 0x000fea0003800000 */
.L_x_1660:
        /* <DEDUP_REMOVED lines=49> */
.L_x_1672:
        /* <DEDUP_REMOVED lines=139> */
.L_x_1671:
        /* <DEDUP_REMOVED lines=77> */
.L_x_1673:
[----:B------:R-:W-:-:S04]  /*106d0*/  ISETP.NE.U32.AND P2, PT, RZ, UR10, PT ;  /* 0x0000000aff007c0c */ /* 0x000fc8000bf45070 */
[----:B------:R-:W-:-:S13]  /*106e0*/  ISETP.NE.OR.EX P0, PT, RZ, UR11, P0, P2 ;  /* 0x0000000bff007c0c */ /* 0x000fda0008705720 */
[----:B------:R-:W-:Y:S05]  /*106f0*/  @!P0 BRA `(.L_x_1669) ;  /* 0x000002a000008947 */ /* 0x000fea0003800000 */
.L_x_1670:
        /* <DEDUP_REMOVED lines=42> */
.L_x_1669:
        /* <DEDUP_REMOVED lines=55> */
.L_x_1668:
[----:B------:R-:W-:Y:S05]  /*10d10*/  BSYNC B0 ;  /* 0x0000000000007941 */ /* 0x000fea0003800000 */
.L_x_1667:
        /* <DEDUP_REMOVED lines=49> */
.L_x_1679:
        /* <DEDUP_REMOVED lines=139> */
.L_x_1678:
        /* <DEDUP_REMOVED lines=76> */
.L_x_1680:
[----:B------:R-:W-:-:S04]  /*11da0*/  ISETP.NE.U32.AND P2, PT, RZ, UR10, PT ;  /* 0x0000000aff007c0c */ /* 0x000fc8000bf45070 */
[----:B------:R-:W-:-:S13]  /*11db0*/  ISETP.NE.OR.EX P0, PT, RZ, UR11, P0, P2 ;  /* 0x0000000bff007c0c */ /* 0x000fda0008705720 */
[----:B------:R-:W-:Y:S05]  /*11dc0*/  @!P0 BRA `(.L_x_1676) ;  /* 0x000002a000008947 */ /* 0x000fea0003800000 */
.L_x_1677:
        /* <DEDUP_REMOVED lines=42> */
.L_x_1676:
        /* <DEDUP_REMOVED lines=55> */
.L_x_1675:
[----:B------:R-:W-:Y:S05]  /*123e0*/  BSYNC B0 ;  /* 0x0000000000007941 */ /* 0x000fea0003800000 */
.L_x_1674:
        /* <DEDUP_REMOVED lines=49> */
.L_x_1686:
        /* <DEDUP_REMOVED lines=139> */
.L_x_1685:
        /* <DEDUP_REMOVED lines=76> */
.L_x_1687:
[----:B------:R-:W-:-:S04]  /*13470*/  ISETP.NE.U32.AND P2, PT, RZ, UR10, PT ;  /* 0x0000000aff007c0c */ /* 0x000fc8000bf45070 */
[----:B------:R-:W-:-:S13]  /*13480*/  ISETP.NE.OR.EX P0, PT, RZ, UR11, P0, P2 ;  /* 0x0000000bff007c0c */ /* 0x000fda0008705720 */
[----:B------:R-:W-:Y:S05]  /*13490*/  @!P0 BRA `(.L_x_1683) ;  /* 0x0000029000008947 */ /* 0x000fea0003800000 */
.L_x_1684:
        /* <DEDUP_REMOVED lines=41> */
.L_x_1683:
        /* <DEDUP_REMOVED lines=55> */
.L_x_1682:
[----:B------:R-:W-:Y:S05]  /*13aa0*/  BSYNC B0 ;  /* 0x0000000000007941 */ /* 0x000fea0003800000 */
.L_x_1681:
        /* <DEDUP_REMOVED lines=49> */
.L_x_1693:
        /* <DEDUP_REMOVED lines=139> */
.L_x_1692:
        /* <DEDUP_REMOVED lines=76> */
.L_x_1694:
[----:B------:R-:W-:-:S04]  /*14b30*/  ISETP.NE.U32.AND P2, PT, RZ, UR10, PT ;  /* 0x0000000aff007c0c */ /* 0x000fc8000bf45070 */
[----:B------:R-:W-:-:S13]  /*14b40*/  ISETP.NE.OR.EX P0, PT, RZ, UR11, P0, P2 ;  /* 0x0000000bff007c0c */ /* 0x000fda0008705720 */
[----:B------:R-:W-:Y:S05]  /*14b50*/  @!P0 BRA `(.L_x_1690) ;  /* 0x0000029000008947 */ /* 0x000fea0003800000 */
.L_x_1691:
        /* <DEDUP_REMOVED lines=41> */
.L_x_1690:
        /* <DEDUP_REMOVED lines=56> */
.L_x_1689:
[----:B------:R-:W-:Y:S05]  /*15170*/  BSYNC B0 ;  /* 0x0000000000007941 */ /* 0x000fea0003800000 */
.L_x_1688:
        /* <DEDUP_REMOVED lines=49> */
.L_x_1700:
        /* <DEDUP_REMOVED lines=139> */
.L_x_1699:
        /* <DEDUP_REMOVED lines=76> */
.L_x_1701:
[----:B------:R-:W-:-:S04]  /*16200*/  ISETP.NE.U32.AND P2, PT, RZ, UR10, PT ;  /* 0x0000000aff007c0c */ /* 0x000fc8000bf45070 */
[----:B------:R-:W-:-:S13]  /*16210*/  ISETP.NE.OR.EX P0, PT, RZ, UR11, P0, P2 ;  /* 0x0000000bff007c0c */ /* 0x000fda0008705720 */
[----:B------:R-:W-:Y:S05]  /*16220*/  @!P0 BRA `(.L_x_1697) ;  /* 0x0000029000008947 */ /* 0x000fea0003800000 */
.L_x_1698:
        /* <DEDUP_REMOVED lines=41> */
.L_x_1697:
        /* <DEDUP_REMOVED lines=56> */
.L_x_1696:
[----:B------:R-:W-:Y:S05]  /*16840*/  BSYNC B0 ;  /* 0x0000000000007941 */ /* 0x000fea0003800000 */
.L_x_1695:
        /* <DEDUP_REMOVED lines=22> */
.L_x_1704:
[----:B------:R-:W-:-:S13]  /*169b0*/  ISETP.GE.AND P0, PT, R0, UR9, PT ;  /* 0x0000000900007c0c */ /* 0x000fda000bf06270 */
[----:B------:R-:W-:Y:S05]  /*169c0*/  @P0 BRA `(.L_x_1706) ;  /* 0x000000c000000947 */ /* 0x000fea0003800000 */
[C---:B0-----:R-:W-:Y:S02]  /*169d0*/  IADD3 R2, R0.reuse, UR8, RZ ;  /* 0x0000000800027c10 */ /* 0x041fe4000fffe0ff */
[----:B------:R-:W-:Y:S02]  /*169e0*/  MOV R3, 0x8 ;  /* 0x0000000800037802 */ /* 0x000fe40000000f00 */
[----:B------:R-:W-:-:S03]  /*169f0*/  IADD3 R0, R0, 0x80, RZ ;  /* 0x0000008000007810 */ /* 0x000fc60007ffe0ff */
[----:B------:R-:W-:-:S05]  /*16a00*/  IMAD.WIDE.U32 R2, R2, R3, c[0x0][0x1d0] ;  /* 0x0000740002027625 */ /* 0x000fca00078e0003 */
[----:B------:R0:W-:Y:S02]  /*16a10*/  STG.E.64 [R2.64], R10 ;  /* 0x0000000a02007986 */ /* 0x0001e4000c101b06 */
.L_x_1705:
[----:B------:R-:W-:-:S13]  /*16a20*/  ISETP.GE.AND P0, PT, R0, UR9, PT ;  /* 0x0000000900007c0c */ /* 0x000fda000bf06270 */
[----:B------:R-:W-:Y:S05]  /*16a30*/  @P0 BRA `(.L_x_1707) ;  /* 0x000000d000000947 */ /* 0x000fea0003800000 */
[----:B0-----:R-:W-:Y:S01]  /*16a40*/  HFMA2.MMA R3, -RZ, RZ, 0, 4.76837158203125e-07 ;  /* 0x00000008ff037435 */ /* 0x001fe200000001ff */
[C---:B------:R-:W-:Y:S02]  /*16a50*/  IADD3 R2, R0.reuse, UR8, RZ ;  /* 0x0000000800027c10 */ /* 0x040fe4000fffe0ff */
[----:B------:R-:W-:-:S07]  /*16a60*/  IADD3 R0, R0, 0x80, RZ ;  /* 0x0000008000007810 */ /* 0x000fce0007ffe0ff */
[----:B------:R-:W-:-:S05]  /*16a70*/  IMAD.WIDE.U32 R2, R2, R3, c[0x0][0x1d0] ;  /* 0x0000740002027625 */ /* 0x000fca00078e0003 */
[----:B------:R0:W-:Y:S02]  /*16a80*/  STG.E.64 [R2.64], R12 ;  /* 0x0000000c02007986 */ /* 0x0001e4000c101b06 */
.L_x_1706:
        /* <DEDUP_REMOVED lines=8> */
.L_x_1707:
[----:B------:R-:W-:Y:S05]  /*16b10*/  BSYNC B1 ;  /* 0x0000000000017941 */ /* 0x000fea0003800000 */
.L_x_1703:
[----:B------:R-:W-:-:S13]  /*16b20*/  ISETP.GE.AND P0, PT, R0, UR9, PT ;  /* 0x0000000900007c0c */ /* 0x000fda000bf06270 */
[C---:B0-----:R-:W-:Y:S02]  /*16b30*/  @!P0 IADD3 R2, R0.reuse, UR8, RZ ;  /* 0x0000000800028c10 */ /* 0x041fe4000fffe0ff */
[----:B------:R-:W-:Y:S02]  /*16b40*/  @!P0 MOV R3, 0x8 ;  /* 0x0000000800038802 */ /* 0x000fe40000000f00 */
[----:B------:R-:W-:-:S03]  /*16b50*/  @!P0 IADD3 R0, R0, 0x80, RZ ;  /* 0x0000008000008810 */ /* 0x000fc60007ffe0ff */
[----:B------:R-:W-:-:S05]  /*16b60*/  @!P0 IMAD.WIDE.U32 R2, R2, R3, c[0x0][0x1d0] ;  /* 0x0000740002028625 */ /* 0x000fca00078e0003 */
[----:B------:R0:W-:Y:S02]  /*16b70*/  @!P0 STG.E.64 [R2.64], R18 ;  /* 0x0000001202008986 */ /* 0x0001e4000c101b06 */
.L_x_1708:
[----:B------:R-:W-:Y:S05]  /*16b80*/  BSYNC B0 ;  /* 0x0000000000007941 */ /* 0x000fea0003800000 */
.L_x_1702:
        /* <DEDUP_REMOVED lines=8> */
.L_x_1709:
        /* <DEDUP_REMOVED lines=15> */
.L_x_3434:


//--------------------- .text._ZN2at6native29vectorized_elementwise_kernelILi8EZZNS0_61_GLOBAL__N__ae8afa13_23_FlattenIndicesKernel_cu_7dd49032_310621_flatten_indices_implINS2_18CUDAKernelLauncherElLl8EEENS_6TensorERKS5_N3c108ArrayRefIlEEENKUlvE0_clEvEUllE_St5arrayIPcLm2EEEEviT0_T1_ --------------------------
	.section	.text._ZN2at6native29vectorized_elementwise_kernelILi8EZZNS0_61_GLOBAL__N__ae8afa13_23_FlattenIndicesKernel_cu_7dd49032_310621_flatten_indices_implINS2_18CUDAKernelLauncherElLl8EEENS_6TensorERKS5_N3c108ArrayRefIlEEENKUlvE0_clEvEUllE_St5arrayIPcLm2EEEEviT0_T1_,"ax",@progbits
	.sectioninfo	@"SHI_REGISTERS=4"
	.align	128
        .global         _ZN2at6native29vectorized_elementwise_kernelILi8EZZNS0_61_GLOBAL__N__ae8afa13_23_FlattenIndicesKernel_cu_7dd49032_310621_flatten_indices_implINS2_18CUDAKernelLauncherElLl8EEENS_6TensorERKS5_N3c108ArrayRefIlEEENKUlvE0_clEvEUllE_St5arrayIPcLm2EEEEviT0_T1_
        .type           _ZN2at6native29vectorized_elementwise_kernelILi8EZZNS0_61_GLOBAL__N__ae8afa13_23_FlattenIndicesKernel_cu_7dd49032_310621_flatten_indices_implINS2_18CUDAKernelLauncherElLl8EEENS_6TensorERKS5_N3c108ArrayRefIlEEENKUlvE0_clEvEUllE_St5arrayIPcLm2EEEEviT0_T1_,@function
        .size           _ZN2at6native29vectorized_elementwise_kernelILi8EZZNS0_61_GLOBAL__N__ae8afa13_23_FlattenIndicesKernel_cu_7dd49032_310621_flatten_indices_implINS2_18CUDAKernelLauncherElLl8EEENS_6TensorERKS5_N3c108ArrayRefIlEEENKUlvE0_clEvEUllE_St5arrayIPcLm2EEEEviT0_T1_,(.L_x_3435 - _ZN2at6native29vectorized_elementwise_kernelILi8EZZNS0_61_GLOBAL__N__ae8afa13_23_FlattenIndicesKernel_cu_7dd49032_310621_flatten_indices_implINS2_18CUDAKernelLauncherElLl8EEENS_6TensorERKS5_N3c108ArrayRefIlEEENKUlvE0_clEvEUllE_St5arrayIPcLm2EEEEviT0_T1_)
        .other          _ZN2at6native29vectorized_elementwise_kernelILi8EZZNS0_61_GLOBAL__N__ae8afa13_23_FlattenIndicesKernel_cu_7dd49032_310621_flatten_indices_implINS2_18CUDAKernelLauncherElLl8EEENS_6TensorERKS5_N3c108ArrayRefIlEEENKUlvE0_clEvEUllE_St5arrayIPcLm2EEEEviT0_T1_,@"STO_CUDA_ENTRY STV_DEFAULT"
_ZN2at6native29vectorized_elementwise_kernelILi8EZZNS0_61_GLOBAL__N__ae8afa13_23_FlattenIndicesKernel_cu_7dd49032_310621_flatten_indices_implINS2_18CUDAKernelLauncherElLl8EEENS_6TensorERKS5_N3c108ArrayRefIlEEENKUlvE0_clEvEUllE_St5arrayIPcLm2EEEEviT0_T1_:
.text._ZN2at6native29vectorized_elementwise_kernelILi8EZZNS0_61_GLOBAL__N__ae8afa13_23_FlattenIndicesKernel_cu_7dd49032_310621_flatten_indices_implINS2_18CUDAKernelLauncherElLl8EEENS_6TensorERKS5_N3c108ArrayRefIlEEENKUlvE0_clEvEUllE_St5arrayIPcLm2EEEEviT0_T1_:
[----:B------:R-:W-:Y:S02]  /*0000*/  MOV R1, c[0x0][0x28] ;  /* 0x00000a0000017a02 */ /* 0x000fe40000000f00 */
[----:B------:R-:W-:Y:S05]  /*0010*/  EXIT ;  /* 0x000000000000794d */ /* 0x000fea0003800000 */
.L_x_1710:
        /* <DEDUP_REMOVED lines=14> */
.L_x_3435:


//--------------------- .text._ZN2at6native18elementwise_kernelILi128ELi4EZNS0_15gpu_kernel_implIZZNS0_61_GLOBAL__N__ae8afa13_23_FlattenIndicesKernel_cu_7dd49032_310621_flatten_indices_implINS3_18CUDAKernelLauncherEiLl0EEENS_6TensorERKS6_N3c108ArrayRefIlEEENKUlvE0_clEvEUllE_EEvRNS_18TensorIteratorBaseERKT_EUliE_EEviT1_ --------------------------
	.section	.text._ZN2at6native18elementwise_kernelILi128ELi4EZNS0_15gpu_kernel_implIZZNS0_61_GLOBAL__N__ae8afa13_23_FlattenIndicesKernel_cu_7dd49032_310621_flatten_indices_implINS3_18CUDAKernelLauncherEiLl0EEENS_6TensorERKS6_N3c108ArrayRefIlEEENKUlvE0_clEvEUllE_EEvRNS_18TensorIteratorBaseERKT_EUliE_EEviT1_,"ax",@progbits
	.sectioninfo	@"SHI_REGISTERS=40"
	.align	128
        .global         _ZN2at6native18elementwise_kernelILi128ELi4EZNS0_15gpu_kernel_implIZZNS0_61_GLOBAL__N__ae8afa13_23_FlattenIndicesKernel_cu_7dd49032_310621_flatten_indices_implINS3_18CUDAKernelLauncherEiLl0EEENS_6TensorERKS6_N3c108ArrayRefIlEEENKUlvE0_clEvEUllE_EEvRNS_18TensorIteratorBaseERKT_EUliE_EEviT1_
        .type           _ZN2at6native18elementwise_kernelILi128ELi4EZNS0_15gpu_kernel_implIZZNS0_61_GLOBAL__N__ae8afa13_23_FlattenIndicesKernel_cu_7dd49032_310621_flatten_indices_implINS3_18CUDAKernelLauncherEiLl0EEENS_6TensorERKS6_N3c108ArrayRefIlEEENKUlvE0_clEvEUllE_EEvRNS_18TensorIteratorBaseERKT_EUliE_EEviT1_,@function
        .size           _ZN2at6native18elementwise_kernelILi128ELi4EZNS0_15gpu_kernel_implIZZNS0_61_GLOBAL__N__ae8afa13_23_FlattenIndicesKernel_cu_7dd49032_310621_flatten_indices_implINS3_18CUDAKernelLauncherEiLl0EEENS_6TensorERKS6_N3c108ArrayRefIlEEENKUlvE0_clEvEUllE_EEvRNS_18TensorIteratorBaseERKT_EUliE_EEviT1_,(.L_x_3436 - _ZN2at6native18elementwise_kernelILi128ELi4EZNS0_15gpu_kernel_implIZZNS0_61_GLOBAL__N__ae8afa13_23_FlattenIndicesKernel_cu_7dd49032_310621_flatten_indices_implINS3_18CUDAKernelLauncherEiLl0EEENS_6TensorERKS6_N3c108ArrayRefIlEEENKUlvE0_clEvEUllE_EEvRNS_18TensorIteratorBaseERKT_EUliE_EEviT1_)
        .other          _ZN2at6native18elementwise_kernelILi128ELi4EZNS0_15gpu_kernel_implIZZNS0_61_GLOBAL__N__ae8afa13_23_FlattenIndicesKernel_cu_7dd49032_310621_flatten_indices_implINS3_18CUDAKernelLauncherEiLl0EEENS_6TensorERKS6_N3c108ArrayRefIlEEENKUlvE0_clEvEUllE_EEvRNS_18TensorIteratorBaseERKT_EUliE_EEviT1_,@"STO_CUDA_ENTRY STV_DEFAULT"
_ZN2at6native18elementwise_kernelILi128ELi4EZNS0_15gpu_kernel_implIZZNS0_61_GLOBAL__N__ae8afa13_23_FlattenIndicesKernel_cu_7dd49032_310621_flatten_indices_implINS3_18CUDAKernelLauncherEiLl0EEENS_6TensorERKS6_N3c108ArrayRefIlEEENKUlvE0_clEvEUllE_EEvRNS_18TensorIteratorBaseERKT_EUliE_EEviT1_:
.text._ZN2at6native18elementwise_kernelILi128ELi4EZNS0_15gpu_kernel_implIZZNS0_61_GLOBAL__N__ae8afa13_23_FlattenIndicesKernel_cu_7dd49032_310621_flatten_indices_implINS3_18CUDAKernelLauncherEiLl0EEENS_6TensorERKS6_N3c108ArrayRefIlEEENKUlvE0_clEvEUllE_EEvRNS_18TensorIteratorBaseERKT_EUliE_EEviT1_:
        /* <DEDUP_REMOVED lines=235> */
.L_x_1713:
        /* <DEDUP_REMOVED lines=19> */
.L_x_1717:
[----:B------:R0:W5:Y:S01]  /*0fe0*/  LDG.E.U8 R2, [R4.64] ;  /* 0x0000002404027981 */ /* 0x000162000c1e1100 */
[----:B------:R-:W-:Y:S01]  /*0ff0*/  IMAD.MOV.U32 R3, RZ, RZ, RZ ;  /* 0x000000ffff037224 */ /* 0x000fe200078e00ff */
[----:B------:R-:W-:Y:S05]  /*1000*/  BRA `(.L_x_1719) ;  /* 0x00000d5000007947 */ /* 0x000fea0003800000 */
.L_x_1716:
        /* <DEDUP_REMOVED lines=8> */
.L_x_1721:
[----:B------:R-:W2:Y:S02]  /*1090*/  LDG.E R2, [R4.64] ;  /* 0x0000002404027981 */ /* 0x000ea4000c1e1900 */
[----:B--2---:R-:W-:Y:S01]  /*10a0*/  SHF.R.S32.HI R3, RZ, 0x1f, R2 ;  /* 0x0000001fff037819 */ /* 0x004fe20000011402 */
[----:B------:R-:W-:Y:S05]  /*10b0*/  BRA `(.L_x_1719) ;  /* 0x00000ca000007947 */ /* 0x000fea0003800000 */
.L_x_1720:
[----:B------:R-:W2:Y:S02]  /*10c0*/  LDG.E.S16 R2, [R4.64] ;  /* 0x0000002404027981 */ /* 0x000ea4000c1e1700 */
[----:B--2---:R-:W-:Y:S01]  /*10d0*/  SHF.R.S32.HI R3, RZ, 0x1f, R2 ;  /* 0x0000001fff037819 */ /* 0x004fe20000011402 */
[----:B------:R-:W-:Y:S05]  /*10e0*/  BRA `(.L_x_1719) ;  /* 0x00000c7000007947 */ /* 0x000fea0003800000 */
.L_x_1715:
[----:B------:R-:W-:-:S13]  /*10f0*/  ISETP.GT.AND P0, PT, R2, 0x6, PT ;  /* 0x000000060200780c */ /* 0x000fda0003f04270 */
[----:B------:R-:W-:Y:S05]  /*1100*/  @P0 BRA `(.L_x_1722) ;  /* 0x000000b000000947 */ /* 0x000fea0003800000 */
[----:B------:R-:W-:-:S13]  /*1110*/  ISETP.NE.AND P0, PT, R2, 0x5, PT ;  /* 0x000000050200780c */ /* 0x000fda0003f05270 */
[----:B------:R-:W-:Y:S05]  /*1120*/  @!P0 BRA `(.L_x_1723) ;  /* 0x0000005000008947 */ /* 0x000fea0003800000 */
[----:B------:R-:W-:-:S13]  /*1130*/  ISETP.NE.AND P0, PT, R2, 0x6, PT ;  /* 0x000000060200780c */ /* 0x000fda0003f05270 */
[----:B------:R-:W-:Y:S05]  /*1140*/  @P0 BRA `(.L_x_1718) ;  /* 0x00000a8000000947 */ /* 0x000fea0003800000 */
[----:B------:R-:W2:Y:S02]  /*1150*/  LDG.E R2, [R4.64] ;  /* 0x0000002404027981 */ /* 0x000ea4000c1e1900 */
[----:B--2---:R-:W0:Y:S01]  /*1160*/  F2I.S64.TRUNC R2, R2 ;  /* 0x0000000200027311 */ /* 0x004e22000020d900 */
[----:B------:R-:W-:Y:S05]  /*1170*/  BRA `(.L_x_1719) ;  /* 0x00000be000007947 */ /* 0x000fea0003800000 */
.L_x_1723:
[----:B------:R-:W2:Y:S02]  /*1180*/  LDG.E.U16 R4, [R4.64] ;  /* 0x0000002404047981 */ /* 0x000ea4000c1e1500 */
[----:B--2---:R-:W-:-:S06]  /*1190*/  HADD2.F32 R2, -RZ, R4.H0_H0 ;  /* 0x20000004ff027230 */ /* 0x004fcc0000004100 */
[----:B------:R-:W0:Y:S01]  /*11a0*/  F2I.S64.TRUNC R2, R2 ;  /* 0x0000000200027311 */ /* 0x000e22000020d900 */
[----:B------:R-:W-:Y:S05]  /*11b0*/  BRA `(.L_x_1719) ;  /* 0x00000ba000007947 */ /* 0x000fea0003800000 */
.L_x_1722:
[----:B------:R-:W-:-:S13]  /*11c0*/  ISETP.NE.AND P0, PT, R2, 0x7, PT ;  /* 0x000000070200780c */ /* 0x000fda0003f05270 */
[----:B------:R-:W-:Y:S05]  /*11d0*/  @!P0 BRA `(.L_x_1724) ;  /* 0x000000b000008947 */ /* 0x000fea0003800000 */
[----:B------:R-:W-:-:S13]  /*11e0*/  ISETP.NE.AND P0, PT, R2, 0x8, PT ;  /* 0x000000080200780c */ /* 0x000fda0003f05270 */
[----:B------:R-:W-:Y:S05]  /*11f0*/  @!P0 BRA `(.L_x_1725) ;  /* 0x0000005000008947 */ /* 0x000fea0003800000 */
[----:B------:R-:W-:-:S13]  /*1200*/  ISETP.NE.AND P0, PT, R2, 0x9, PT ;  /* 0x000000090200780c */ /* 0x000fda0003f05270 */
[----:B------:R-:W-:Y:S05]  /*1210*/  @P0 BRA `(.L_x_1718) ;  /* 0x000009b000000947 */ /* 0x000fea0003800000 */
[----:B------:R-:W2:Y:S02]  /*1220*/  LDG.E R2, [R4.64] ;  /* 0x0000002404027981 */ /* 0x000ea4000c1e1900 */
[----:B--2---:R-:W0:Y:S01]  /*1230*/  F2I.S64.TRUNC R2, R2 ;  /* 0x0000000200027311 */ /* 0x004e22000020d900 */
[----:B------:R-:W-:Y:S05]  /*1240*/  BRA `(.L_x_1719) ;  /* 0x00000b1000007947 */ /* 0x000fea0003800000 */
.L_x_1725:
[----:B------:R-:W2:Y:S02]  /*1250*/  LDG.E.U16 R4, [R4.64] ;  /* 0x0000002404047981 */ /* 0x000ea4000c1e1500 */
[----:B--2---:R-:W-:-:S06]  /*1260*/  HADD2.F32 R2, -RZ, R4.H0_H0 ;  /* 0x20000004ff027230 */ /* 0x004fcc0000004100 */
[----:B------:R-:W0:Y:S01]  /*1270*/  F2I.S64.TRUNC R2, R2 ;  /* 0x0000000200027311 */ /* 0x000e22000020d900 */
[----:B------:R-:W-:Y:S05]  /*1280*/  BRA `(.L_x_1719) ;  /* 0x00000ad000007947 */ /* 0x000fea0003800000 */
.L_x_1724:
[----:B------:R-:W2:Y:S02]  /*1290*/  LDG.E.64 R2, [R4.64] ;  /* 0x0000002404027981 */ /* 0x000ea4000c1e1b00 */
[----:B--2---:R-:W0:Y:S01]  /*12a0*/  F2I.S64.F64.TRUNC R2, R2 ;  /* 0x0000000200027311 */ /* 0x004e22000030d900 */
[----:B------:R-:W-:Y:S05]  /*12b0*/  BRA `(.L_x_1719) ;  /* 0x00000aa000007947 */ /* 0x000fea0003800000 */
.L_x_1714:
        /* <DEDUP_REMOVED lines=13> */
.L_x_1728:
[----:B------:R-:W2:Y:S02]  /*1390*/  LDG.E.64 R2, [R4.64] ;  /* 0x0000002404027981 */ /* 0x000ea4000c1e1b00 */
[----:B--2---:R-:W0:Y:S01]  /*13a0*/  F2I.S64.F64.TRUNC R2, R2 ;  /* 0x0000000200027311 */ /* 0x004e22000030d900 */
[----:B------:R-:W-:Y:S05]  /*13b0*/  BRA `(.L_x_1719) ;  /* 0x000009a000007947 */ /* 0x000fea0003800000 */
.L_x_1727:
        /* <DEDUP_REMOVED lines=11> */
[----:B------:R-:W-:-:S04]  /*1470*/  IADD3 R6, R2, 0x1000000, RZ ;  /* 0x0100000002067810 */ /* 0x000fc80007ffe0ff */
[----:B------:R-:W-:Y:S02]  /*1480*/  SHF.R.S32.HI R6, RZ, 0x8, R6 ;  /* 0x00000008ff067819 */ /* 0x000fe40000011406 */
[----:B0-----:R-:W-:-:S04]  /*1490*/  IADD3 R3, -R3, 0x1f, RZ ;  /* 0x0000001f03037810 */ /* 0x001fc80007ffe1ff */
[C---:B------:R-:W-:Y:S02]  /*14a0*/  ISETP.GT.U32.AND P0, PT, R3.reuse, 0x4, PT ;  /* 0x000000040300780c */ /* 0x040fe40003f04070 */
[----:B------:R-:W-:-:S04]  /*14b0*/  IADD3 R3, R3, -0x4, RZ ;  /* 0xfffffffc03037810 */ /* 0x000fc80007ffe0ff */
[----:B------:R-:W-:-:S04]  /*14c0*/  SEL R3, R3, RZ, P0 ;  /* 0x000000ff03037207 */ /* 0x000fc80000000000 */
[C---:B------:R-:W-:Y:S01]  /*14d0*/  SHF.L.U32 R4, R2.reuse, R3, RZ ;  /* 0x0000000302047219 */ /* 0x040fe200000006ff */
[----:B------:R-:W-:Y:S01]  /*14e0*/  IMAD R7, R3, R8, 0x3c000000 ;  /* 0x3c00000003077424 */ /* 0x000fe200078e0208 */
[----:B------:R-:W-:-:S04]  /*14f0*/  IADD3 R3, R2, -0x1, RZ ;  /* 0xffffffff02037810 */ /* 0x000fc80007ffe0ff */
[----:B------:R-:W-:Y:S02]  /*1500*/  LEA.HI R7, R4, R7, RZ, 0x1c ;  /* 0x0000000704077211 */ /* 0x000fe400078fe0ff */
[----:B------:R-:W-:Y:S02]  /*1510*/  SHF.R.S32.HI R3, RZ, 0x1f, R3 ;  /* 0x0000001fff037819 */ /* 0x000fe40000011403 */
[----:B------:R-:W-:-:S04]  /*1520*/  LOP3.LUT R6, R7, 0x7f800000, R6, 0xf8, !PT ;  /* 0x7f80000007067812 */ /* 0x000fc800078ef806 */
[----:B------:R-:W-:-:S04]  /*1530*/  LOP3.LUT R3, R6, R3, RZ, 0x30, !PT ;  /* 0x0000000306037212 */ /* 0x000fc800078e30ff */
[----:B------:R-:W-:-:S06]  /*1540*/  LOP3.LUT R3, R3, 0x80000000, R0, 0xf8, !PT ;  /* 0x8000000003037812 */ /* 0x000fcc00078ef800 */
[----:B------:R-:W0:Y:S01]  /*1550*/  F2I.S64.TRUNC R2, R3 ;  /* 0x0000000300027311 */ /* 0x000e22000020d900 */
[----:B------:R-:W-:Y:S05]  /*1560*/  BRA `(.L_x_1719) ;  /* 0x000007f000007947 */ /* 0x000fea0003800000 */
.L_x_1730:
[----:B------:R-:W2:Y:S02]  /*1570*/  LDG.E.U8 R3, [R4.64] ;  /* 0x0000002404037981 */ /* 0x000ea4000c1e1100 */
[----:B--2---:R-:W-:-:S05]  /*1580*/  IMAD.SHL.U32 R0, R3, 0x2000000, RZ ;  /* 0x0200000003007824 */ /* 0x004fca00078e00ff */
[----:B------:R-:W-:-:S13]  /*1590*/  ISETP.GE.U32.AND P0, PT, R0, 0x8000000, PT ;  /* 0x080000000000780c */ /* 0x000fda0003f06070 */
[C---:B------:R-:W-:Y:S02]  /*15a0*/  @!P0 IMAD.SHL.U32 R0, R3.reuse, 0x100, RZ ;  /* 0x0000010003008824 */ /* 0x040fe400078e00ff */
[C---:B------:R-:W-:Y:S02]  /*15b0*/  @P0 IMAD.SHL.U32 R2, R3.reuse, 0x200000, RZ ;  /* 0x0020000003020824 */ /* 0x040fe400078e00ff */
[----:B------:R-:W-:Y:S01]  /*15c0*/  IMAD.SHL.U32 R3, R3, 0x1000000, RZ ;  /* 0x0100000003037824 */ /* 0x000fe200078e00ff */
[----:B------:R-:W-:Y:S02]  /*15d0*/  @!P0 LOP3.LUT R0, R0, 0x7f00, RZ, 0xc0, !PT ;  /* 0x00007f0000008812 */ /* 0x000fe400078ec0ff */
[----:B------:R-:W-:Y:S02]  /*15e0*/  @P0 LOP3.LUT R2, R2, 0x70000000, RZ, 0xfc, !PT ;  /* 0x7000000002020812 */ /* 0x000fe400078efcff */
[----:B------:R-:W-:-:S03]  /*15f0*/  @!P0 LOP3.LUT R0, R0, 0x3f000000, RZ, 0xfc, !PT ;  /* 0x3f00000000008812 */ /* 0x000fc600078efcff */
[----:B------:R-:W-:Y:S02]  /*1600*/  @P0 FMUL.FTZ R2, R2, 1.9259299443872358531e-34 ;  /* 0x0780000002020820 */ /* 0x000fe40000410000 */
[----:B------:R-:W-:-:S05]  /*1610*/  @!P0 FADD.FTZ R2, R0, -0.5 ;  /* 0xbf00000000028421 */ /* 0x000fca0000010000 */
[----:B------:R-:W-:-:S06]  /*1620*/  LOP3.LUT R2, R2, 0x80000000, R3, 0xf8, !PT ;  /* 0x8000000002027812 */ /* 0x000fcc00078ef803 */
[----:B------:R-:W0:Y:S01]  /*1630*/  F2I.S64.TRUNC R2, R2 ;  /* 0x0000000200027311 */ /* 0x000e22000020d900 */
[----:B------:R-:W-:Y:S05]  /*1640*/  BRA `(.L_x_1719) ;  /* 0x0000071000007947 */ /* 0x000fea0003800000 */
.L_x_1729:
[----:B------:R-:W2:Y:S02]  /*1650*/  LDG.E.U16 R2, [R4.64] ;  /* 0x0000002404027981 */ /* 0x000ea4000c1e1500 */
[----:B--2---:R-:W-:-:S06]  /*1660*/  PRMT R2, RZ, 0x5410, R2 ;  /* 0x00005410ff027816 */ /* 0x004fcc0000000002 */
[----:B------:R-:W0:Y:S01]  /*1670*/  F2I.S64.TRUNC R2, R2 ;  /* 0x0000000200027311 */ /* 0x000e22000020d900 */
[----:B------:R-:W-:Y:S05]  /*1680*/  BRA `(.L_x_1719) ;  /* 0x000006d000007947 */ /* 0x000fea0003800000 */
.L_x_1726:
        /* <DEDUP_REMOVED lines=11> */
.L_x_1733:
        /* <DEDUP_REMOVED lines=21> */
.L_x_1737:
[----:B------:R-:W-:Y:S05]  /*1890*/  BSYNC B1 ;  /* 0x0000000000017941 */ /* 0x000fea0003800000 */
.L_x_1736:
[----:B------:R-:W-:Y:S01]  /*18a0*/  IMAD.SHL.U32 R2, R2, 0x100000, RZ ;  /* 0x0010000002027824 */ /* 0x000fe200078e00ff */
[----:B------:R-:W-:-:S04]  /*18b0*/  LEA R3, R0, 0x3b800000, 0x17 ;  /* 0x3b80000000037811 */ /* 0x000fc800078eb8ff */
[----:B------:R-:W-:Y:S02]  /*18c0*/  LOP3.LUT R2, R3, R2, R4, 0xfe, !PT ;  /* 0x0000000203027212 */ /* 0x000fe400078efe04 */
.L_x_1735:
[----:B------:R-:W-:Y:S05]  /*18d0*/  BSYNC B0 ;  /* 0x0000000000007941 */ /* 0x000fea0003800000 */
.L_x_1734:
[----:B------:R-:W0:Y:S01]  /*18e0*/  F2I.S64.TRUNC R2, R2 ;  /* 0x0000000200027311 */ /* 0x000e22000020d900 */
[----:B------:R-:W-:Y:S05]  /*18f0*/  BRA `(.L_x_1719) ;  /* 0x0000046000007947 */ /* 0x000fea0003800000 */
.L_x_1732:
        /* <DEDUP_REMOVED lines=21> */
.L_x_1741:
[----:B------:R-:W-:Y:S05]  /*1a50*/  BSYNC B1 ;  /* 0x0000000000017941 */ /* 0x000fea0003800000 */
.L_x_1740:
[----:B------:R-:W-:Y:S01]  /*1a60*/  IMAD.SHL.U32 R2, R2, 0x200000, RZ ;  /* 0x0020000002027824 */ /* 0x000fe200078e00ff */
[----:B------:R-:W-:-:S04]  /*1a70*/  LEA R3, R0, 0x37800000, 0x17 ;  /* 0x3780000000037811 */ /* 0x000fc800078eb8ff */
[----:B------:R-:W-:Y:S02]  /*1a80*/  LOP3.LUT R2, R3, R2, R4, 0xfe, !PT ;  /* 0x0000000203027212 */ /* 0x000fe400078efe04 */
.L_x_1739:
[----:B------:R-:W-:Y:S05]  /*1a90*/  BSYNC B0 ;  /* 0x0000000000007941 */ /* 0x000fea0003800000 */
.L_x_1738:
[----:B------:R-:W0:Y:S01]  /*1aa0*/  F2I.S64.TRUNC R2, R2 ;  /* 0x0000000200027311 */ /* 0x000e22000020d900 */
[----:B------:R-:W-:Y:S05]  /*1ab0*/  BRA `(.L_x_1719) ;  /* 0x000002a000007947 */ /* 0x000fea0003800000 */
.L_x_1731:
        /* <DEDUP_REMOVED lines=14> */
.L_x_1745:
[----:B------:R-:W-:Y:S05]  /*1ba0*/  BSYNC B0 ;  /* 0x0000000000007941 */ /* 0x000fea0003800000 */
.L_x_1744:
[----:B------:R-:W0:Y:S01]  /*1bb0*/  F2I.S64.TRUNC R2, R2 ;  /* 0x0000000200027311 */ /* 0x000e22000020d900 */
[----:B------:R-:W-:Y:S05]  /*1bc0*/  BRA `(.L_x_1719) ;  /* 0x0000019000007947 */ /* 0x000fea0003800000 */
.L_x_1718:
        /* <DEDUP_REMOVED lines=21> */
.L_x_1743:
[----:B------:R0:W5:Y:S01]  /*1d20*/  LDG.E.64 R2, [R4.64] ;  /* 0x0000002404027981 */ /* 0x000162000c1e1b00 */
[----:B------:R-:W-:Y:S05]  /*1d30*/  BRA `(.L_x_1719) ;  /* 0x0000002000007947 */ /* 0x000fea0003800000 */
.L_x_1742:
[----:B------:R0:W5:Y:S01]  /*1d40*/  LDG.E R2, [R4.64] ;  /* 0x0000002404027981 */ /* 0x000162000c1e1900 */
[----:B------:R-:W-:-:S03]  /*1d50*/  IMAD.MOV.U32 R3, RZ, RZ, RZ ;  /* 0x000000ffff037224 */ /* 0x000fc600078e00ff */
.L_x_1719:
[----:B------:R-:W-:Y:S01]  /*1d60*/  IMAD.MOV.U32 R7, RZ, RZ, 0x1 ;  /* 0x00000001ff077424 */ /* 0x000fe200078e00ff */
[----:B------:R-:W-:Y:S01]  /*1d70*/  CS2R R24, SRZ ;  /* 0x0000000000187805 */ /* 0x000fe2000001ff00 */
[----:B------:R-:W-:Y:S02]  /*1d80*/  IMAD.MOV.U32 R0, RZ, RZ, c[0x0][0x384] ;  /* 0x0000e100ff007624 */ /* 0x000fe400078e00ff */
[----:B0----5:R-:W-:Y:S01]  /*1d90*/  IMAD R5, R3, c[0x0][0x378], RZ ;  /* 0x0000de0003057a24 */ /* 0x021fe200078e02ff */
        /* <DEDUP_REMOVED lines=34> */
.L_x_1748:
[-C--:B------:R-:W-:Y:S01]  /*1fc0*/  IADD3 R14, P1, R22, R6.reuse, RZ ;  /* 0x00000006160e7210 */ /* 0x080fe20007f3e0ff */
[----:B------:R0:W2:Y:S04]  /*1fd0*/  LDG.E R32, [R22.64] ;  /* 0x0000002416207981 */ /* 0x0000a8000c1e1900 */
[----:B------:R1:W3:Y:S01]  /*1fe0*/  LDG.E.64 R20, [R8.64] ;  /* 0x0000002408147981 */ /* 0x0002e2000c1e1b00 */
[----:B------:R-:W-:Y:S01]  /*1ff0*/  IMAD.X R15, R23, 0x1, R33, P1 ;  /* 0x00000001170f7824 */ /* 0x000fe200008e0621 */
[----:B------:R-:W-:-:S02]  /*2000*/  IADD3 R26, P1, R14, R6, RZ ;  /* 0x000000060e1a7210 */ /* 0x000fc40007f3e0ff */
[----:B------:R1:W4:Y:S04]  /*2010*/  LDG.E.64 R10, [R8.64+0x8] ;  /* 0x00000824080a7981 */ /* 0x000328000c1e1b00 */
[----:B------:R5:W4:Y:S01]  /*2020*/  LDG.E R37, [R14.64] ;  /* 0x000000240e257981 */ /* 0x000b22000c1e1900 */
[--C-:B------:R-:W-:Y:S01]  /*2030*/  IMAD.X R27, R15, 0x1, R33.reuse, P1 ;  /* 0x000000010f1b7824 */ /* 0x100fe200008e0621 */
[----:B------:R-:W-:Y:S02]  /*2040*/  IADD3 R12, P1, R26, R6, RZ ;  /* 0x000000061a0c7210 */ /* 0x000fe40007f3e0ff */
[----:B0-----:R1:W4:Y:S04]  /*2050*/  LDG.E.64 R22, [R8.64+0x18] ;  /* 0x0000182408167981 */ /* 0x001328000c1e1b00 */
[----:B------:R-:W4:Y:S01]  /*2060*/  LDG.E R35, [R26.64] ;  /* 0x000000241a237981 */ /* 0x000f22000c1e1900 */
[----:B------:R-:W-:-:S03]  /*2070*/  IMAD.X R13, R27, 0x1, R33, P1 ;  /* 0x000000011b0d7824 */ /* 0x000fc600008e0621 */
[----:B-----5:R1:W5:Y:S04]  /*2080*/  LDG.E.64 R14, [R8.64+0x10] ;  /* 0x00001024080e7981 */ /* 0x020368000c1e1b00 */
[----:B------:R-:W5:Y:S01]  /*2090*/  LDG.E R30, [R12.64] ;  /* 0x000000240c1e7981 */ /* 0x000f62000c1e1900 */
[----:B------:R-:W-:-:S05]  /*20a0*/  IADD3 R29, P1, R29, 0x4, RZ ;  /* 0x000000041d1d7810 */ /* 0x000fca0007f3e0ff */
[----:B------:R-:W-:Y:S01]  /*20b0*/  IMAD.X R0, RZ, RZ, R0, P1 ;  /* 0x000000ffff007224 */ /* 0x000fe200008e0600 */
[----:B-1----:R-:W-:-:S05]  /*20c0*/  IADD3 R8, P3, R8, 0x20, RZ ;  /* 0x0000002008087810 */ /* 0x002fca0007f7e0ff */
[----:B------:R-:W-:Y:S01]  /*20d0*/  IMAD.X R9, RZ, RZ, R9, P3 ;  /* 0x000000ffff097224 */ /* 0x000fe200018e0609 */
[----:B--2---:R-:W-:Y:S01]  /*20e0*/  SHF.R.S32.HI R34, RZ, 0x1f, R32 ;  /* 0x0000001fff227819 */ /* 0x004fe20000011420 */
[----:B---3--:R-:W-:Y:S02]  /*20f0*/  IMAD R21, R21, R32, RZ ;  /* 0x0000002015157224 */ /* 0x008fe400078e02ff */
[----:B------:R-:W-:-:S04]  /*2100*/  IMAD.WIDE.U32 R24, R32, R20, R24 ;  /* 0x0000001420187225 */ /* 0x000fc800078e0018 */
[----:B------:R-:W-:Y:S02]  /*2110*/  IMAD R21, R20, R34, R21 ;  /* 0x0000002214157224 */ /* 0x000fe400078e0215 */
[----:B----4-:R-:W-:Y:S02]  /*2120*/  IMAD R11, R11, R37, RZ ;  /* 0x000000250b0b7224 */ /* 0x010fe400078e02ff */
[----:B------:R-:W-:Y:S01]  /*2130*/  IMAD.IADD R25, R25, 0x1, R21 ;  /* 0x0000000119197824 */ /* 0x000fe200078e0215 */
[----:B------:R-:W-:Y:S02]  /*2140*/  SHF.R.S32.HI R21, RZ, 0x1f, R37 ;  /* 0x0000001fff157819 */ /* 0x000fe40000011425 */
[----:B------:R-:W-:-:S03]  /*2150*/  IADD3 R20, P2, R29, R28, RZ ;  /* 0x0000001c1d147210 */ /* 0x000fc60007f5e0ff */
[----:B------:R-:W-:Y:S02]  /*2160*/  IMAD R21, R10, R21, R11 ;  /* 0x000000150a157224 */ /* 0x000fe400078e020b */
[----:B------:R-:W-:Y:S01]  /*2170*/  IMAD.WIDE.U32 R10, R37, R10, R24 ;  /* 0x0000000a250a7225 */ /* 0x000fe200078e0018 */
[----:B------:R-:W-:-:S03]  /*2180*/  ISETP.NE.U32.AND P1, PT, R20, RZ, PT ;  /* 0x000000ff1400720c */ /* 0x000fc60003f25070 */
[----:B------:R-:W-:Y:S01]  /*2190*/  IMAD.IADD R11, R11, 0x1, R21 ;  /* 0x000000010b0b7824 */ /* 0x000fe200078e0215 */
[----:B------:R-:W-:Y:S01]  /*21a0*/  SHF.R.S32.HI R21, RZ, 0x1f, R35 ;  /* 0x0000001fff157819 */ /* 0x000fe20000011423 */
[----:B------:R-:W-:Y:S02]  /*21b0*/  IMAD.X R20, R0, 0x1, R31, P2 ;  /* 0x0000000100147824 */ /* 0x000fe400010e061f */
[----:B-----5:R-:W-:Y:S02]  /*21c0*/  IMAD R15, R15, R35, RZ ;  /* 0x000000230f0f7224 */ /* 0x020fe400078e02ff */
[----:B------:R-:W-:Y:S01]  /*21d0*/  IMAD.WIDE.U32 R10, R35, R14, R10 ;  /* 0x0000000e230a7225 */ /* 0x000fe200078e000a */
[----:B------:R-:W-:-:S03]  /*21e0*/  ISETP.NE.AND.EX P1, PT, R20, RZ, PT, P1 ;  /* 0x000000ff1400720c */ /* 0x000fc60003f25310 */
[----:B------:R-:W-:Y:S01]  /*21f0*/  IMAD R21, R14, R21, R15 ;  /* 0x000000150e157224 */ /* 0x000fe200078e020f */
[----:B------:R-:W-:Y:S01]  /*2200*/  SHF.R.S32.HI R15, RZ, 0x1f, R30 ;  /* 0x0000001fff0f7819 */ /* 0x000fe2000001141e */
[----:B------:R-:W-:Y:S02]  /*2210*/  IMAD R14, R23, R30, RZ ;  /* 0x0000001e170e7224 */ /* 0x000fe400078e02ff */
[----:B------:R-:W-:Y:S02]  /*2220*/  IMAD.IADD R11, R11, 0x1, R21 ;  /* 0x000000010b0b7824 */ /* 0x000fe400078e0215 */
[----:B------:R-:W-:Y:S02]  /*2230*/  IMAD R15, R22, R15, R14 ;  /* 0x0000000f160f7224 */ /* 0x000fe400078e020e */
[----:B------:R-:W-:Y:S01]  /*2240*/  IMAD.WIDE.U32 R24, R30, R22, R10 ;  /* 0x000000161e187225 */ /* 0x000fe200078e000a */
[----:B------:R-:W-:-:S03]  /*2250*/  IADD3 R22, P2, R12, R6, RZ ;  /* 0x000000060c167210 */ /* 0x000fc60007f5e0ff */
[----:B------:R-:W-:Y:S02]  /*2260*/  IMAD.IADD R25, R25, 0x1, R15 ;  /* 0x0000000119197824 */ /* 0x000fe400078e020f */
[----:B------:R-:W-:Y:S01]  /*2270*/  IMAD.X R23, R13, 0x1, R33, P2 ;  /* 0x000000010d177824 */ /* 0x000fe200010e0621 */
[----:B------:R-:W-:Y:S05]  /*2280*/  @P1 BRA `(.L_x_1748) ;  /* 0xfffffd3000001947 */ /* 0x000fea000383ffff */
[----:B------:R-:W-:Y:S05]  /*2290*/  BSYNC B0 ;  /* 0x0000000000007941 */ /* 0x000fea0003800000 */
.L_x_1747:
[----:B------:R-:W-:Y:S05]  /*22a0*/  @!P0 BRA `(.L_x_1746) ;  /* 0x000002c000008947 */ /* 0x000fea0003800000 */
[----:B------:R-:W-:Y:S02]  /*22b0*/  IMAD R6, R0, c[0x0][0x390], RZ ;  /* 0x0000e40000067a24 */ /* 0x000fe400078e02ff */
[----:B------:R-:W-:Y:S01]  /*22c0*/  IMAD.MOV.U32 R4, RZ, RZ, R2 ;  /* 0x000000ffff047224 */ /* 0x000fe200078e0002 */
[C---:B------:R-:W-:Y:S01]  /*22d0*/  LEA R2, P0, R29.reuse, c[0x0][0x388], 0x3 ;  /* 0x0000e2001d027a11 */ /* 0x040fe200078018ff */
[C---:B------:R-:W-:Y:S02]  /*22e0*/  IMAD R3, R29.reuse, c[0x0][0x394], R6 ;  /* 0x0000e5001d037a24 */ /* 0x040fe400078e0206 */
[----:B------:R-:W-:-:S04]  /*22f0*/  IMAD.WIDE.U32 R4, R29, c[0x0][0x390], R4 ;  /* 0x0000e4001d047a25 */ /* 0x000fc800078e0004 */
[----:B------:R-:W-:Y:S01]  /*2300*/  IMAD.IADD R5, R5, 0x1, R3 ;  /* 0x0000000105057824 */ /* 0x000fe200078e0203 */
[C---:B------:R-:W-:Y:S02]  /*2310*/  LEA R6, P1, R4.reuse, c[0x0][0x370], 0x2 ;  /* 0x0000dc0004067a11 */ /* 0x040fe400078210ff */
[----:B------:R-:W-:Y:S02]  /*2320*/  LEA.HI.X R3, R29, c[0x0][0x38c], R0, 0x3, P0 ;  /* 0x0000e3001d037a11 */ /* 0x000fe400000f1c00 */
[----:B------:R-:W-:-:S03]  /*2330*/  LEA.HI.X R7, R4, c[0x0][0x374], R5, 0x2, P1 ;  /* 0x0000dd0004077a11 */ /* 0x000fc600008f1405 */
[----:B------:R-:W2:Y:S04]  /*2340*/  LDG.E.64 R4, [R2.64] ;  /* 0x0000002402047981 */ /* 0x000ea8000c1e1b00 */
[----:B------:R-:W3:Y:S01]  /*2350*/  LDG.E R9, [R6.64] ;  /* 0x0000002406097981 */ /* 0x000ee2000c1e1900 */
[----:B------:R-:W-:-:S04]  /*2360*/  ISETP.NE.U32.AND P0, PT, R16, 0x1, PT ;  /* 0x000000011000780c */ /* 0x000fc80003f05070 */
[----:B------:R-:W-:Y:S02]  /*2370*/  ISETP.NE.AND.EX P0, PT, RZ, RZ, PT, P0 ;  /* 0x000000ffff00720c */ /* 0x000fe40003f05300 */
[----:B---3--:R-:W-:Y:S01]  /*2380*/  SHF.R.S32.HI R11, RZ, 0x1f, R9 ;  /* 0x0000001fff0b7819 */ /* 0x008fe20000011409 */
[----:B--2---:R-:W-:Y:S02]  /*2390*/  IMAD R0, R5, R9, RZ ;  /* 0x0000000905007224 */ /* 0x004fe400078e02ff */
[----:B------:R-:W-:-:S04]  /*23a0*/  IMAD.WIDE.U32 R24, R9, R4, R24 ;  /* 0x0000000409187225 */ /* 0x000fc800078e0018 */
[----:B------:R-:W-:-:S04]  /*23b0*/  IMAD R11, R4, R11, R0 ;  /* 0x0000000b040b7224 */ /* 0x000fc800078e0200 */
[----:B------:R-:W-:Y:S01]  /*23c0*/  IMAD.IADD R25, R25, 0x1, R11 ;  /* 0x0000000119197824 */ /* 0x000fe200078e020b */
        /* <DEDUP_REMOVED lines=11> */
[----:B------:R-:W3:Y:S03]  /*2480*/  LDG.E R13, [R8.64] ;  /* 0x00000024080d7981 */ /* 0x000ee6000c1e1900 */
[----:B------:R-:W-:Y:S01]  /*2490*/  @P0 IADD3.X R11, R9, UR4, RZ, P1, !PT ;  /* 0x00000004090b0c10 */ /* 0x000fe20008ffe4ff */
[----:B------:R-:W4:Y:S05]  /*24a0*/  @P0 LDG.E.64 R6, [R2.64+0x10] ;  /* 0x0000102402060981 */ /* 0x000f2a000c1e1b00 */
[----:B------:R-:W5:Y:S01]  /*24b0*/  @P0 LDG.E R11, [R10.64] ;  /* 0x000000240a0b0981 */ /* 0x000f62000c1e1900 */
[----:B---3--:R-:W-:Y:S01]  /*24c0*/  SHF.R.S32.HI R15, RZ, 0x1f, R13 ;  /* 0x0000001fff0f7819 */ /* 0x008fe2000001140d */
[----:B--2---:R-:W-:-:S02]  /*24d0*/  IMAD R0, R5, R13, RZ ;  /* 0x0000000d05007224 */ /* 0x004fc400078e02ff */
[----:B------:R-:W-:-:S04]  /*24e0*/  IMAD.WIDE.U32 R24, R13, R4, R24 ;  /* 0x000000040d187225 */ /* 0x000fc800078e0018 */
[----:B------:R-:W-:Y:S01]  /*24f0*/  IMAD R15, R4, R15, R0 ;  /* 0x0000000f040f7224 */ /* 0x000fe200078e0200 */
[----:B-----5:R-:W-:Y:S01]  /*2500*/  @P0 SHF.R.S32.HI R5, RZ, 0x1f, R11 ;  /* 0x0000001fff050819 */ /* 0x020fe2000001140b */
[----:B----4-:R-:W-:Y:S02]  /*2510*/  @P0 IMAD R0, R7, R11, RZ ;  /* 0x0000000b07000224 */ /* 0x010fe400078e02ff */
[----:B------:R-:W-:Y:S02]  /*2520*/  IMAD.IADD R25, R25, 0x1, R15 ;  /* 0x0000000119197824 */ /* 0x000fe400078e020f */
[----:B------:R-:W-:Y:S02]  /*2530*/  @P0 IMAD R5, R6, R5, R0 ;  /* 0x0000000506050224 */ /* 0x000fe400078e0200 */
[----:B------:R-:W-:-:S04]  /*2540*/  @P0 IMAD.WIDE.U32 R6, R11, R6, R24 ;  /* 0x000000060b060225 */ /* 0x000fc800078e0018 */
[----:B------:R-:W-:Y:S02]  /*2550*/  @P0 IMAD.IADD R25, R7, 0x1, R5 ;  /* 0x0000000107190824 */ /* 0x000fe400078e0205 */
[----:B------:R-:W-:Y:S02]  /*2560*/  @P0 IMAD.MOV.U32 R24, RZ, RZ, R6 ;  /* 0x000000ffff180224 */ /* 0x000fe400078e0006 */
.L_x_1746:
        /* <DEDUP_REMOVED lines=14> */
.L_x_1752:
[----:B------:R0:W-:Y:S01]  /*2650*/  STG.E.U8 [R18.64], R24 ;  /* 0x0000001812007986 */ /* 0x0001e2000c101124 */
[----:B------:R-:W-:Y:S05]  /*2660*/  BRA `(.L_x_1754) ;  /* 0x00000d6000007947 */ /* 0x000fea0003800000 */
.L_x_1751:
        /* <DEDUP_REMOVED lines=8> */
.L_x_1756:
[----:B------:R0:W-:Y:S01]  /*26f0*/  STG.E [R18.64], R24 ;  /* 0x0000001812007986 */ /* 0x0001e2000c101924 */
[----:B------:R-:W-:Y:S05]  /*2700*/  BRA `(.L_x_1754) ;  /* 0x00000cc000007947 */ /* 0x000fea0003800000 */
.L_x_1755:
[----:B------:R0:W-:Y:S01]  /*2710*/  STG.E.U16 [R18.64], R24 ;  /* 0x0000001812007986 */ /* 0x0001e2000c101524 */
[----:B------:R-:W-:Y:S05]  /*2720*/  BRA `(.L_x_1754) ;  /* 0x00000ca000007947 */ /* 0x000fea0003800000 */
.L_x_1750:
        /* <DEDUP_REMOVED lines=9> */
.L_x_1758:
[----:B------:R-:W0:Y:S02]  /*27c0*/  I2F.S64 R0, R24 ;  /* 0x0000001800007312 */ /* 0x000e240000301400 */
[----:B0-----:R-:W-:-:S05]  /*27d0*/  F2FP.PACK_AB R0, RZ, R0 ;  /* 0x00000000ff00723e */ /* 0x001fca00000000ff */
[----:B------:R0:W-:Y:S01]  /*27e0*/  STG.E.U16 [R18.64], R0 ;  /* 0x0000000012007986 */ /* 0x0001e2000c101524 */
[----:B------:R-:W-:Y:S05]  /*27f0*/  BRA `(.L_x_1754) ;  /* 0x00000bd000007947 */ /* 0x000fea0003800000 */
.L_x_1757:
        /* <DEDUP_REMOVED lines=10> */
.L_x_1760:
[----:B------:R-:W0:Y:S02]  /*28a0*/  I2F.S64 R24, R24 ;  /* 0x0000001800187312 */ /* 0x000e240000301400 */
[----:B0-----:R-:W-:-:S04]  /*28b0*/  F2FP.PACK_AB R3, RZ, R24 ;  /* 0x00000018ff03723e */ /* 0x001fc800000000ff */
[----:B------:R-:W-:-:S05]  /*28c0*/  PRMT R3, R3, 0x5410, RZ ;  /* 0x0000541003037816 */ /* 0x000fca00000000ff */
[----:B------:R0:W-:Y:S01]  /*28d0*/  STG.E [R18.64], R3 ;  /* 0x0000000312007986 */ /* 0x0001e2000c101924 */
[----:B------:R-:W-:Y:S05]  /*28e0*/  BRA `(.L_x_1754) ;  /* 0x00000ae000007947 */ /* 0x000fea0003800000 */
.L_x_1759:
[----:B------:R-:W0:Y:S02]  /*28f0*/  I2F.F64.S64 R2, R24 ;  /* 0x0000001800027312 */ /* 0x000e240000301c00 */
[----:B0-----:R0:W-:Y:S01]  /*2900*/  STG.E.64 [R18.64], R2 ;  /* 0x0000000212007986 */ /* 0x0011e2000c101b24 */
[----:B------:R-:W-:Y:S05]  /*2910*/  BRA `(.L_x_1754) ;  /* 0x00000ab000007947 */ /* 0x000fea0003800000 */
.L_x_1749:
        /* <DEDUP_REMOVED lines=13> */
.L_x_1763:
[----:B------:R-:W0:Y:S01]  /*29f0*/  I2F.F64.S64 R24, R24 ;  /* 0x0000001800187312 */ /* 0x000e220000301c00 */
[----:B------:R-:W-:-:S05]  /*2a00*/  CS2R R26, SRZ ;  /* 0x00000000001a7805 */ /* 0x000fca000001ff00 */
[----:B0-----:R0:W-:Y:S01]  /*2a10*/  STG.E.128 [R18.64], R24 ;  /* 0x0000001812007986 */ /* 0x0011e2000c101d24 */
[----:B------:R-:W-:Y:S05]  /*2a20*/  BRA `(.L_x_1754) ;  /* 0x000009a000007947 */ /* 0x000fea0003800000 */
.L_x_1762:
        /* <DEDUP_REMOVED lines=21> */
.L_x_1767:
[----:B------:R-:W-:Y:S05]  /*2b80*/  BSYNC B0 ;  /* 0x0000000000007941 */ /* 0x000fea0003800000 */
.L_x_1766:
[----:B------:R-:W-:-:S05]  /*2b90*/  LOP3.LUT R3, R0, R3, RZ, 0xfc, !PT ;  /* 0x0000000300037212 */ /* 0x000fca00078efcff */
[----:B------:R0:W-:Y:S01]  /*2ba0*/  STG.E.U8 [R18.64], R3 ;  /* 0x0000000312007986 */ /* 0x0001e2000c101124 */
[----:B------:R-:W-:Y:S05]  /*2bb0*/  BRA `(.L_x_1754) ;  /* 0x0000081000007947 */ /* 0x000fea0003800000 */
.L_x_1765:
        /* <DEDUP_REMOVED lines=13> */
.L_x_1769:
[----:B------:R-:W-:Y:S01]  /*2c90*/  IMAD.MOV.U32 R0, RZ, RZ, 0x7f ;  /* 0x0000007fff007424 */ /* 0x000fe200078e00ff */
[----:B------:R-:W-:-:S04]  /*2ca0*/  ISETP.GT.U32.AND P0, PT, R2, 0x7f800000, PT ;  /* 0x7f8000000200780c */ /* 0x000fc80003f04070 */
[----:B------:R-:W-:-:S04]  /*2cb0*/  SEL R0, R0, 0x7c, P0 ;  /* 0x0000007c00007807 */ /* 0x000fc80000000000 */
.L_x_1770:
[----:B------:R-:W-:Y:S05]  /*2cc0*/  BSYNC B0 ;  /* 0x0000000000007941 */ /* 0x000fea0003800000 */
.L_x_1768:
[----:B------:R-:W-:-:S04]  /*2cd0*/  LOP3.LUT R2, R25, 0x80000000, RZ, 0xc0, !PT ;  /* 0x8000000019027812 */ /* 0x000fc800078ec0ff */
[----:B------:R-:W-:-:S04]  /*2ce0*/  SHF.R.U32.HI R3, RZ, 0x18, R2 ;  /* 0x00000018ff037819 */ /* 0x000fc80000011602 */
[----:B------:R-:W-:-:S05]  /*2cf0*/  LOP3.LUT R3, R0, R3, RZ, 0xfc, !PT ;  /* 0x0000000300037212 */ /* 0x000fca00078efcff */
[----:B------:R0:W-:Y:S01]  /*2d00*/  STG.E.U8 [R18.64], R3 ;  /* 0x0000000312007986 */ /* 0x0001e2000c101124 */
[----:B------:R-:W-:Y:S05]  /*2d10*/  BRA `(.L_x_1754) ;  /* 0x000006b000007947 */ /* 0x000fea0003800000 */
.L_x_1764:
[----:B------:R-:W0:Y:S02]  /*2d20*/  I2F.S64 R0, R24 ;  /* 0x0000001800007312 */ /* 0x000e240000301400 */
[----:B0-----:R-:W-:-:S05]  /*2d30*/  F2FP.BF16.PACK_AB R0, RZ, R0 ;  /* 0x00000000ff00723e */ /* 0x001fca00000010ff */
[----:B------:R0:W-:Y:S01]  /*2d40*/  STG.E.U16 [R18.64], R0 ;  /* 0x0000000012007986 */ /* 0x0001e2000c101524 */
[----:B------:R-:W-:Y:S05]  /*2d50*/  BRA `(.L_x_1754) ;  /* 0x0000067000007947 */ /* 0x000fea0003800000 */
.L_x_1761:
        /* <DEDUP_REMOVED lines=10> */
.L_x_1773:
        /* <DEDUP_REMOVED lines=17> */
.L_x_1776:
[----:B------:R-:W-:-:S04]  /*2f10*/  LOP3.LUT R2, R25, 0x80000000, RZ, 0xc0, !PT ;  /* 0x8000000019027812 */ /* 0x000fc800078ec0ff */
[----:B------:R-:W-:-:S04]  /*2f20*/  SHF.R.U32.HI R3, RZ, 0x18, R2 ;  /* 0x00000018ff037819 */ /* 0x000fc80000011602 */
[----:B------:R-:W-:-:S04]  /*2f30*/  LOP3.LUT R0, R0, R3, RZ, 0xfc, !PT ;  /* 0x0000000300007212 */ /* 0x000fc800078efcff */
[----:B------:R-:W-:Y:S02]  /*2f40*/  PRMT R9, R0, 0x7610, R9 ;  /* 0x0000761000097816 */ /* 0x000fe40000000009 */
.L_x_1775:
[----:B------:R-:W-:Y:S05]  /*2f50*/  BSYNC B0 ;  /* 0x0000000000007941 */ /* 0x000fea0003800000 */
.L_x_1774:
[----:B------:R0:W-:Y:S01]  /*2f60*/  STG.E.U8 [R18.64], R9 ;  /* 0x0000000912007986 */ /* 0x0001e2000c101124 */
[----:B------:R-:W-:Y:S05]  /*2f70*/  BRA `(.L_x_1754) ;  /* 0x0000045000007947 */ /* 0x000fea0003800000 */
.L_x_1772:
        /* <DEDUP_REMOVED lines=17> */
.L_x_1779:
[----:B------:R-:W-:-:S04]  /*3090*/  LOP3.LUT R2, R25, 0x80000000, RZ, 0xc0, !PT ;  /* 0x8000000019027812 */ /* 0x000fc800078ec0ff */
[----:B------:R-:W-:-:S04]  /*30a0*/  SHF.R.U32.HI R3, RZ, 0x18, R2 ;  /* 0x00000018ff037819 */ /* 0x000fc80000011602 */
[----:B------:R-:W-:-:S04]  /*30b0*/  LOP3.LUT R0, R0, R3, RZ, 0xfc, !PT ;  /* 0x0000000300007212 */ /* 0x000fc800078efcff */
[----:B------:R-:W-:Y:S02]  /*30c0*/  PRMT R9, R0, 0x7610, R9 ;  /* 0x0000761000097816 */ /* 0x000fe40000000009 */
.L_x_1778:
[----:B------:R-:W-:Y:S05]  /*30d0*/  BSYNC B0 ;  /* 0x0000000000007941 */ /* 0x000fea0003800000 */
.L_x_1777:
[----:B------:R0:W-:Y:S01]  /*30e0*/  STG.E.U8 [R18.64], R9 ;  /* 0x0000000912007986 */ /* 0x0001e2000c101124 */
[----:B------:R-:W-:Y:S05]  /*30f0*/  BRA `(.L_x_1754) ;  /* 0x000002d000007947 */ /* 0x000fea0003800000 */
.L_x_1771:
        /* <DEDUP_REMOVED lines=22> */
.L_x_1753:
        /* <DEDUP_REMOVED lines=20> */
.L_x_1781:
[----:B------:R0:W-:Y:S01]  /*33a0*/  STG.E.64 [R18.64], R24 ;  /* 0x0000001812007986 */ /* 0x0001e2000c101b24 */
[----:B------:R-:W-:Y:S05]  /*33b0*/  BRA `(.L_x_1754) ;  /* 0x0000001000007947 */ /* 0x000fea0003800000 */
.L_x_1780:
[----:B------:R0:W-:Y:S02]  /*33c0*/  STG.E [R18.64], R24 ;  /* 0x0000001812007986 */ /* 0x0001e4000c101924 */
.L_x_1754:
[----:B------:R-:W-:Y:S02]  /*33d0*/  IADD3 R17, R17, 0x80, RZ ;  /* 0x0000008011117810 */ /* 0x000fe40007ffe0ff */
.L_x_1712:
[----:B------:R-:W-:Y:S05]  /*33e0*/  BSYNC B6 ;  /* 0x0000000000067941 */ /* 0x000fea0003800000 */
.L_x_1711:
        /* <DEDUP_REMOVED lines=231> */
.L_x_1784:
        /* <DEDUP_REMOVED lines=19> */
.L_x_1788:
[----:B------:R0:W5:Y:S01]  /*4390*/  LDG.E.U8 R10, [R2.64] ;  /* 0x00000024020a7981 */ /* 0x000162000c1e1100 */
[----:B------:R-:W-:Y:S01]  /*43a0*/  IMAD.MOV.U32 R11, RZ, RZ, RZ ;  /* 0x000000ffff0b7224 */ /* 0x000fe200078e00ff */
[----:B------:R-:W-:Y:S05]  /*43b0*/  BRA `(.L_x_1790) ;  /* 0x00000d5000007947 */ /* 0x000fea0003800000 */
.L_x_1787:
        /* <DEDUP_REMOVED lines=8> */
.L_x_1792:
[----:B------:R-:W2:Y:S02]  /*4440*/  LDG.E R10, [R2.64] ;  /* 0x00000024020a7981 */ /* 0x000ea4000c1e1900 */
[----:B--2---:R-:W-:Y:S01]  /*4450*/  SHF.R.S32.HI R11, RZ, 0x1f, R10 ;  /* 0x0000001fff0b7819 */ /* 0x004fe2000001140a */
[----:B------:R-:W-:Y:S05]  /*4460*/  BRA `(.L_x_1790) ;  /* 0x00000ca000007947 */ /* 0x000fea0003800000 */
.L_x_1791:
[----:B------:R-:W2:Y:S02]  /*4470*/  LDG.E.S16 R10, [R2.64] ;  /* 0x00000024020a7981 */ /* 0x000ea4000c1e1700 */
[----:B--2---:R-:W-:Y:S01]  /*4480*/  SHF.R.S32.HI R11, RZ, 0x1f, R10 ;  /* 0x0000001fff0b7819 */ /* 0x004fe2000001140a */
[----:B------:R-:W-:Y:S05]  /*4490*/  BRA `(.L_x_1790) ;  /* 0x00000c7000007947 */ /* 0x000fea0003800000 */
.L_x_1786:
        /* <DEDUP_REMOVED lines=9> */
.L_x_1794:
[----:B------:R-:W2:Y:S02]  /*4530*/  LDG.E.U16 R2, [R2.64] ;  /* 0x0000002402027981 */ /* 0x000ea4000c1e1500 */
[----:B--2---:R-:W-:-:S06]  /*4540*/  HADD2.F32 R10, -RZ, R2.H0_H0 ;  /* 0x20000002ff0a7230 */ /* 0x004fcc0000004100 */
[----:B------:R-:W0:Y:S01]  /*4550*/  F2I.S64.TRUNC R10, R10 ;  /* 0x0000000a000a7311 */ /* 0x000e22000020d900 */
[----:B------:R-:W-:Y:S05]  /*4560*/  BRA `(.L_x_1790) ;  /* 0x00000ba000007947 */ /* 0x000fea0003800000 */
.L_x_1793:
        /* <DEDUP_REMOVED lines=9> */
.L_x_1796:
[----:B------:R-:W2:Y:S02]  /*4600*/  LDG.E.U16 R2, [R2.64] ;  /* 0x0000002402027981 */ /* 0x000ea4000c1e1500 */
[----:B--2---:R-:W-:-:S06]  /*4610*/  HADD2.F32 R10, -RZ, R2.H0_H0 ;  /* 0x20000002ff0a7230 */ /* 0x004fcc0000004100 */
[----:B------:R-:W0:Y:S01]  /*4620*/  F2I.S64.TRUNC R10, R10 ;  /* 0x0000000a000a7311 */ /* 0x000e22000020d900 */
[----:B------:R-:W-:Y:S05]  /*4630*/  BRA `(.L_x_1790) ;  /* 0x00000ad000007947 */ /* 0x000fea0003800000 */
.L_x_1795:
[----:B------:R-:W2:Y:S02]  /*4640*/  LDG.E.64 R2, [R2.64] ;  /* 0x0000002402027981 */ /* 0x000ea4000c1e1b00 */
[----:B--2---:R0:W1:Y:S01]  /*4650*/  F2I.S64.F64.TRUNC R10, R2 ;  /* 0x00000002000a7311 */ /* 0x004062000030d900 */
[----:B------:R-:W-:Y:S05]  /*4660*/  BRA `(.L_x_1790) ;  /* 0x00000aa000007947 */ /* 0x000fea0003800000 */
.L_x_1785:
        /* <DEDUP_REMOVED lines=13> */
.L_x_1799:
[----:B------:R-:W2:Y:S02]  /*4740*/  LDG.E.64 R2, [R2.64] ;  /* 0x0000002402027981 */ /* 0x000ea4000c1e1b00 */
[----:B--2---:R0:W1:Y:S01]  /*4750*/  F2I.S64.F64.TRUNC R10, R2 ;  /* 0x00000002000a7311 */ /* 0x004062000030d900 */
[----:B------:R-:W-:Y:S05]  /*4760*/  BRA `(.L_x_1790) ;  /* 0x000009a000007947 */ /* 0x000fea0003800000 */
.L_x_1798:
        /* <DEDUP_REMOVED lines=27> */
.L_x_1801:
        /* <DEDUP_REMOVED lines=14> */
.L_x_1800:
[----:B------:R-:W2:Y:S02]  /*4a00*/  LDG.E.U16 R10, [R2.64] ;  /* 0x00000024020a7981 */ /* 0x000ea4000c1e1500 */
[----:B--2---:R-:W-:-:S06]  /*4a10*/  PRMT R10, RZ, 0x5410, R10 ;  /* 0x00005410ff0a7816 */ /* 0x004fcc000000000a */
[----:B------:R-:W0:Y:S01]  /*4a20*/  F2I.S64.TRUNC R10, R10 ;  /* 0x0000000a000a7311 */ /* 0x000e22000020d900 */
[----:B------:R-:W-:Y:S05]  /*4a30*/  BRA `(.L_x_1790) ;  /* 0x000006d000007947 */ /* 0x000fea0003800000 */
.L_x_1797:
        /* <DEDUP_REMOVED lines=11> */
.L_x_1804:
        /* <DEDUP_REMOVED lines=21> */
.L_x_1808:
[----:B------:R-:W-:Y:S05]  /*4c40*/  BSYNC B1 ;  /* 0x0000000000017941 */ /* 0x000fea0003800000 */
.L_x_1807:
[----:B------:R-:W-:Y:S01]  /*4c50*/  IMAD.SHL.U32 R2, R2, 0x100000, RZ ;  /* 0x0010000002027824 */ /* 0x000fe200078e00ff */
[----:B------:R-:W-:-:S04]  /*4c60*/  LEA R3, R0, 0x3b800000, 0x17 ;  /* 0x3b80000000037811 */ /* 0x000fc800078eb8ff */
[----:B------:R-:W-:Y:S02]  /*4c70*/  LOP3.LUT R10, R3, R2, R10, 0xfe, !PT ;  /* 0x00000002030a7212 */ /* 0x000fe400078efe0a */
.L_x_1806:
[----:B------:R-:W-:Y:S05]  /*4c80*/  BSYNC B0 ;  /* 0x0000000000007941 */ /* 0x000fea0003800000 */
.L_x_1805:
[----:B------:R-:W0:Y:S01]  /*4c90*/  F2I.S64.TRUNC R10, R10 ;  /* 0x0000000a000a7311 */ /* 0x000e22000020d900 */
[----:B------:R-:W-:Y:S05]  /*4ca0*/  BRA `(.L_x_1790) ;  /* 0x0000046000007947 */ /* 0x000fea0003800000 */
.L_x_1803:
        /* <DEDUP_REMOVED lines=21> */
.L_x_1812:
[----:B------:R-:W-:Y:S05]  /*4e00*/  BSYNC B1 ;  /* 0x0000000000017941 */ /* 0x000fea0003800000 */
.L_x_1811:
[----:B------:R-:W-:Y:S01]  /*4e10*/  IMAD.SHL.U32 R2, R2, 0x200000, RZ ;  /* 0x0020000002027824 */ /* 0x000fe200078e00ff */
[----:B------:R-:W-:-:S04]  /*4e20*/  LEA R3, R0, 0x37800000, 0x17 ;  /* 0x3780000000037811 */ /* 0x000fc800078eb8ff */
[----:B------:R-:W-:Y:S02]  /*4e30*/  LOP3.LUT R10, R3, R2, R10, 0xfe, !PT ;  /* 0x00000002030a7212 */ /* 0x000fe400078efe0a */
.L_x_1810:
[----:B------:R-:W-:Y:S05]  /*4e40*/  BSYNC B0 ;  /* 0x0000000000007941 */ /* 0x000fea0003800000 */
.L_x_1809:
[----:B------:R-:W0:Y:S01]  /*4e50*/  F2I.S64.TRUNC R10, R10 ;  /* 0x0000000a000a7311 */ /* 0x000e22000020d900 */
[----:B------:R-:W-:Y:S05]  /*4e60*/  BRA `(.L_x_1790) ;  /* 0x000002a000007947 */ /* 0x000fea0003800000 */
.L_x_1802:
        /* <DEDUP_REMOVED lines=14> */
.L_x_1816:
[----:B------:R-:W-:Y:S05]  /*4f50*/  BSYNC B0 ;  /* 0x0000000000007941 */ /* 0x000fea0003800000 */
.L_x_1815:
[----:B------:R-:W0:Y:S01]  /*4f60*/  F2I.S64.TRUNC R10, R10 ;  /* 0x0000000a000a7311 */ /* 0x000e22000020d900 */
[----:B------:R-:W-:Y:S05]  /*4f70*/  BRA `(.L_x_1790) ;  /* 0x0000019000007947 */ /* 0x000fea0003800000 */
.L_x_1789:
        /* <DEDUP_REMOVED lines=21> */
.L_x_1814:
[----:B------:R0:W5:Y:S01]  /*50d0*/  LDG.E.64 R10, [R2.64] ;  /* 0x00000024020a7981 */ /* 0x000162000c1e1b00 */
[----:B------:R-:W-:Y:S05]  /*50e0*/  BRA `(.L_x_1790) ;  /* 0x0000002000007947 */ /* 0x000fea0003800000 */
.L_x_1813:
[----:B------:R0:W5:Y:S01]  /*50f0*/  LDG.E R10, [R2.64] ;  /* 0x00000024020a7981 */ /* 0x000162000c1e1900 */
[----:B------:R-:W-:-:S03]  /*5100*/  IMAD.MOV.U32 R11, RZ, RZ, RZ ;  /* 0x000000ffff0b7224 */ /* 0x000fc600078e00ff */
.L_x_1790:
        /* <DEDUP_REMOVED lines=32> */
[----:B------:R-:W-:Y:S02]  /*5310*/  IMAD.X R5, RZ, RZ, ~R6, P2 ;  /* 0x000000ffff057224 */ /* 0x000fe400010e0e06 */
[----:B------:R-:W-:Y:S02]  /*5320*/  IMAD.MOV.U32 R3, RZ, RZ, RZ ;  /* 0x000000ffff037224 */ /* 0x000fe400078e00ff */
[----:B------:R-:W-:Y:S02]  /*5330*/  IMAD.MOV.U32 R0, RZ, RZ, RZ ;  /* 0x000000ffff007224 */ /* 0x000fe400078e00ff */
[----:B------:R-:W-:Y:S02]  /*5340*/  IMAD.MOV.U32 R20, RZ, RZ, c[0x0][0x388] ;  /* 0x0000e200ff147624 */ /* 0x000fe400078e00ff */
[----:B------:R-:W-:Y:S02]  /*5350*/  IMAD.MOV.U32 R21, RZ, RZ, c[0x0][0x38c] ;  /* 0x0000e300ff157624 */ /* 0x000fe400078e00ff */
[----:B------:R-:W-:-:S02]  /*5360*/  IMAD.IADD R6, R23, 0x1, R7 ;  /* 0x0000000117067824 */ /* 0x000fc400078e0207 */
.L_x_1819:
[-C--:B------:R-:W-:Y:S01]  /*5370*/  IADD3 R12, P1, R24, R22.reuse, RZ ;  /* 0x00000016180c7210 */ /* 0x080fe20007f3e0ff */
[----:B------:R0:W2:Y:S04]  /*5380*/  LDG.E R16, [R24.64] ;  /* 0x0000002418107981 */ /* 0x0000a8000c1e1900 */
[----:B------:R1:W3:Y:S01]  /*5390*/  LDG.E.64 R28, [R20.64] ;  /* 0x00000024141c7981 */ /* 0x0002e2000c1e1b00 */
[----:B------:R-:W-:Y:S01]  /*53a0*/  IMAD.X R13, R25, 0x1, R6, P1 ;  /* 0x00000001190d7824 */ /* 0x000fe200008e0606 */
[----:B------:R-:W-:-:S02]  /*53b0*/  IADD3 R32, P1, R12, R22, RZ ;  /* 0x000000160c207210 */ /* 0x000fc40007f3e0ff */
[----:B------:R1:W4:Y:S04]  /*53c0*/  LDG.E.64 R26, [R20.64+0x8] ;  /* 0x00000824141a7981 */ /* 0x000328000c1e1b00 */
[----:B------:R5:W4:Y:S01]  /*53d0*/  LDG.E R35, [R12.64] ;  /* 0x000000240c237981 */ /* 0x000b22000c1e1900 */
[----:B------:R-:W-:-:S03]  /*53e0*/  IMAD.X R33, R13, 0x1, R6, P1 ;  /* 0x000000010d217824 */ /* 0x000fc600008e0606 */
[----:B0-----:R1:W4:Y:S04]  /*53f0*/  LDG.E.64 R24, [R20.64+0x18] ;  /* 0x0000182414187981 */ /* 0x001328000c1e1b00 */
[----:B------:R-:W4:Y:S04]  /*5400*/  LDG.E R7, [R32.64] ;  /* 0x0000002420077981 */ /* 0x000f28000c1e1900 */
[----:B-----5:R1:W5:Y:S01]  /*5410*/  LDG.E.64 R12, [R20.64+0x10] ;  /* 0x00001024140c7981 */ /* 0x020362000c1e1b00 */
[----:B------:R-:W-:-:S05]  /*5420*/  IADD3 R8, P1, R32, R22, RZ ;  /* 0x0000001620087210 */ /* 0x000fca0007f3e0ff */
[----:B------:R-:W-:-:S05]  /*5430*/  IMAD.X R9, R33, 0x1, R6, P1 ;  /* 0x0000000121097824 */ /* 0x000fca00008e0606 */
        /* <DEDUP_REMOVED lines=11> */
[----:B------:R-:W-:-:S05]  /*54f0*/  SHF.R.S32.HI R29, RZ, 0x1f, R35 ;  /* 0x0000001fff1d7819 */ /* 0x000fca0000011423 */
[----:B------:R-:W-:Y:S02]  /*5500*/  IMAD R29, R26, R29, R16 ;  /* 0x0000001d1a1d7224 */ /* 0x000fe400078e0210 */
[----:B------:R-:W-:Y:S01]  /*5510*/  IMAD.WIDE.U32 R26, R35, R26, R30 ;  /* 0x0000001a231a7225 */ /* 0x000fe200078e001e */
[----:B------:R-:W-:-:S03]  /*5520*/  IADD3 R16, P2, R3, R4, RZ ;  /* 0x0000000403107210 */ /* 0x000fc60007f5e0ff */
[----:B------:R-:W-:Y:S01]  /*5530*/  IMAD.IADD R27, R27, 0x1, R29 ;  /* 0x000000011b1b7824 */ /* 0x000fe200078e021d */
[----:B------:R-:W-:Y:S01]  /*5540*/  SHF.R.S32.HI R29, RZ, 0x1f, R7 ;  /* 0x0000001fff1d7819 */ /* 0x000fe20000011407 */
[----:B-----5:R-:W-:Y:S01]  /*5550*/  IMAD R13, R13, R7, RZ ;  /* 0x000000070d0d7224 */ /* 0x020fe200078e02ff */
[----:B------:R-:W-:-:S03]  /*5560*/  ISETP.NE.U32.AND P1, PT, R16, RZ, PT ;  /* 0x000000ff1000720c */ /* 0x000fc60003f25070 */
[----:B------:R-:W-:Y:S02]  /*5570*/  IMAD R29, R12, R29, R13 ;  /* 0x0000001d0c1d7224 */ /* 0x000fe400078e020d */
[----:B------:R-:W-:-:S04]  /*5580*/  IMAD.WIDE.U32 R12, R7, R12, R26 ;  /* 0x0000000c070c7225 */ /* 0x000fc800078e001a */
[----:B------:R-:W-:Y:S01]  /*5590*/  IMAD.X R26, R0, 0x1, R5, P2 ;  /* 0x00000001001a7824 */ /* 0x000fe200010e0605 */
[----:B------:R-:W-:-:S04]  /*55a0*/  SHF.R.S32.HI R7, RZ, 0x1f, R37 ;  /* 0x0000001fff077819 */ /* 0x000fc80000011425 */
[----:B------:R-:W-:Y:S01]  /*55b0*/  ISETP.NE.AND.EX P1, PT, R26, RZ, PT, P1 ;  /* 0x000000ff1a00720c */ /* 0x000fe20003f25310 */
        /* <DEDUP_REMOVED lines=9> */
.L_x_1818:
        /* <DEDUP_REMOVED lines=45> */
.L_x_1817:
        /* <DEDUP_REMOVED lines=14> */
.L_x_1823:
[----:B------:R0:W-:Y:S01]  /*5a00*/  STG.E.U8 [R18.64], R30 ;  /* 0x0000001e12007986 */ /* 0x0001e2000c101124 */
[----:B------:R-:W-:Y:S05]  /*5a10*/  BRA `(.L_x_1825) ;  /* 0x00000d6000007947 */ /* 0x000fea0003800000 */
.L_x_1822:
        /* <DEDUP_REMOVED lines=8> */
.L_x_1827:
[----:B------:R0:W-:Y:S01]  /*5aa0*/  STG.E [R18.64], R30 ;  /* 0x0000001e12007986 */ /* 0x0001e2000c101924 */
[----:B------:R-:W-:Y:S05]  /*5ab0*/  BRA `(.L_x_1825) ;  /* 0x00000cc000007947 */ /* 0x000fea0003800000 */
.L_x_1826:
[----:B------:R0:W-:Y:S01]  /*5ac0*/  STG.E.U16 [R18.64], R30 ;  /* 0x0000001e12007986 */ /* 0x0001e2000c101524 */
[----:B------:R-:W-:Y:S05]  /*5ad0*/  BRA `(.L_x_1825) ;  /* 0x00000ca000007947 */ /* 0x000fea0003800000 */
.L_x_1821:
        /* <DEDUP_REMOVED lines=9> */
.L_x_1829:
[----:B------:R-:W0:Y:S02]  /*5b70*/  I2F.S64 R0, R30 ;  /* 0x0000001e00007312 */ /* 0x000e240000301400 */
[----:B0-----:R-:W-:-:S05]  /*5b80*/  F2FP.PACK_AB R0, RZ, R0 ;  /* 0x00000000ff00723e */ /* 0x001fca00000000ff */
[----:B------:R0:W-:Y:S01]  /*5b90*/  STG.E.U16 [R18.64], R0 ;  /* 0x0000000012007986 */ /* 0x0001e2000c101524 */
[----:B------:R-:W-:Y:S05]  /*5ba0*/  BRA `(.L_x_1825) ;  /* 0x00000bd000007947 */ /* 0x000fea0003800000 */
.L_x_1828:
        /* <DEDUP_REMOVED lines=10> */
.L_x_1831:
[----:B------:R-:W0:Y:S02]  /*5c50*/  I2F.S64 R30, R30 ;  /* 0x0000001e001e7312 */ /* 0x000e240000301400 */
[----:B0-----:R-:W-:-:S04]  /*5c60*/  F2FP.PACK_AB R3, RZ, R30 ;  /* 0x0000001eff03723e */ /* 0x001fc800000000ff */
[----:B------:R-:W-:-:S05]  /*5c70*/  PRMT R3, R3, 0x5410, RZ ;  /* 0x0000541003037816 */ /* 0x000fca00000000ff */
[----:B------:R0:W-:Y:S01]  /*5c80*/  STG.E [R18.64], R3 ;  /* 0x0000000312007986 */ /* 0x0001e2000c101924 */
[----:B------:R-:W-:Y:S05]  /*5c90*/  BRA `(.L_x_1825) ;  /* 0x00000ae000007947 */ /* 0x000fea0003800000 */
.L_x_1830:
[----:B------:R-:W0:Y:S02]  /*5ca0*/  I2F.F64.S64 R2, R30 ;  /* 0x0000001e00027312 */ /* 0x000e240000301c00 */
[----:B0-----:R0:W-:Y:S01]  /*5cb0*/  STG.E.64 [R18.64], R2 ;  /* 0x0000000212007986 */ /* 0x0011e2000c101b24 */
[----:B------:R-:W-:Y:S05]  /*5cc0*/  BRA `(.L_x_1825) ;  /* 0x00000ab000007947 */ /* 0x000fea0003800000 */
.L_x_1820:
        /* <DEDUP_REMOVED lines=13> */
.L_x_1834:
[----:B------:R-:W0:Y:S01]  /*5da0*/  I2F.F64.S64 R4, R30 ;  /* 0x0000001e00047312 */ /* 0x000e220000301c00 */
[----:B------:R-:W-:-:S05]  /*5db0*/  CS2R R6, SRZ ;  /* 0x0000000000067805 */ /* 0x000fca000001ff00 */
[----:B0-----:R0:W-:Y:S01]  /*5dc0*/  STG.E.128 [R18.64], R4 ;  /* 0x0000000412007986 */ /* 0x0011e2000c101d24 */
[----:B------:R-:W-:Y:S05]  /*5dd0*/  BRA `(.L_x_1825) ;  /* 0x000009a000007947 */ /* 0x000fea0003800000 */
.L_x_1833:
        /* <DEDUP_REMOVED lines=21> */
.L_x_1838:
[----:B------:R-:W-:Y:S05]  /*5f30*/  BSYNC B0 ;  /* 0x0000000000007941 */ /* 0x000fea0003800000 */
.L_x_1837:
[----:B------:R-:W-:-:S05]  /*5f40*/  LOP3.LUT R3, R0, R3, RZ, 0xfc, !PT ;  /* 0x0000000300037212 */ /* 0x000fca00078efcff */
[----:B------:R0:W-:Y:S01]  /*5f50*/  STG.E.U8 [R18.64], R3 ;  /* 0x0000000312007986 */ /* 0x0001e2000c101124 */
[----:B------:R-:W-:Y:S05]  /*5f60*/  BRA `(.L_x_1825) ;  /* 0x0000081000007947 */ /* 0x000fea0003800000 */
.L_x_1836:
        /* <DEDUP_REMOVED lines=13> */
.L_x_1840:
[----:B------:R-:W-:Y:S01]  /*6040*/  IMAD.MOV.U32 R0, RZ, RZ, 0x7f ;  /* 0x0000007fff007424 */ /* 0x000fe200078e00ff */
[----:B------:R-:W-:-:S04]  /*6050*/  ISETP.GT.U32.AND P0, PT, R2, 0x7f800000, PT ;  /* 0x7f8000000200780c */ /* 0x000fc80003f04070 */
[----:B------:R-:W-:-:S04]  /*6060*/  SEL R0, R0, 0x7c, P0 ;  /* 0x0000007c00007807 */ /* 0x000fc80000000000 */
.L_x_1841:
[----:B------:R-:W-:Y:S05]  /*6070*/  BSYNC B0 ;  /* 0x0000000000007941 */ /* 0x000fea0003800000 */
.L_x_1839:
[----:B------:R-:W-:-:S04]  /*6080*/  LOP3.LUT R2, R31, 0x80000000, RZ, 0xc0, !PT ;  /* 0x800000001f027812 */ /* 0x000fc800078ec0ff */
[----:B------:R-:W-:-:S04]  /*6090*/  SHF.R.U32.HI R3, RZ, 0x18, R2 ;  /* 0x00000018ff037819 */ /* 0x000fc80000011602 */
[----:B------:R-:W-:-:S05]  /*60a0*/  LOP3.LUT R3, R0, R3, RZ, 0xfc, !PT ;  /* 0x0000000300037212 */ /* 0x000fca00078efcff */
[----:B------:R0:W-:Y:S01]  /*60b0*/  STG.E.U8 [R18.64], R3 ;  /* 0x0000000312007986 */ /* 0x0001e2000c101124 */
[----:B------:R-:W-:Y:S05]  /*60c0*/  BRA `(.L_x_1825) ;  /* 0x000006b000007947 */ /* 0x000fea0003800000 */
.L_x_1835:
[----:B------:R-:W0:Y:S02]  /*60d0*/  I2F.S64 R0, R30 ;  /* 0x0000001e00007312 */ /* 0x000e240000301400 */
[----:B0-----:R-:W-:-:S05]  /*60e0*/  F2FP.BF16.PACK_AB R0, RZ, R0 ;  /* 0x00000000ff00723e */ /* 0x001fca00000010ff */
[----:B------:R0:W-:Y:S01]  /*60f0*/  STG.E.U16 [R18.64], R0 ;  /* 0x0000000012007986 */ /* 0x0001e2000c101524 */
[----:B------:R-:W-:Y:S05]  /*6100*/  BRA `(.L_x_1825) ;  /* 0x0000067000007947 */ /* 0x000fea0003800000 */
.L_x_1832:
        /* <DEDUP_REMOVED lines=10> */
.L_x_1844:
        /* <DEDUP_REMOVED lines=17> */
.L_x_1847:
[----:B------:R-:W-:-:S04]  /*62c0*/  LOP3.LUT R2, R31, 0x80000000, RZ, 0xc0, !PT ;  /* 0x800000001f027812 */ /* 0x000fc800078ec0ff */
[----:B------:R-:W-:-:S04]  /*62d0*/  SHF.R.U32.HI R3, RZ, 0x18, R2 ;  /* 0x00000018ff037819 */ /* 0x000fc80000011602 */
[----:B------:R-:W-:-:S04]  /*62e0*/  LOP3.LUT R0, R0, R3, RZ, 0xfc, !PT ;  /* 0x0000000300007212 */ /* 0x000fc800078efcff */
[----:B------:R-:W-:Y:S02]  /*62f0*/  PRMT R9, R0, 0x7610, R9 ;  /* 0x0000761000097816 */ /* 0x000fe40000000009 */
.L_x_1846:
[----:B------:R-:W-:Y:S05]  /*6300*/  BSYNC B0 ;  /* 0x0000000000007941 */ /* 0x000fea0003800000 */
.L_x_1845:
[----:B------:R0:W-:Y:S01]  /*6310*/  STG.E.U8 [R18.64], R9 ;  /* 0x0000000912007986 */ /* 0x0001e2000c101124 */
[----:B------:R-:W-:Y:S05]  /*6320*/  BRA `(.L_x_1825) ;  /* 0x0000045000007947 */ /* 0x000fea0003800000 */
.L_x_1843:
        /* <DEDUP_REMOVED lines=17> */
.L_x_1850:
[----:B------:R-:W-:-:S04]  /*6440*/  LOP3.LUT R2, R31, 0x80000000, RZ, 0xc0, !PT ;  /* 0x800000001f027812 */ /* 0x000fc800078ec0ff */
[----:B------:R-:W-:-:S04]  /*6450*/  SHF.R.U32.HI R3, RZ, 0x18, R2 ;  /* 0x00000018ff037819 */ /* 0x000fc80000011602 */
[----:B------:R-:W-:-:S04]  /*6460*/  LOP3.LUT R0, R0, R3, RZ, 0xfc, !PT ;  /* 0x0000000300007212 */ /* 0x000fc800078efcff */
[----:B------:R-:W-:Y:S02]  /*6470*/  PRMT R9, R0, 0x7610, R9 ;  /* 0x0000761000097816 */ /* 0x000fe40000000009 */
.L_x_1849:
[----:B------:R-:W-:Y:S05]  /*6480*/  BSYNC B0 ;  /* 0x0000000000007941 */ /* 0x000fea0003800000 */
.L_x_1848:
[----:B------:R0:W-:Y:S01]  /*6490*/  STG.E.U8 [R18.64], R9 ;  /* 0x0000000912007986 */ /* 0x0001e2000c101124 */
[----:B------:R-:W-:Y:S05]  /*64a0*/  BRA `(.L_x_1825) ;  /* 0x000002d000007947 */ /* 0x000fea0003800000 */
.L_x_1842:
        /* <DEDUP_REMOVED lines=22> */
.L_x_1824:
        /* <DEDUP_REMOVED lines=20> */
.L_x_1852:
[----:B------:R0:W-:Y:S01]  /*6750*/  STG.E.64 [R18.64], R30 ;  /* 0x0000001e12007986 */ /* 0x0001e2000c101b24 */
[----:B------:R-:W-:Y:S05]  /*6760*/  BRA `(.L_x_1825) ;  /* 0x0000001000007947 */ /* 0x000fea0003800000 */
.L_x_1851:
[----:B------:R0:W-:Y:S02]  /*6770*/  STG.E [R18.64], R30 ;  /* 0x0000001e12007986 */ /* 0x0001e4000c101924 */
.L_x_1825:
        /* <DEDUP_REMOVED lines=231> */
.L_x_1853:
        /* <DEDUP_REMOVED lines=19> */
.L_x_1857:
[----:B------:R0:W5:Y:S01]  /*7720*/  LDG.E.U8 R10, [R2.64] ;  /* 0x00000024020a7981 */ /* 0x000162000c1e1100 */
[----:B------:R-:W-:Y:S01]  /*7730*/  IMAD.MOV.U32 R11, RZ, RZ, RZ ;  /* 0x000000ffff0b7224 */ /* 0x000fe200078e00ff */
[----:B------:R-:W-:Y:S05]  /*7740*/  BRA `(.L_x_1859) ;  /* 0x00000d5000007947 */ /* 0x000fea0003800000 */
.L_x_1856:
        /* <DEDUP_REMOVED lines=8> */
.L_x_1861:
[----:B------:R-:W2:Y:S02]  /*77d0*/  LDG.E R10, [R2.64] ;  /* 0x00000024020a7981 */ /* 0x000ea4000c1e1900 */
[----:B--2---:R-:W-:Y:S01]  /*77e0*/  SHF.R.S32.HI R11, RZ, 0x1f, R10 ;  /* 0x0000001fff0b7819 */ /* 0x004fe2000001140a */
[----:B------:R-:W-:Y:S05]  /*77f0*/  BRA `(.L_x_1859) ;  /* 0x00000ca000007947 */ /* 0x000fea0003800000 */
.L_x_1860:
[----:B------:R-:W2:Y:S02]  /*7800*/  LDG.E.S16 R10, [R2.64] ;  /* 0x00000024020a7981 */ /* 0x000ea4000c1e1700 */
[----:B--2---:R-:W-:Y:S01]  /*7810*/  SHF.R.S32.HI R11, RZ, 0x1f, R10 ;  /* 0x0000001fff0b7819 */ /* 0x004fe2000001140a */
[----:B------:R-:W-:Y:S05]  /*7820*/  BRA `(.L_x_1859) ;  /* 0x00000c7000007947 */ /* 0x000fea0003800000 */
.L_x_1855:
        /* <DEDUP_REMOVED lines=9> */
.L_x_1863:
[----:B------:R-:W2:Y:S02]  /*78c0*/  LDG.E.U16 R2, [R2.64] ;  /* 0x0000002402027981 */ /* 0x000ea4000c1e1500 */
[----:B--2---:R-:W-:-:S06]  /*78d0*/  HADD2.F32 R10, -RZ, R2.H0_H0 ;  /* 0x20000002ff0a7230 */ /* 0x004fcc0000004100 */
[----:B------:R-:W0:Y:S01]  /*78e0*/  F2I.S64.TRUNC R10, R10 ;  /* 0x0000000a000a7311 */ /* 0x000e22000020d900 */
[----:B------:R-:W-:Y:S05]  /*78f0*/  BRA `(.L_x_1859) ;  /* 0x00000ba000007947 */ /* 0x000fea0003800000 */
.L_x_1862:
        /* <DEDUP_REMOVED lines=9> */
.L_x_1865:
[----:B------:R-:W2:Y:S02]  /*7990*/  LDG.E.U16 R2, [R2.64] ;  /* 0x0000002402027981 */ /* 0x000ea4000c1e1500 */
[----:B--2---:R-:W-:-:S06]  /*79a0*/  HADD2.F32 R10, -RZ, R2.H0_H0 ;  /* 0x20000002ff0a7230 */ /* 0x004fcc0000004100 */
[----:B------:R-:W0:Y:S01]  /*79b0*/  F2I.S64.TRUNC R10, R10 ;  /* 0x0000000a000a7311 */ /* 0x000e22000020d900 */
[----:B------:R-:W-:Y:S05]  /*79c0*/  BRA `(.L_x_1859) ;  /* 0x00000ad000007947 */ /* 0x000fea0003800000 */
.L_x_1864:
[----:B------:R-:W2:Y:S02]  /*79d0*/  LDG.E.64 R2, [R2.64] ;  /* 0x0000002402027981 */ /* 0x000ea4000c1e1b00 */
[----:B--2---:R0:W1:Y:S01]  /*79e0*/  F2I.S64.F64.TRUNC R10, R2 ;  /* 0x00000002000a7311 */ /* 0x004062000030d900 */
[----:B------:R-:W-:Y:S05]  /*79f0*/  BRA `(.L_x_1859) ;  /* 0x00000aa000007947 */ /* 0x000fea0003800000 */
.L_x_1854:
        /* <DEDUP_REMOVED lines=13> */
.L_x_1868:
[----:B------:R-:W2:Y:S02]  /*7ad0*/  LDG.E.64 R2, [R2.64] ;  /* 0x0000002402027981 */ /* 0x000ea4000c1e1b00 */
[----:B--2---:R0:W1:Y:S01]  /*7ae0*/  F2I.S64.F64.TRUNC R10, R2 ;  /* 0x00000002000a7311 */ /* 0x004062000030d900 */
[----:B------:R-:W-:Y:S05]  /*7af0*/  BRA `(.L_x_1859) ;  /* 0x000009a000007947 */ /* 0x000fea0003800000 */
.L_x_1867:
        /* <DEDUP_REMOVED lines=27> */
.L_x_1870:
        /* <DEDUP_REMOVED lines=14> */
.L_x_1869:
[----:B------:R-:W2:Y:S02]  /*7d90*/  LDG.E.U16 R10, [R2.64] ;  /* 0x00000024020a7981 */ /* 0x000ea4000c1e1500 */
[----:B--2---:R-:W-:-:S06]  /*7da0*/  PRMT R10, RZ, 0x5410, R10 ;  /* 0x00005410ff0a7816 */ /* 0x004fcc000000000a */
[----:B------:R-:W0:Y:S01]  /*7db0*/  F2I.S64.TRUNC R10, R10 ;  /* 0x0000000a000a7311 */ /* 0x000e22000020d900 */
[----:B------:R-:W-:Y:S05]  /*7dc0*/  BRA `(.L_x_1859) ;  /* 0x000006d000007947 */ /* 0x000fea0003800000 */
.L_x_1866:
        /* <DEDUP_REMOVED lines=11> */
.L_x_1873:
        /* <DEDUP_REMOVED lines=21> */
.L_x_1877:
[----:B------:R-:W-:Y:S05]  /*7fd0*/  BSYNC B1 ;  /* 0x0000000000017941 */ /* 0x000fea0003800000 */
.L_x_1876:
[----:B------:R-:W-:Y:S01]  /*7fe0*/  IMAD.SHL.U32 R2, R2, 0x100000, RZ ;  /* 0x0010000002027824 */ /* 0x000fe200078e00ff */
[----:B------:R-:W-:-:S04]  /*7ff0*/  LEA R3, R0, 0x3b800000, 0x17 ;  /* 0x3b80000000037811 */ /* 0x000fc800078eb8ff */
[----:B------:R-:W-:Y:S02]  /*8000*/  LOP3.LUT R10, R3, R2, R10, 0xfe, !PT ;  /* 0x00000002030a7212 */ /* 0x000fe400078efe0a */
.L_x_1875:
[----:B------:R-:W-:Y:S05]  /*8010*/  BSYNC B0 ;  /* 0x0000000000007941 */ /* 0x000fea0003800000 */
.L_x_1874:
[----:B------:R-:W0:Y:S01]  /*8020*/  F2I.S64.TRUNC R10, R10 ;  /* 0x0000000a000a7311 */ /* 0x000e22000020d900 */
[----:B------:R-:W-:Y:S05]  /*8030*/  BRA `(.L_x_1859) ;  /* 0x0000046000007947 */ /* 0x000fea0003800000 */
.L_x_1872:
        /* <DEDUP_REMOVED lines=21> */
.L_x_1881:
[----:B------:R-:W-:Y:S05]  /*8190*/  BSYNC B1 ;  /* 0x0000000000017941 */ /* 0x000fea0003800000 */
.L_x_1880:
[----:B------:R-:W-:Y:S01]  /*81a0*/  IMAD.SHL.U32 R2, R2, 0x200000, RZ ;  /* 0x0020000002027824 */ /* 0x000fe200078e00ff */
[----:B------:R-:W-:-:S04]  /*81b0*/  LEA R3, R0, 0x37800000, 0x17 ;  /* 0x3780000000037811 */ /* 0x000fc800078eb8ff */
[----:B------:R-:W-:Y:S02]  /*81c0*/  LOP3.LUT R10, R3, R2, R10, 0xfe, !PT ;  /* 0x00000002030a7212 */ /* 0x000fe400078efe0a */
.L_x_1879:
[----:B------:R-:W-:Y:S05]  /*81d0*/  BSYNC B0 ;  /* 0x0000000000007941 */ /* 0x000fea0003800000 */
.L_x_1878:
[----:B------:R-:W0:Y:S01]  /*81e0*/  F2I.S64.TRUNC R10, R10 ;  /* 0x0000000a000a7311 */ /* 0x000e22000020d900 */
[----:B------:R-:W-:Y:S05]  /*81f0*/  BRA `(.L_x_1859) ;  /* 0x000002a000007947 */ /* 0x000fea0003800000 */
.L_x_1871:
        /* <DEDUP_REMOVED lines=14> */
.L_x_1885:
[----:B------:R-:W-:Y:S05]  /*82e0*/  BSYNC B0 ;  /* 0x0000000000007941 */ /* 0x000fea0003800000 */
.L_x_1884:
[----:B------:R-:W0:Y:S01]  /*82f0*/  F2I.S64.TRUNC R10, R10 ;  /* 0x0000000a000a7311 */ /* 0x000e22000020d900 */
[----:B------:R-:W-:Y:S05]  /*8300*/  BRA `(.L_x_1859) ;  /* 0x0000019000007947 */ /* 0x000fea0003800000 */
.L_x_1858:
        /* <DEDUP_REMOVED lines=21> */
.L_x_1883:
[----:B------:R0:W5:Y:S01]  /*8460*/  LDG.E.64 R10, [R2.64] ;  /* 0x00000024020a7981 */ /* 0x000162000c1e1b00 */
[----:B------:R-:W-:Y:S05]  /*8470*/  BRA `(.L_x_1859) ;  /* 0x0000002000007947 */ /* 0x000fea0003800000 */
.L_x_1882:
[----:B------:R0:W5:Y:S01]  /*8480*/  LDG.E R10, [R2.64] ;  /* 0x00000024020a7981 */ /* 0x000162000c1e1900 */
[----:B------:R-:W-:-:S03]  /*8490*/  IMAD.MOV.U32 R11, RZ, RZ, RZ ;  /* 0x000000ffff0b7224 */ /* 0x000fc600078e00ff */
.L_x_1859:
        /* <DEDUP_REMOVED lines=38> */
.L_x_1888:
        /* <DEDUP_REMOVED lines=46> */
.L_x_1887:
        /* <DEDUP_REMOVED lines=45> */
.L_x_1886:
        /* <DEDUP_REMOVED lines=14> */
.L_x_1892:
[----:B------:R0:W-:Y:S01]  /*8d90*/  STG.E.U8 [R18.64], R30 ;  /* 0x0000001e12007986 */ /* 0x0001e2000c101124 */
[----:B------:R-:W-:Y:S05]  /*8da0*/  BRA `(.L_x_1894) ;  /* 0x00000d6000007947 */ /* 0x000fea0003800000 */
.L_x_1891:
        /* <DEDUP_REMOVED lines=8> */
.L_x_1896:
[----:B------:R0:W-:Y:S01]  /*8e30*/  STG.E [R18.64], R30 ;  /* 0x0000001e12007986 */ /* 0x0001e2000c101924 */
[----:B------:R-:W-:Y:S05]  /*8e40*/  BRA `(.L_x_1894) ;  /* 0x00000cc000007947 */ /* 0x000fea0003800000 */
.L_x_1895:
[----:B------:R0:W-:Y:S01]  /*8e50*/  STG.E.U16 [R18.64], R30 ;  /* 0x0000001e12007986 */ /* 0x0001e2000c101524 */
[----:B------:R-:W-:Y:S05]  /*8e60*/  BRA `(.L_x_1894) ;  /* 0x00000ca000007947 */ /* 0x000fea0003800000 */
.L_x_1890:
        /* <DEDUP_REMOVED lines=9> */
.L_x_1898:
[----:B------:R-:W0:Y:S02]  /*8f00*/  I2F.S64 R0, R30 ;  /* 0x0000001e00007312 */ /* 0x000e240000301400 */
[----:B0-----:R-:W-:-:S05]  /*8f10*/  F2FP.PACK_AB R0, RZ, R0 ;  /* 0x00000000ff00723e */ /* 0x001fca00000000ff */
[----:B------:R0:W-:Y:S01]  /*8f20*/  STG.E.U16 [R18.64], R0 ;  /* 0x0000000012007986 */ /* 0x0001e2000c101524 */
[----:B------:R-:W-:Y:S05]  /*8f30*/  BRA `(.L_x_1894) ;  /* 0x00000bd000007947 */ /* 0x000fea0003800000 */
.L_x_1897:
        /* <DEDUP_REMOVED lines=10> */
.L_x_1900:
[----:B------:R-:W0:Y:S02]  /*8fe0*/  I2F.S64 R30, R30 ;  /* 0x0000001e001e7312 */ /* 0x000e240000301400 */
[----:B0-----:R-:W-:-:S04]  /*8ff0*/  F2FP.PACK_AB R3, RZ, R30 ;  /* 0x0000001eff03723e */ /* 0x001fc800000000ff */
[----:B------:R-:W-:-:S05]  /*9000*/  PRMT R3, R3, 0x5410, RZ ;  /* 0x0000541003037816 */ /* 0x000fca00000000ff */
[----:B------:R0:W-:Y:S01]  /*9010*/  STG.E [R18.64], R3 ;  /* 0x0000000312007986 */ /* 0x0001e2000c101924 */
[----:B------:R-:W-:Y:S05]  /*9020*/  BRA `(.L_x_1894) ;  /* 0x00000ae000007947 */ /* 0x000fea0003800000 */
.L_x_1899:
[----:B------:R-:W0:Y:S02]  /*9030*/  I2F.F64.S64 R2, R30 ;  /* 0x0000001e00027312 */ /* 0x000e240000301c00 */
[----:B0-----:R0:W-:Y:S01]  /*9040*/  STG.E.64 [R18.64], R2 ;  /* 0x0000000212007986 */ /* 0x0011e2000c101b24 */
[----:B------:R-:W-:Y:S05]  /*9050*/  BRA `(.L_x_1894) ;  /* 0x00000ab000007947 */ /* 0x000fea0003800000 */
.L_x_1889:
        /* <DEDUP_REMOVED lines=13> */
.L_x_1903:
[----:B------:R-:W0:Y:S01]  /*9130*/  I2F.F64.S64 R4, R30 ;  /* 0x0000001e00047312 */ /* 0x000e220000301c00 */
[----:B------:R-:W-:-:S05]  /*9140*/  CS2R R6, SRZ ;  /* 0x0000000000067805 */ /* 0x000fca000001ff00 */
[----:B0-----:R0:W-:Y:S01]  /*9150*/  STG.E.128 [R18.64], R4 ;  /* 0x0000000412007986 */ /* 0x0011e2000c101d24 */
[----:B------:R-:W-:Y:S05]  /*9160*/  BRA `(.L_x_1894) ;  /* 0x000009a000007947 */ /* 0x000fea0003800000 */
.L_x_1902:
        /* <DEDUP_REMOVED lines=21> */
.L_x_1907:
[----:B------:R-:W-:Y:S05]  /*92c0*/  BSYNC B0 ;  /* 0x0000000000007941 */ /* 0x000fea0003800000 */
.L_x_1906:
[----:B------:R-:W-:-:S05]  /*92d0*/  LOP3.LUT R3, R0, R3, RZ, 0xfc, !PT ;  /* 0x0000000300037212 */ /* 0x000fca00078efcff */
[----:B------:R0:W-:Y:S01]  /*92e0*/  STG.E.U8 [R18.64], R3 ;  /* 0x0000000312007986 */ /* 0x0001e2000c101124 */
[----:B------:R-:W-:Y:S05]  /*92f0*/  BRA `(.L_x_1894) ;  /* 0x0000081000007947 */ /* 0x000fea0003800000 */
.L_x_1905:
        /* <DEDUP_REMOVED lines=13> */
.L_x_1909:
[----:B------:R-:W-:Y:S01]  /*93d0*/  IMAD.MOV.U32 R0, RZ, RZ, 0x7f ;  /* 0x0000007fff007424 */ /* 0x000fe200078e00ff */
[----:B------:R-:W-:-:S04]  /*93e0*/  ISETP.GT.U32.AND P0, PT, R2, 0x7f800000, PT ;  /* 0x7f8000000200780c */ /* 0x000fc80003f04070 */
[----:B------:R-:W-:-:S04]  /*93f0*/  SEL R0, R0, 0x7c, P0 ;  /* 0x0000007c00007807 */ /* 0x000fc80000000000 */
.L_x_1910:
[----:B------:R-:W-:Y:S05]  /*9400*/  BSYNC B0 ;  /* 0x0000000000007941 */ /* 0x000fea0003800000 */
.L_x_1908:
[----:B------:R-:W-:-:S04]  /*9410*/  LOP3.LUT R2, R31, 0x80000000, RZ, 0xc0, !PT ;  /* 0x800000001f027812 */ /* 0x000fc800078ec0ff */
[----:B------:R-:W-:-:S04]  /*9420*/  SHF.R.U32.HI R3, RZ, 0x18, R2 ;  /* 0x00000018ff037819 */ /* 0x000fc80000011602 */
[----:B------:R-:W-:-:S05]  /*9430*/  LOP3.LUT R3, R0, R3, RZ, 0xfc, !PT ;  /* 0x0000000300037212 */ /* 0x000fca00078efcff */
[----:B------:R0:W-:Y:S01]  /*9440*/  STG.E.U8 [R18.64], R3 ;  /* 0x0000000312007986 */ /* 0x0001e2000c101124 */
[----:B------:R-:W-:Y:S05]  /*9450*/  BRA `(.L_x_1894) ;  /* 0x000006b000007947 */ /* 0x000fea0003800000 */
.L_x_1904:
[----:B------:R-:W0:Y:S02]  /*9460*/  I2F.S64 R0, R30 ;  /* 0x0000001e00007312 */ /* 0x000e240000301400 */
[----:B0-----:R-:W-:-:S05]  /*9470*/  F2FP.BF16.PACK_AB R0, RZ, R0 ;  /* 0x00000000ff00723e */ /* 0x001fca00000010ff */
[----:B------:R0:W-:Y:S01]  /*9480*/  STG.E.U16 [R18.64], R0 ;  /* 0x0000000012007986 */ /* 0x0001e2000c101524 */
[----:B------:R-:W-:Y:S05]  /*9490*/  BRA `(.L_x_1894) ;  /* 0x0000067000007947 */ /* 0x000fea0003800000 */
.L_x_1901:
        /* <DEDUP_REMOVED lines=10> */
.L_x_1913:
        /* <DEDUP_REMOVED lines=17> */
.L_x_1916:
[----:B------:R-:W-:-:S04]  /*9650*/  LOP3.LUT R2, R31, 0x80000000, RZ, 0xc0, !PT ;  /* 0x800000001f027812 */ /* 0x000fc800078ec0ff */
[----:B------:R-:W-:-:S04]  /*9660*/  SHF.R.U32.HI R3, RZ, 0x18, R2 ;  /* 0x00000018ff037819 */ /* 0x000fc80000011602 */
[----:B------:R-:W-:-:S04]  /*9670*/  LOP3.LUT R0, R0, R3, RZ, 0xfc, !PT ;  /* 0x0000000300007212 */ /* 0x000fc800078efcff */
[----:B------:R-:W-:Y:S02]  /*9680*/  PRMT R9, R0, 0x7610, R9 ;  /* 0x0000761000097816 */ /* 0x000fe40000000009 */
.L_x_1915:
[----:B------:R-:W-:Y:S05]  /*9690*/  BSYNC B0 ;  /* 0x0000000000007941 */ /* 0x000fea0003800000 */
.L_x_1914:
[----:B------:R0:W-:Y:S01]  /*96a0*/  STG.E.U8 [R18.64], R9 ;  /* 0x0000000912007986 */ /* 0x0001e2000c101124 */
[----:B------:R-:W-:Y:S05]  /*96b0*/  BRA `(.L_x_1894) ;  /* 0x0000045000007947 */ /* 0x000fea0003800000 */
.L_x_1912:
        /* <DEDUP_REMOVED lines=17> */
.L_x_1919:
[----:B------:R-:W-:-:S04]  /*97d0*/  LOP3.LUT R2, R31, 0x80000000, RZ, 0xc0, !PT ;  /* 0x800000001f027812 */ /* 0x000fc800078ec0ff */
[----:B------:R-:W-:-:S04]  /*97e0*/  SHF.R.U32.HI R3, RZ, 0x18, R2 ;  /* 0x00000018ff037819 */ /* 0x000fc80000011602 */
[----:B------:R-:W-:-:S04]  /*97f0*/  LOP3.LUT R0, R0, R3, RZ, 0xfc, !PT ;  /* 0x0000000300007212 */ /* 0x000fc800078efcff */
[----:B------:R-:W-:Y:S02]  /*9800*/  PRMT R9, R0, 0x7610, R9 ;  /* 0x0000761000097816 */ /* 0x000fe40000000009 */
.L_x_1918:
[----:B------:R-:W-:Y:S05]  /*9810*/  BSYNC B0 ;  /* 0x0000000000007941 */ /* 0x000fea0003800000 */
.L_x_1917:
[----:B------:R0:W-:Y:S01]  /*9820*/  STG.E.U8 [R18.64], R9 ;  /* 0x0000000912007986 */ /* 0x0001e2000c101124 */
[----:B------:R-:W-:Y:S05]  /*9830*/  BRA `(.L_x_1894) ;  /* 0x000002d000007947 */ /* 0x000fea0003800000 */
.L_x_1911:
        /* <DEDUP_REMOVED lines=22> */
.L_x_1893:
        /* <DEDUP_REMOVED lines=20> */
.L_x_1921:
[----:B------:R0:W-:Y:S01]  /*9ae0*/  STG.E.64 [R18.64], R30 ;  /* 0x0000001e12007986 */ /* 0x0001e2000c101b24 */
[----:B------:R-:W-:Y:S05]  /*9af0*/  BRA `(.L_x_1894) ;  /* 0x0000001000007947 */ /* 0x000fea0003800000 */
.L_x_1920:
[----:B------:R0:W-:Y:S02]  /*9b00*/  STG.E [R18.64], R30 ;  /* 0x0000001e12007986 */ /* 0x0001e4000c101924 */
.L_x_1894:
[----:B------:R-:W-:Y:S02]  /*9b10*/  IADD3 R17, R17, 0x80, RZ ;  /* 0x0000008011117810 */ /* 0x000fe40007ffe0ff */
.L_x_1783:
[----:B------:R-:W-:Y:S05]  /*9b20*/  BSYNC B6 ;  /* 0x0000000000067941 */ /* 0x000fea0003800000 */
.L_x_1782:
        /* <DEDUP_REMOVED lines=230> */
.L_x_1922:
        /* <DEDUP_REMOVED lines=19> */
.L_x_1926:
[----:B------:R0:W5:Y:S01]  /*aac0*/  LDG.E.U8 R2, [R4.64] ;  /* 0x0000002404027981 */ /* 0x000162000c1e1100 */
[----:B------:R-:W-:Y:S01]  /*aad0*/  IMAD.MOV.U32 R3, RZ, RZ, RZ ;  /* 0x000000ffff037224 */ /* 0x000fe200078e00ff */
[----:B------:R-:W-:Y:S05]  /*aae0*/  BRA `(.L_x_1928) ;  /* 0x00000d5000007947 */ /* 0x000fea0003800000 */
.L_x_1925:
        /* <DEDUP_REMOVED lines=8> */
.L_x_1930:
[----:B------:R-:W2:Y:S02]  /*ab70*/  LDG.E R2, [R4.64] ;  /* 0x0000002404027981 */ /* 0x000ea4000c1e1900 */
[----:B--2---:R-:W-:Y:S01]  /*ab80*/  SHF.R.S32.HI R3, RZ, 0x1f, R2 ;  /* 0x0000001fff037819 */ /* 0x004fe20000011402 */
[----:B------:R-:W-:Y:S05]  /*ab90*/  BRA `(.L_x_1928) ;  /* 0x00000ca000007947 */ /* 0x000fea0003800000 */
.L_x_1929:
[----:B------:R-:W2:Y:S02]  /*aba0*/  LDG.E.S16 R2, [R4.64] ;  /* 0x0000002404027981 */ /* 0x000ea4000c1e1700 */
[----:B--2---:R-:W-:Y:S01]  /*abb0*/  SHF.R.S32.HI R3, RZ, 0x1f, R2 ;  /* 0x0000001fff037819 */ /* 0x004fe20000011402 */
[----:B------:R-:W-:Y:S05]  /*abc0*/  BRA `(.L_x_1928) ;  /* 0x00000c7000007947 */ /* 0x000fea0003800000 */
.L_x_1924:
        /* <DEDUP_REMOVED lines=9> */
.L_x_1932:
[----:B------:R-:W2:Y:S02]  /*ac60*/  LDG.E.U16 R4, [R4.64] ;  /* 0x0000002404047981 */ /* 0x000ea4000c1e1500 */
[----:B--2---:R-:W-:-:S06]  /*ac70*/  HADD2.F32 R2, -RZ, R4.H0_H0 ;  /* 0x20000004ff027230 */ /* 0x004fcc0000004100 */
[----:B------:R-:W0:Y:S01]  /*ac80*/  F2I.S64.TRUNC R2, R2 ;  /* 0x0000000200027311 */ /* 0x000e22000020d900 */
[----:B------:R-:W-:Y:S05]  /*ac90*/  BRA `(.L_x_1928) ;  /* 0x00000ba000007947 */ /* 0x000fea0003800000 */
.L_x_1931:
        /* <DEDUP_REMOVED lines=9> */
.L_x_1934:
[----:B------:R-:W2:Y:S02]  /*ad30*/  LDG.E.U16 R4, [R4.64] ;  /* 0x0000002404047981 */ /* 0x000ea4000c1e1500 */
[----:B--2---:R-:W-:-:S06]  /*ad40*/  HADD2.F32 R2, -RZ, R4.H0_H0 ;  /* 0x20000004ff027230 */ /* 0x004fcc0000004100 */
[----:B------:R-:W0:Y:S01]  /*ad50*/  F2I.S64.TRUNC R2, R2 ;  /* 0x0000000200027311 */ /* 0x000e22000020d900 */
[----:B------:R-:W-:Y:S05]  /*ad60*/  BRA `(.L_x_1928) ;  /* 0x00000ad000007947 */ /* 0x000fea0003800000 */
.L_x_1933:
[----:B------:R-:W2:Y:S02]  /*ad70*/  LDG.E.64 R2, [R4.64] ;  /* 0x0000002404027981 */ /* 0x000ea4000c1e1b00 */
[----:B--2---:R-:W0:Y:S01]  /*ad80*/  F2I.S64.F64.TRUNC R2, R2 ;  /* 0x0000000200027311 */ /* 0x004e22000030d900 */
[----:B------:R-:W-:Y:S05]  /*ad90*/  BRA `(.L_x_1928) ;  /* 0x00000aa000007947 */ /* 0x000fea0003800000 */
.L_x_1923:
        /* <DEDUP_REMOVED lines=13> */
.L_x_1937:
[----:B------:R-:W2:Y:S02]  /*ae70*/  LDG.E.64 R2, [R4.64] ;  /* 0x0000002404027981 */ /* 0x000ea4000c1e1b00 */
[----:B--2---:R-:W0:Y:S01]  /*ae80*/  F2I.S64.F64.TRUNC R2, R2 ;  /* 0x0000000200027311 */ /* 0x004e22000030d900 */
[----:B------:R-:W-:Y:S05]  /*ae90*/  BRA `(.L_x_1928) ;  /* 0x000009a000007947 */ /* 0x000fea0003800000 */
.L_x_1936:
        /* <DEDUP_REMOVED lines=27> */
.L_x_1939:
        /* <DEDUP_REMOVED lines=14> */
.L_x_1938:
[----:B------:R-:W2:Y:S02]  /*b130*/  LDG.E.U16 R2, [R4.64] ;  /* 0x0000002404027981 */ /* 0x000ea4000c1e1500 */
[----:B--2---:R-:W-:-:S06]  /*b140*/  PRMT R2, RZ, 0x5410, R2 ;  /* 0x00005410ff027816 */ /* 0x004fcc0000000002 */
[----:B------:R-:W0:Y:S01]  /*b150*/  F2I.S64.TRUNC R2, R2 ;  /* 0x0000000200027311 */ /* 0x000e22000020d900 */
[----:B------:R-:W-:Y:S05]  /*b160*/  BRA `(.L_x_1928) ;  /* 0x000006d000007947 */ /* 0x000fea0003800000 */
.L_x_1935:
        /* <DEDUP_REMOVED lines=11> */
.L_x_1942:
        /* <DEDUP_REMOVED lines=21> */
.L_x_1946:
[----:B------:R-:W-:Y:S05]  /*b370*/  BSYNC B1 ;  /* 0x0000000000017941 */ /* 0x000fea0003800000 */
.L_x_1945:
[----:B------:R-:W-:Y:S01]  /*b380*/  IMAD.SHL.U32 R2, R2, 0x100000, RZ ;  /* 0x0010000002027824 */ /* 0x000fe200078e00ff */
[----:B------:R-:W-:-:S04]  /*b390*/  LEA R3, R0, 0x3b800000, 0x17 ;  /* 0x3b80000000037811 */ /* 0x000fc800078eb8ff */
[----:B------:R-:W-:Y:S02]  /*b3a0*/  LOP3.LUT R2, R3, R2, R4, 0xfe, !PT ;  /* 0x0000000203027212 */ /* 0x000fe400078efe04 */
.L_x_1944:
[----:B------:R-:W-:Y:S05]  /*b3b0*/  BSYNC B0 ;  /* 0x0000000000007941 */ /* 0x000fea0003800000 */
.L_x_1943:
[----:B------:R-:W0:Y:S01]  /*b3c0*/  F2I.S64.TRUNC R2, R2 ;  /* 0x0000000200027311 */ /* 0x000e22000020d900 */
[----:B------:R-:W-:Y:S05]  /*b3d0*/  BRA `(.L_x_1928) ;  /* 0x0000046000007947 */ /* 0x000fea0003800000 */
.L_x_1941:
        /* <DEDUP_REMOVED lines=21> */
.L_x_1950:
[----:B------:R-:W-:Y:S05]  /*b530*/  BSYNC B1 ;  /* 0x0000000000017941 */ /* 0x000fea0003800000 */
.L_x_1949:
[----:B------:R-:W-:Y:S01]  /*b540*/  IMAD.SHL.U32 R2, R2, 0x200000, RZ ;  /* 0x0020000002027824 */ /* 0x000fe200078e00ff */
[----:B------:R-:W-:-:S04]  /*b550*/  LEA R3, R0, 0x37800000, 0x17 ;  /* 0x3780000000037811 */ /* 0x000fc800078eb8ff */
[----:B------:R-:W-:Y:S02]  /*b560*/  LOP3.LUT R2, R3, R2, R4, 0xfe, !PT ;  /* 0x0000000203027212 */ /* 0x000fe400078efe04 */
.L_x_1948:
[----:B------:R-:W-:Y:S05]  /*b570*/  BSYNC B0 ;  /* 0x0000000000007941 */ /* 0x000fea0003800000 */
.L_x_1947:
[----:B------:R-:W0:Y:S01]  /*b580*/  F2I.S64.TRUNC R2, R2 ;  /* 0x0000000200027311 */ /* 0x000e22000020d900 */
[----:B------:R-:W-:Y:S05]  /*b590*/  BRA `(.L_x_1928) ;  /* 0x000002a000007947 */ /* 0x000fea0003800000 */
.L_x_1940:
        /* <DEDUP_REMOVED lines=14> */
.L_x_1954:
[----:B------:R-:W-:Y:S05]  /*b680*/  BSYNC B0 ;  /* 0x0000000000007941 */ /* 0x000fea0003800000 */
.L_x_1953:
[----:B------:R-:W0:Y:S01]  /*b690*/  F2I.S64.TRUNC R2, R2 ;  /* 0x0000000200027311 */ /* 0x000e22000020d900 */
[----:B------:R-:W-:Y:S05]  /*b6a0*/  BRA `(.L_x_1928) ;  /* 0x0000019000007947 */ /* 0x000fea0003800000 */
.L_x_1927:
        /* <DEDUP_REMOVED lines=21> */
.L_x_1952:
[----:B------:R0:W5:Y:S01]  /*b800*/  LDG.E.64 R2, [R4.64] ;  /* 0x0000002404027981 */ /* 0x000162000c1e1b00 */
[----:B------:R-:W-:Y:S05]  /*b810*/  BRA `(.L_x_1928) ;  /* 0x0000002000007947 */ /* 0x000fea0003800000 */
.L_x_1951:
[----:B------:R0:W5:Y:S01]  /*b820*/  LDG.E R2, [R4.64] ;  /* 0x0000002404027981 */ /* 0x000162000c1e1900 */
[----:B------:R-:W-:-:S03]  /*b830*/  IMAD.MOV.U32 R3, RZ, RZ, RZ ;  /* 0x000000ffff037224 */ /* 0x000fc600078e00ff */
.L_x_1928:
[----:B------:R-:W-:Y:S01]  /*b840*/  IMAD.MOV.U32 R0, RZ, RZ, 0x1 ;  /* 0x00000001ff007424 */ /* 0x000fe200078e00ff */
[----:B------:R-:W-:Y:S01]  /*b850*/  CS2R R22, SRZ ;  /* 0x0000000000167805 */ /* 0x000fe2000001ff00 */
[----:B0-----:R-:W-:Y:S02]  /*b860*/  IMAD.MOV.U32 R4, RZ, RZ, c[0x0][0x384] ;  /* 0x0000e100ff047624 */ /* 0x001fe400078e00ff */
[----:B-----5:R-:W-:Y:S01]  /*b870*/  IMAD R5, R3, c[0x0][0x378], RZ ;  /* 0x0000de0003057a24 */ /* 0x020fe200078e02ff */
[----:B------:R-:W-:-:S03]  /*b880*/  ISETP.LE.U32.AND P0, PT, R0, c[0x0][0x380], PT ;  /* 0x0000e00000007a0c */ /* 0x000fc60003f03070 */
[----:B------:R-:W-:Y:S01]  /*b890*/  IMAD R5, R2, c[0x0][0x37c], R5 ;  /* 0x0000df0002057a24 */ /* 0x000fe200078e0205 */
[----:B------:R-:W-:-:S13]  /*b8a0*/  ISETP.GE.AND.EX P0, PT, R4, RZ, PT, P0 ;  /* 0x000000ff0400720c */ /* 0x000fda0003f06300 */
[----:B------:R-:W-:Y:S05]  /*b8b0*/  @!P0 BRA `(.L_x_1955) ;  /* 0x0000079000008947 */ /* 0x000fea0003800000 */
[----:B------:R-:W-:Y:S01]  /*b8c0*/  ISETP.LT.U32.AND P0, PT, R0, c[0x0][0x380], PT ;  /* 0x0000e00000007a0c */ /* 0x000fe20003f01070 */
[----:B------:R-:W-:Y:S01]  /*b8d0*/  IMAD.MOV.U32 R25, RZ, RZ, RZ ;  /* 0x000000ffff197224 */ /* 0x000fe200078e00ff */
[----:B------:R-:W-:Y:S01]  /*b8e0*/  CS2R R22, SRZ ;  /* 0x0000000000167805 */ /* 0x000fe2000001ff00 */
[----:B------:R-:W-:Y:S01]  /*b8f0*/  IMAD.MOV.U32 R28, RZ, RZ, RZ ;  /* 0x000000ffff1c7224 */ /* 0x000fe200078e00ff */
[----:B------:R-:W-:-:S04]  /*b900*/  ISETP.GT.AND.EX P0, PT, R4, RZ, PT, P0 ;  /* 0x000000ff0400720c */ /* 0x000fc80003f04300 */
[----:B------:R-:W-:Y:S02]  /*b910*/  SEL R7, R0, c[0x0][0x380], !P0 ;  /* 0x0000e00000077a07 */ /* 0x000fe40004000000 */
[----:B------:R-:W-:Y:S02]  /*b920*/  SEL R0, RZ, c[0x0][0x384], !P0 ;  /* 0x0000e100ff007a07 */ /* 0x000fe40004000000 */
[C---:B------:R-:W-:Y:S02]  /*b930*/  IADD3 R3, P1, R7.reuse, -0x1, RZ ;  /* 0xffffffff07037810 */ /* 0x040fe40007f3e0ff */
[----:B------:R-:W-:Y:S02]  /*b940*/  LOP3.LUT R24, R7, 0x3, RZ, 0xc0, !PT ;  /* 0x0000000307187812 */ /* 0x000fe400078ec0ff */
[----:B------:R-:W-:Y:S02]  /*b950*/  ISETP.GE.U32.AND P0, PT, R3, 0x3, PT ;  /* 0x000000030300780c */ /* 0x000fe40003f06070 */
[----:B------:R-:W-:-:S02]  /*b960*/  IADD3.X R3, R0, -0x1, RZ, P1, !PT ;  /* 0xffffffff00037810 */ /* 0x000fc40000ffe4ff */
[----:B------:R-:W-:Y:S02]  /*b970*/  ISETP.NE.U32.AND P2, PT, R24, RZ, PT ;  /* 0x000000ff1800720c */ /* 0x000fe40003f45070 */
[----:B------:R-:W-:Y:S01]  /*b980*/  ISETP.GE.U32.AND.EX P1, PT, R3, RZ, PT, P0 ;  /* 0x000000ff0300720c */ /* 0x000fe20003f26100 */
[----:B------:R-:W-:Y:S01]  /*b990*/  IMAD.WIDE.U32 R2, R2, c[0x0][0x378], RZ ;  /* 0x0000de0002027a25 */ /* 0x000fe200078e00ff */
[----:B------:R-:W-:-:S03]  /*b9a0*/  ISETP.NE.AND.EX P0, PT, RZ, RZ, PT, P2 ;  /* 0x000000ffff00720c */ /* 0x000fc60003f05320 */
[----:B------:R-:W-:-:S08]  /*b9b0*/  IMAD.IADD R5, R3, 0x1, R5 ;  /* 0x0000000103057824 */ /* 0x000fd000078e0205 */
        /* <DEDUP_REMOVED lines=14> */
.L_x_1957:
        /* <DEDUP_REMOVED lines=46> */
.L_x_1956:
        /* <DEDUP_REMOVED lines=45> */
.L_x_1955:
        /* <DEDUP_REMOVED lines=14> */
.L_x_1961:
[----:B------:R-:W-:Y:S01]  /*c130*/  STG.E.U8 [R16.64], R22 ;  /* 0x0000001610007986 */ /* 0x000fe2000c101124 */
[----:B------:R-:W-:Y:S05]  /*c140*/  EXIT ;  /* 0x000000000000794d */ /* 0x000fea0003800000 */
.L_x_1960:
        /* <DEDUP_REMOVED lines=8> */
.L_x_1964:
[----:B------:R-:W-:Y:S01]  /*c1d0*/  STG.E [R16.64], R22 ;  /* 0x0000001610007986 */ /* 0x000fe2000c101924 */
[----:B------:R-:W-:Y:S05]  /*c1e0*/  EXIT ;  /* 0x000000000000794d */ /* 0x000fea0003800000 */
.L_x_1963:
[----:B------:R-:W-:Y:S01]  /*c1f0*/  STG.E.U16 [R16.64], R22 ;  /* 0x0000001610007986 */ /* 0x000fe2000c101524 */
[----:B------:R-:W-:Y:S05]  /*c200*/  EXIT ;  /* 0x000000000000794d */ /* 0x000fea0003800000 */
.L_x_1959:
        /* <DEDUP_REMOVED lines=9> */
.L_x_1966:
[----:B------:R-:W0:Y:S02]  /*c2a0*/  I2F.S64 R0, R22 ;  /* 0x0000001600007312 */ /* 0x000e240000301400 */
[----:B0-----:R-:W-:-:S05]  /*c2b0*/  F2FP.PACK_AB R0, RZ, R0 ;  /* 0x00000000ff00723e */ /* 0x001fca00000000ff */
[----:B------:R-:W-:Y:S01]  /*c2c0*/  STG.E.U16 [R16.64], R0 ;  /* 0x0000000010007986 */ /* 0x000fe2000c101524 */
[----:B------:R-:W-:Y:S05]  /*c2d0*/  EXIT ;  /* 0x000000000000794d */ /* 0x000fea0003800000 */
.L_x_1965:
        /* <DEDUP_REMOVED lines=10> */
.L_x_1968:
[----:B------:R-:W0:Y:S02]  /*c380*/  I2F.S64 R22, R22 ;  /* 0x0000001600167312 */ /* 0x000e240000301400 */
[----:B0-----:R-:W-:-:S04]  /*c390*/  F2FP.PACK_AB R3, RZ, R22 ;  /* 0x00000016ff03723e */ /* 0x001fc800000000ff */
[----:B------:R-:W-:-:S05]  /*c3a0*/  PRMT R3, R3, 0x5410, RZ ;  /* 0x0000541003037816 */ /* 0x000fca00000000ff */
[----:B------:R-:W-:Y:S01]  /*c3b0*/  STG.E [R16.64], R3 ;  /* 0x0000000310007986 */ /* 0x000fe2000c101924 */
[----:B------:R-:W-:Y:S05]  /*c3c0*/  EXIT ;  /* 0x000000000000794d */ /* 0x000fea0003800000 */
.L_x_1967:
[----:B------:R-:W0:Y:S02]  /*c3d0*/  I2F.F64.S64 R2, R22 ;  /* 0x0000001600027312 */ /* 0x000e240000301c00 */
[----:B0-----:R-:W-:Y:S01]  /*c3e0*/  STG.E.64 [R16.64], R2 ;  /* 0x0000000210007986 */ /* 0x001fe2000c101b24 */
[----:B------:R-:W-:Y:S05]  /*c3f0*/  EXIT ;  /* 0x000000000000794d */ /* 0x000fea0003800000 */
.L_x_1958:
        /* <DEDUP_REMOVED lines=13> */
.L_x_1971:
[----:B------:R-:W0:Y:S01]  /*c4d0*/  I2F.F64.S64 R4, R22 ;  /* 0x0000001600047312 */ /* 0x000e220000301c00 */
[----:B------:R-:W-:-:S05]  /*c4e0*/  CS2R R6, SRZ ;  /* 0x0000000000067805 */ /* 0x000fca000001ff00 */
[----:B0-----:R-:W-:Y:S01]  /*c4f0*/  STG.E.128 [R16.64], R4 ;  /* 0x0000000410007986 */ /* 0x001fe2000c101d24 */
[----:B------:R-:W-:Y:S05]  /*c500*/  EXIT ;  /* 0x000000000000794d */ /* 0x000fea0003800000 */
.L_x_1970:
        /* <DEDUP_REMOVED lines=21> */
.L_x_1975:
[----:B------:R-:W-:Y:S05]  /*c660*/  BSYNC B0 ;  /* 0x0000000000007941 */ /* 0x000fea0003800000 */
.L_x_1974:
[----:B------:R-:W-:-:S05]  /*c670*/  LOP3.LUT R3, R0, R3, RZ, 0xfc, !PT ;  /* 0x0000000300037212 */ /* 0x000fca00078efcff */
[----:B------:R-:W-:Y:S01]  /*c680*/  STG.E.U8 [R16.64], R3 ;  /* 0x0000000310007986 */ /* 0x000fe2000c101124 */
[----:B------:R-:W-:Y:S05]  /*c690*/  EXIT ;  /* 0x000000000000794d */ /* 0x000fea0003800000 */
.L_x_1973:
        /* <DEDUP_REMOVED lines=13> */
.L_x_1977:
[----:B------:R-:W-:Y:S01]  /*c770*/  IMAD.MOV.U32 R0, RZ, RZ, 0x7f ;  /* 0x0000007fff007424 */ /* 0x000fe200078e00ff */
[----:B------:R-:W-:-:S04]  /*c780*/  ISETP.GT.U32.AND P0, PT, R2, 0x7f800000, PT ;  /* 0x7f8000000200780c */ /* 0x000fc80003f04070 */
[----:B------:R-:W-:-:S04]  /*c790*/  SEL R0, R0, 0x7c, P0 ;  /* 0x0000007c00007807 */ /* 0x000fc80000000000 */
.L_x_1978:
[----:B------:R-:W-:Y:S05]  /*c7a0*/  BSYNC B0 ;  /* 0x0000000000007941 */ /* 0x000fea0003800000 */
.L_x_1976:
[----:B------:R-:W-:-:S04]  /*c7b0*/  LOP3.LUT R2, R23, 0x80000000, RZ, 0xc0, !PT ;  /* 0x8000000017027812 */ /* 0x000fc800078ec0ff */
[----:B------:R-:W-:-:S04]  /*c7c0*/  SHF.R.U32.HI R3, RZ, 0x18, R2 ;  /* 0x00000018ff037819 */ /* 0x000fc80000011602 */
[----:B------:R-:W-:-:S05]  /*c7d0*/  LOP3.LUT R3, R0, R3, RZ, 0xfc, !PT ;  /* 0x0000000300037212 */ /* 0x000fca00078efcff */
[----:B------:R-:W-:Y:S01]  /*c7e0*/  STG.E.U8 [R16.64], R3 ;  /* 0x0000000310007986 */ /* 0x000fe2000c101124 */
[----:B------:R-:W-:Y:S05]  /*c7f0*/  EXIT ;  /* 0x000000000000794d */ /* 0x000fea0003800000 */
.L_x_1972:
[----:B------:R-:W0:Y:S02]  /*c800*/  I2F.S64 R0, R22 ;  /* 0x0000001600007312 */ /* 0x000e240000301400 */
[----:B0-----:R-:W-:-:S05]  /*c810*/  F2FP.BF16.PACK_AB R0, RZ, R0 ;  /* 0x00000000ff00723e */ /* 0x001fca00000010ff */
[----:B------:R-:W-:Y:S01]  /*c820*/  STG.E.U16 [R16.64], R0 ;  /* 0x0000000010007986 */ /* 0x000fe2000c101524 */
[----:B------:R-:W-:Y:S05]  /*c830*/  EXIT ;  /* 0x000000000000794d */ /* 0x000fea0003800000 */
.L_x_1969:
        /* <DEDUP_REMOVED lines=10> */
.L_x_1981:
        /* <DEDUP_REMOVED lines=17> */
.L_x_1984:
[----:B------:R-:W-:-:S04]  /*c9f0*/  LOP3.LUT R2, R23, 0x80000000, RZ, 0xc0, !PT ;  /* 0x8000000017027812 */ /* 0x000fc800078ec0ff */
[----:B------:R-:W-:-:S04]  /*ca00*/  SHF.R.U32.HI R3, RZ, 0x18, R2 ;  /* 0x00000018ff037819 */ /* 0x000fc80000011602 */
[----:B------:R-:W-:-:S04]  /*ca10*/  LOP3.LUT R0, R0, R3, RZ, 0xfc, !PT ;  /* 0x0000000300007212 */ /* 0x000fc800078efcff */
[----:B------:R-:W-:Y:S02]  /*ca20*/  PRMT R8, R0, 0x7610, R8 ;  /* 0x0000761000087816 */ /* 0x000fe40000000008 */
.L_x_1983:
[----:B------:R-:W-:Y:S05]  /*ca30*/  BSYNC B0 ;  /* 0x0000000000007941 */ /* 0x000fea0003800000 */
.L_x_1982:
[----:B------:R-:W-:Y:S01]  /*ca40*/  STG.E.U8 [R16.64], R8 ;  /* 0x0000000810007986 */ /* 0x000fe2000c101124 */
[----:B------:R-:W-:Y:S05]  /*ca50*/  EXIT ;  /* 0x000000000000794d */ /* 0x000fea0003800000 */
.L_x_1980:
        /* <DEDUP_REMOVED lines=17> */
.L_x_1987:
[----:B------:R-:W-:-:S04]  /*cb70*/  LOP3.LUT R2, R23, 0x80000000, RZ, 0xc0, !PT ;  /* 0x8000000017027812 */ /* 0x000fc800078ec0ff */
[----:B------:R-:W-:-:S04]  /*cb80*/  SHF.R.U32.HI R3, RZ, 0x18, R2 ;  /* 0x00000018ff037819 */ /* 0x000fc80000011602 */
[----:B------:R-:W-:-:S04]  /*cb90*/  LOP3.LUT R0, R0, R3, RZ, 0xfc, !PT ;  /* 0x0000000300007212 */ /* 0x000fc800078efcff */
[----:B------:R-:W-:Y:S02]  /*cba0*/  PRMT R8, R0, 0x7610, R8 ;  /* 0x0000761000087816 */ /* 0x000fe40000000008 */
.L_x_1986:
[----:B------:R-:W-:Y:S05]  /*cbb0*/  BSYNC B0 ;  /* 0x0000000000007941 */ /* 0x000fea0003800000 */
.L_x_1985:
[----:B------:R-:W-:Y:S01]  /*cbc0*/  STG.E.U8 [R16.64], R8 ;  /* 0x0000000810007986 */ /* 0x000fe2000c101124 */
[----:B------:R-:W-:Y:S05]  /*cbd0*/  EXIT ;  /* 0x000000000000794d */ /* 0x000fea0003800000 */
.L_x_1979:
        /* <DEDUP_REMOVED lines=22> */
.L_x_1962:
        /* <DEDUP_REMOVED lines=20> */
.L_x_1989:
[----:B------:R-:W-:Y:S01]  /*ce80*/  STG.E.64 [R16.64], R22 ;  /* 0x0000001610007986 */ /* 0x000fe2000c101b24 */
[----:B------:R-:W-:Y:S05]  /*ce90*/  EXIT ;  /* 0x000000000000794d */ /* 0x000fea0003800000 */
.L_x_1988:
[----:B------:R-:W-:Y:S01]  /*cea0*/  STG.E [R16.64], R22 ;  /* 0x0000001610007986 */ /* 0x000fe2000c101924 */
[----:B------:R-:W-:Y:S05]  /*ceb0*/  EXIT ;  /* 0x000000000000794d */ /* 0x000fea0003800000 */
.L_x_1990:
        /* <DEDUP_REMOVED lines=12> */
.L_x_3436:


//--------------------- .text._ZN2at6native27unrolled_elementwise_kernelIZZNS0_61_GLOBAL__N__ae8afa13_23_FlattenIndicesKernel_cu_7dd49032_310621_flatten_indices_implINS2_18CUDAKernelLauncherEiLl0EEENS_6TensorERKS5_N3c108ArrayRefIlEEENKUlvE0_clEvEUllE_St5arrayIPcLm2EELi4E23TrivialOffsetCalculatorILi1EjESH_NS0_6memory12LoadWithCastILi1EEENSI_13StoreWithCastILi1EEEEEviT_T0_T2_T3_T4_T5_ --------------------------
	.section	.text._ZN2at6native27unrolled_elementwise_kernelIZZNS0_61_GLOBAL__N__ae8afa13_23_FlattenIndicesKernel_cu_7dd49032_310621_flatten_indices_implINS2_18CUDAKernelLauncherEiLl0EEENS_6TensorERKS5_N3c108ArrayRefIlEEENKUlvE0_clEvEUllE_St5arrayIPcLm2EELi4E23TrivialOffsetCalculatorILi1EjESH_NS0_6memory12LoadWithCastILi1EEENSI_13StoreWithCastILi1EEEEEviT_T0_T2_T3_T4_T5_,"ax",@progbits
	.sectioninfo	@"SHI_REGISTERS=48"
	.align	128
        .global         _ZN2at6native27unrolled_elementwise_kernelIZZNS0_61_GLOBAL__N__ae8afa13_23_FlattenIndicesKernel_cu_7dd49032_310621_flatten_indices_implINS2_18CUDAKernelLauncherEiLl0EEENS_6TensorERKS5_N3c108ArrayRefIlEEENKUlvE0_clEvEUllE_St5arrayIPcLm2EELi4E23TrivialOffsetCalculatorILi1EjESH_NS0_6memory12LoadWithCastILi1EEENSI_13StoreWithCastILi1EEEEEviT_T0_T2_T3_T4_T5_
        .type           _ZN2at6native27unrolled_elementwise_kernelIZZNS0_61_GLOBAL__N__ae8afa13_23_FlattenIndicesKernel_cu_7dd49032_310621_flatten_indices_implINS2_18CUDAKernelLauncherEiLl0EEENS_6TensorERKS5_N3c108ArrayRefIlEEENKUlvE0_clEvEUllE_St5arrayIPcLm2EELi4E23TrivialOffsetCalculatorILi1EjESH_NS0_6memory12LoadWithCastILi1EEENSI_13StoreWithCastILi1EEEEEviT_T0_T2_T3_T4_T5_,@function
        .size           _ZN2at6native27unrolled_elementwise_kernelIZZNS0_61_GLOBAL__N__ae8afa13_23_FlattenIndicesKernel_cu_7dd49032_310621_flatten_indices_implINS2_18CUDAKernelLauncherEiLl0EEENS_6TensorERKS5_N3c108ArrayRefIlEEENKUlvE0_clEvEUllE_St5arrayIPcLm2EELi4E23TrivialOffsetCalculatorILi1EjESH_NS0_6memory12LoadWithCastILi1EEENSI_13StoreWithCastILi1EEEEEviT_T0_T2_T3_T4_T5_,(.L_x_3437 - _ZN2at6native27unrolled_elementwise_kernelIZZNS0_61_GLOBAL__N__ae8afa13_23_FlattenIndicesKernel_cu_7dd49032_310621_flatten_indices_implINS2_18CUDAKernelLauncherEiLl0EEENS_6TensorERKS5_N3c108ArrayRefIlEEENKUlvE0_clEvEUllE_St5arrayIPcLm2EELi4E23TrivialOffsetCalculatorILi1EjESH_NS0_6memory12LoadWithCastILi1EEENSI_13StoreWithCastILi1EEEEEviT_T0_T2_T3_T4_T5_)
        .other          _ZN2at6native27unrolled_elementwise_kernelIZZNS0_61_GLOBAL__N__ae8afa13_23_FlattenIndicesKernel_cu_7dd49032_310621_flatten_indices_implINS2_18CUDAKernelLauncherEiLl0EEENS_6TensorERKS5_N3c108ArrayRefIlEEENKUlvE0_clEvEUllE_St5arrayIPcLm2EELi4E23TrivialOffsetCalculatorILi1EjESH_NS0_6memory12LoadWithCastILi1EEENSI_13StoreWithCastILi1EEEEEviT_T0_T2_T3_T4_T5_,@"STO_CUDA_ENTRY STV_DEFAULT"
_ZN2at6native27unrolled_elementwise_kernelIZZNS0_61_GLOBAL__N__ae8afa13_23_FlattenIndicesKernel_cu_7dd49032_310621_flatten_indices_implINS2_18CUDAKernelLauncherEiLl0EEENS_6TensorERKS5_N3c108ArrayRefIlEEENKUlvE0_clEvEUllE_St5arrayIPcLm2EELi4E23TrivialOffsetCalculatorILi1EjESH_NS0_6memory12LoadWithCastILi1EEENSI_13StoreWithCastILi1EEEEEviT_T0_T2_T3_T4_T5_:
.text._ZN2at6native27unrolled_elementwise_kernelIZZNS0_61_GLOBAL__N__ae8afa13_23_FlattenIndicesKernel_cu_7dd49032_310621_flatten_indices_implINS2_18CUDAKernelLauncherEiLl0EEENS_6TensorERKS5_N3c108ArrayRefIlEEENKUlvE0_clEvEUllE_St5arrayIPcLm2EELi4E23TrivialOffsetCalculatorILi1EjESH_NS0_6memory12LoadWithCastILi1EEENSI_13StoreWithCastILi1EEEEEviT_T0_T2_T3_T4_T5_:
        /* <DEDUP_REMOVED lines=32> */
.L_x_1996:
[----:B------:R0:W5:Y:S01]  /*0200*/  LDG.E.U8 R22, [R2.64] ;  /* 0x0000002402167981 */ /* 0x000162000c1e1100 */
[----:B------:R-:W-:Y:S01]  /*0210*/  IMAD.MOV.U32 R23, RZ, RZ, RZ ;  /* 0x000000ffff177224 */ /* 0x000fe200078e00ff */
[----:B------:R-:W-:Y:S05]  /*0220*/  BRA `(.L_x_1998) ;  /* 0x00000d6000007947 */ /* 0x000fea0003800000 */
.L_x_1995:
        /* <DEDUP_REMOVED lines=8> */
.L_x_2000:
[----:B------:R-:W2:Y:S02]  /*02b0*/  LDG.E R22, [R2.64] ;  /* 0x0000002402167981 */ /* 0x000ea4000c1e1900 */
[----:B--2---:R-:W-:Y:S01]  /*02c0*/  SHF.R.S32.HI R23, RZ, 0x1f, R22 ;  /* 0x0000001fff177819 */ /* 0x004fe20000011416 */
[----:B------:R-:W-:Y:S05]  /*02d0*/  BRA `(.L_x_1998) ;  /* 0x00000cb000007947 */ /* 0x000fea0003800000 */
.L_x_1999:
[----:B------:R-:W2:Y:S02]  /*02e0*/  LDG.E.S16 R22, [R2.64] ;  /* 0x0000002402167981 */ /* 0x000ea4000c1e1700 */
[----:B--2---:R-:W-:Y:S01]  /*02f0*/  SHF.R.S32.HI R23, RZ, 0x1f, R22 ;  /* 0x0000001fff177819 */ /* 0x004fe20000011416 */
[----:B------:R-:W-:Y:S05]  /*0300*/  BRA `(.L_x_1998) ;  /* 0x00000c8000007947 */ /* 0x000fea0003800000 */
.L_x_1994:
        /* <DEDUP_REMOVED lines=9> */
.L_x_2002:
[----:B------:R-:W2:Y:S02]  /*03a0*/  LDG.E.U16 R2, [R2.64] ;  /* 0x0000002402027981 */ /* 0x000ea4000c1e1500 */
[----:B--2---:R-:W-:-:S06]  /*03b0*/  HADD2.F32 R22, -RZ, R2.H0_H0 ;  /* 0x20000002ff167230 */ /* 0x004fcc0000004100 */
[----:B------:R-:W0:Y:S01]  /*03c0*/  F2I.S64.TRUNC R22, R22 ;  /* 0x0000001600167311 */ /* 0x000e22000020d900 */
[----:B------:R-:W-:Y:S05]  /*03d0*/  BRA `(.L_x_1998) ;  /* 0x00000bb000007947 */ /* 0x000fea0003800000 */
.L_x_2001:
        /* <DEDUP_REMOVED lines=9> */
.L_x_2004:
[----:B------:R-:W2:Y:S02]  /*0470*/  LDG.E.U16 R2, [R2.64] ;  /* 0x0000002402027981 */ /* 0x000ea4000c1e1500 */
[----:B--2---:R-:W-:-:S06]  /*0480*/  HADD2.F32 R22, -RZ, R2.H0_H0 ;  /* 0x20000002ff167230 */ /* 0x004fcc0000004100 */
[----:B------:R-:W0:Y:S01]  /*0490*/  F2I.S64.TRUNC R22, R22 ;  /* 0x0000001600167311 */ /* 0x000e22000020d900 */
[----:B------:R-:W-:Y:S05]  /*04a0*/  BRA `(.L_x_1998) ;  /* 0x00000ae000007947 */ /* 0x000fea0003800000 */
.L_x_2003:
[----:B------:R-:W2:Y:S02]  /*04b0*/  LDG.E.64 R2, [R2.64] ;  /* 0x0000002402027981 */ /* 0x000ea4000c1e1b00 */
[----:B--2---:R0:W1:Y:S01]  /*04c0*/  F2I.S64.F64.TRUNC R22, R2 ;  /* 0x0000000200167311 */ /* 0x004062000030d900 */
[----:B------:R-:W-:Y:S05]  /*04d0*/  BRA `(.L_x_1998) ;  /* 0x00000ab000007947 */ /* 0x000fea0003800000 */
.L_x_1993:
        /* <DEDUP_REMOVED lines=13> */
.L_x_2007:
[----:B------:R-:W2:Y:S02]  /*05b0*/  LDG.E.64 R2, [R2.64] ;  /* 0x0000002402027981 */ /* 0x000ea4000c1e1b00 */
[----:B--2---:R0:W1:Y:S01]  /*05c0*/  F2I.S64.F64.TRUNC R22, R2 ;  /* 0x0000000200167311 */ /* 0x004062000030d900 */
[----:B------:R-:W-:Y:S05]  /*05d0*/  BRA `(.L_x_1998) ;  /* 0x000009b000007947 */ /* 0x000fea0003800000 */
.L_x_2006:
        /* <DEDUP_REMOVED lines=27> */
.L_x_2009:
        /* <DEDUP_REMOVED lines=15> */
.L_x_2008:
[----:B------:R-:W2:Y:S02]  /*0880*/  LDG.E.U16 R22, [R2.64] ;  /* 0x0000002402167981 */ /* 0x000ea4000c1e1500 */
[----:B--2---:R-:W-:-:S06]  /*0890*/  PRMT R22, RZ, 0x5410, R22 ;  /* 0x00005410ff167816 */ /* 0x004fcc0000000016 */
[----:B------:R-:W0:Y:S01]  /*08a0*/  F2I.S64.TRUNC R22, R22 ;  /* 0x0000001600167311 */ /* 0x000e22000020d900 */
[----:B------:R-:W-:Y:S05]  /*08b0*/  BRA `(.L_x_1998) ;  /* 0x000006d000007947 */ /* 0x000fea0003800000 */
.L_x_2005:
        /* <DEDUP_REMOVED lines=11> */
.L_x_2012:
        /* <DEDUP_REMOVED lines=21> */
.L_x_2016:
[----:B------:R-:W-:Y:S05]  /*0ac0*/  BSYNC B1 ;  /* 0x0000000000017941 */ /* 0x000fea0003800000 */
.L_x_2015:
[----:B------:R-:W-:Y:S01]  /*0ad0*/  IMAD.SHL.U32 R2, R2, 0x100000, RZ ;  /* 0x0010000002027824 */ /* 0x000fe200078e00ff */
[----:B------:R-:W-:-:S04]  /*0ae0*/  LEA R3, R0, 0x3b800000, 0x17 ;  /* 0x3b80000000037811 */ /* 0x000fc800078eb8ff */
[----:B------:R-:W-:Y:S02]  /*0af0*/  LOP3.LUT R22, R3, R2, R22, 0xfe, !PT ;  /* 0x0000000203167212 */ /* 0x000fe400078efe16 */
.L_x_2014:
[----:B------:R-:W-:Y:S05]  /*0b00*/  BSYNC B0 ;  /* 0x0000000000007941 */ /* 0x000fea0003800000 */
.L_x_2013:
[----:B------:R-:W0:Y:S01]  /*0b10*/  F2I.S64.TRUNC R22, R22 ;  /* 0x0000001600167311 */ /* 0x000e22000020d900 */
[----:B------:R-:W-:Y:S05]  /*0b20*/  BRA `(.L_x_1998) ;  /* 0x0000046000007947 */ /* 0x000fea0003800000 */
.L_x_2011:
        /* <DEDUP_REMOVED lines=21> */
.L_x_2020:
[----:B------:R-:W-:Y:S05]  /*0c80*/  BSYNC B1 ;  /* 0x0000000000017941 */ /* 0x000fea0003800000 */
.L_x_2019:
[----:B------:R-:W-:Y:S01]  /*0c90*/  IMAD.SHL.U32 R2, R2, 0x200000, RZ ;  /* 0x0020000002027824 */ /* 0x000fe200078e00ff */
[----:B------:R-:W-:-:S04]  /*0ca0*/  LEA R3, R0, 0x37800000, 0x17 ;  /* 0x3780000000037811 */ /* 0x000fc800078eb8ff */
[----:B------:R-:W-:Y:S02]  /*0cb0*/  LOP3.LUT R22, R3, R2, R22, 0xfe, !PT ;  /* 0x0000000203167212 */ /* 0x000fe400078efe16 */
.L_x_2018:
[----:B------:R-:W-:Y:S05]  /*0cc0*/  BSYNC B0 ;  /* 0x0000000000007941 */ /* 0x000fea0003800000 */
.L_x_2017:
[----:B------:R-:W0:Y:S01]  /*0cd0*/  F2I.S64.TRUNC R22, R22 ;  /* 0x0000001600167311 */ /* 0x000e22000020d900 */
[----:B------:R-:W-:Y:S05]  /*0ce0*/  BRA `(.L_x_1998) ;  /* 0x000002a000007947 */ /* 0x000fea0003800000 */
.L_x_2010:
        /* <DEDUP_REMOVED lines=14> */
.L_x_2024:
[----:B------:R-:W-:Y:S05]  /*0dd0*/  BSYNC B0 ;  /* 0x0000000000007941 */ /* 0x000fea0003800000 */
.L_x_2023:
[----:B------:R-:W0:Y:S01]  /*0de0*/  F2I.S64.TRUNC R22, R22 ;  /* 0x0000001600167311 */ /* 0x000e22000020d900 */
[----:B------:R-:W-:Y:S05]  /*0df0*/  BRA `(.L_x_1998) ;  /* 0x0000019000007947 */ /* 0x000fea0003800000 */
.L_x_1997:
        /* <DEDUP_REMOVED lines=21> */
.L_x_2022:
[----:B------:R0:W5:Y:S01]  /*0f50*/  LDG.E.64 R22, [R2.64] ;  /* 0x0000002402167981 */ /* 0x000162000c1e1b00 */
[----:B------:R-:W-:Y:S05]  /*0f60*/  BRA `(.L_x_1998) ;  /* 0x0000002000007947 */ /* 0x000fea0003800000 */
.L_x_2021:
[----:B------:R0:W5:Y:S01]  /*0f70*/  LDG.E R22, [R2.64] ;  /* 0x0000002402167981 */ /* 0x000162000c1e1900 */
[----:B------:R-:W-:-:S03]  /*0f80*/  IMAD.MOV.U32 R23, RZ, RZ, RZ ;  /* 0x000000ffff177224 */ /* 0x000fc600078e00ff */
.L_x_1998:
[----:B------:R-:W2:Y:S02]  /*0f90*/  S2R R27, SR_TID.X ;  /* 0x00000000001b7919 */ /* 0x000ea40000002100 */
[----:B--2---:R-:W-:Y:S02]  /*0fa0*/  IADD3 R27, R27, 0x80, RZ ;  /* 0x000000801b1b7810 */ /* 0x004fe40007ffe0ff */
.L_x_1992:
[----:B--2---:R-:W-:Y:S05]  /*0fb0*/  BSYNC B6 ;  /* 0x0000000000067941 */ /* 0x004fea0003800000 */
.L_x_1991:
        /* <DEDUP_REMOVED lines=23> */
.L_x_2030:
[----:B------:R0:W5:Y:S01]  /*1130*/  LDG.E.U8 R24, [R2.64] ;  /* 0x0000002402187981 */ /* 0x000162000c1e1100 */
[----:B------:R-:W-:Y:S01]  /*1140*/  IMAD.MOV.U32 R25, RZ, RZ, RZ ;  /* 0x000000ffff197224 */ /* 0x000fe200078e00ff */
[----:B------:R-:W-:Y:S05]  /*1150*/  BRA `(.L_x_2032) ;  /* 0x00000d5000007947 */ /* 0x000fea0003800000 */
.L_x_2029:
        /* <DEDUP_REMOVED lines=8> */
.L_x_2034:
[----:B------:R-:W2:Y:S02]  /*11e0*/  LDG.E R24, [R2.64] ;  /* 0x0000002402187981 */ /* 0x000ea4000c1e1900 */
[----:B--2---:R-:W-:Y:S01]  /*11f0*/  SHF.R.S32.HI R25, RZ, 0x1f, R24 ;  /* 0x0000001fff197819 */ /* 0x004fe20000011418 */
[----:B------:R-:W-:Y:S05]  /*1200*/  BRA `(.L_x_2032) ;  /* 0x00000ca000007947 */ /* 0x000fea0003800000 */
.L_x_2033:
[----:B------:R-:W2:Y:S02]  /*1210*/  LDG.E.S16 R24, [R2.64] ;  /* 0x0000002402187981 */ /* 0x000ea4000c1e1700 */
[----:B--2---:R-:W-:Y:S01]  /*1220*/  SHF.R.S32.HI R25, RZ, 0x1f, R24 ;  /* 0x0000001fff197819 */ /* 0x004fe20000011418 */
[----:B------:R-:W-:Y:S05]  /*1230*/  BRA `(.L_x_2032) ;  /* 0x00000c7000007947 */ /* 0x000fea0003800000 */
.L_x_2028:
        /* <DEDUP_REMOVED lines=9> */
.L_x_2036:
[----:B------:R-:W2:Y:S02]  /*12d0*/  LDG.E.U16 R2, [R2.64] ;  /* 0x0000002402027981 */ /* 0x000ea4000c1e1500 */
[----:B--2---:R-:W-:-:S06]  /*12e0*/  HADD2.F32 R24, -RZ, R2.H0_H0 ;  /* 0x20000002ff187230 */ /* 0x004fcc0000004100 */
[----:B------:R-:W0:Y:S01]  /*12f0*/  F2I.S64.TRUNC R24, R24 ;  /* 0x0000001800187311 */ /* 0x000e22000020d900 */
[----:B------:R-:W-:Y:S05]  /*1300*/  BRA `(.L_x_2032) ;  /* 0x00000ba000007947 */ /* 0x000fea0003800000 */
.L_x_2035:
        /* <DEDUP_REMOVED lines=9> */
.L_x_2038:
[----:B------:R-:W2:Y:S02]  /*13a0*/  LDG.E.U16 R2, [R2.64] ;  /* 0x0000002402027981 */ /* 0x000ea4000c1e1500 */
[----:B--2---:R-:W-:-:S06]  /*13b0*/  HADD2.F32 R24, -RZ, R2.H0_H0 ;  /* 0x20000002ff187230 */ /* 0x004fcc0000004100 */
[----:B------:R-:W0:Y:S01]  /*13c0*/  F2I.S64.TRUNC R24, R24 ;  /* 0x0000001800187311 */ /* 0x000e22000020d900 */
[----:B------:R-:W-:Y:S05]  /*13d0*/  BRA `(.L_x_2032) ;  /* 0x00000ad000007947 */ /* 0x000fea0003800000 */
.L_x_2037:
[----:B------:R-:W2:Y:S02]  /*13e0*/  LDG.E.64 R2, [R2.64] ;  /* 0x0000002402027981 */ /* 0x000ea4000c1e1b00 */
[----:B--2---:R0:W2:Y:S01]  /*13f0*/  F2I.S64.F64.TRUNC R24, R2 ;  /* 0x0000000200187311 */ /* 0x0040a2000030d900 */
[----:B------:R-:W-:Y:S05]  /*1400*/  BRA `(.L_x_2032) ;  /* 0x00000aa000007947 */ /* 0x000fea0003800000 */
.L_x_2027:
        /* <DEDUP_REMOVED lines=13> */
.L_x_2041:
[----:B------:R-:W2:Y:S02]  /*14e0*/  LDG.E.64 R2, [R2.64] ;  /* 0x0000002402027981 */ /* 0x000ea4000c1e1b00 */
[----:B--2---:R0:W2:Y:S01]  /*14f0*/  F2I.S64.F64.TRUNC R24, R2 ;  /* 0x0000000200187311 */ /* 0x0040a2000030d900 */
[----:B------:R-:W-:Y:S05]  /*1500*/  BRA `(.L_x_2032) ;  /* 0x000009a000007947 */ /* 0x000fea0003800000 */
.L_x_2040:
        /* <DEDUP_REMOVED lines=27> */
.L_x_2043:
        /* <DEDUP_REMOVED lines=14> */
.L_x_2042:
[----:B------:R-:W2:Y:S02]  /*17a0*/  LDG.E.U16 R24, [R2.64] ;  /* 0x0000002402187981 */ /* 0x000ea4000c1e1500 */
[----:B--2---:R-:W-:-:S06]  /*17b0*/  PRMT R24, RZ, 0x5410, R24 ;  /* 0x00005410ff187816 */ /* 0x004fcc0000000018 */
[----:B------:R-:W0:Y:S01]  /*17c0*/  F2I.S64.TRUNC R24, R24 ;  /* 0x0000001800187311 */ /* 0x000e22000020d900 */
[----:B------:R-:W-:Y:S05]  /*17d0*/  BRA `(.L_x_2032) ;  /* 0x000006d000007947 */ /* 0x000fea0003800000 */
.L_x_2039:
        /* <DEDUP_REMOVED lines=11> */
.L_x_2046:
        /* <DEDUP_REMOVED lines=21> */
.L_x_2050:
[----:B------:R-:W-:Y:S05]  /*19e0*/  BSYNC B1 ;  /* 0x0000000000017941 */ /* 0x000fea0003800000 */
.L_x_2049:
[----:B------:R-:W-:Y:S01]  /*19f0*/  IMAD.SHL.U32 R2, R2, 0x100000, RZ ;  /* 0x0010000002027824 */ /* 0x000fe200078e00ff */
[----:B------:R-:W-:-:S04]  /*1a00*/  LEA R3, R0, 0x3b800000, 0x17 ;  /* 0x3b80000000037811 */ /* 0x000fc800078eb8ff */
[----:B------:R-:W-:Y:S02]  /*1a10*/  LOP3.LUT R24, R3, R2, R24, 0xfe, !PT ;  /* 0x0000000203187212 */ /* 0x000fe400078efe18 */
.L_x_2048:
[----:B------:R-:W-:Y:S05]  /*1a20*/  BSYNC B0 ;  /* 0x0000000000007941 */ /* 0x000fea0003800000 */
.L_x_2047:
[----:B------:R-:W0:Y:S01]  /*1a30*/  F2I.S64.TRUNC R24, R24 ;  /* 0x0000001800187311 */ /* 0x000e22000020d900 */
[----:B------:R-:W-:Y:S05]  /*1a40*/  BRA `(.L_x_2032) ;  /* 0x0000046000007947 */ /* 0x000fea0003800000 */
.L_x_2045:
        /* <DEDUP_REMOVED lines=21> */
.L_x_2054:
[----:B------:R-:W-:Y:S05]  /*1ba0*/  BSYNC B1 ;  /* 0x0000000000017941 */ /* 0x000fea0003800000 */
.L_x_2053:
[----:B------:R-:W-:Y:S01]  /*1bb0*/  IMAD.SHL.U32 R2, R2, 0x200000, RZ ;  /* 0x0020000002027824 */ /* 0x000fe200078e00ff */
[----:B------:R-:W-:-:S04]  /*1bc0*/  LEA R3, R0, 0x37800000, 0x17 ;  /* 0x3780000000037811 */ /* 0x000fc800078eb8ff */
[----:B------:R-:W-:Y:S02]  /*1bd0*/  LOP3.LUT R24, R3, R2, R24, 0xfe, !PT ;  /* 0x0000000203187212 */ /* 0x000fe400078efe18 */
.L_x_2052:
[----:B------:R-:W-:Y:S05]  /*1be0*/  BSYNC B0 ;  /* 0x0000000000007941 */ /* 0x000fea0003800000 */
.L_x_2051:
[----:B------:R-:W0:Y:S01]  /*1bf0*/  F2I.S64.TRUNC R24, R24 ;  /* 0x0000001800187311 */ /* 0x000e22000020d900 */
[----:B------:R-:W-:Y:S05]  /*1c00*/  BRA `(.L_x_2032) ;  /* 0x000002a000007947 */ /* 0x000fea0003800000 */
.L_x_2044:
        /* <DEDUP_REMOVED lines=14> */
.L_x_2058:
[----:B------:R-:W-:Y:S05]  /*1cf0*/  BSYNC B0 ;  /* 0x0000000000007941 */ /* 0x000fea0003800000 */
.L_x_2057:
[----:B------:R-:W0:Y:S01]  /*1d00*/  F2I.S64.TRUNC R24, R24 ;  /* 0x0000001800187311 */ /* 0x000e22000020d900 */
[----:B------:R-:W-:Y:S05]  /*1d10*/  BRA `(.L_x_2032) ;  /* 0x0000019000007947 */ /* 0x000fea0003800000 */
.L_x_2031:
        /* <DEDUP_REMOVED lines=21> */
.L_x_2056:
[----:B------:R0:W5:Y:S01]  /*1e70*/  LDG.E.64 R24, [R2.64] ;  /* 0x0000002402187981 */ /* 0x000162000c1e1b00 */
[----:B------:R-:W-:Y:S05]  /*1e80*/  BRA `(.L_x_2032) ;  /* 0x0000002000007947 */ /* 0x000fea0003800000 */
.L_x_2055:
[----:B------:R0:W5:Y:S01]  /*1e90*/  LDG.E R24, [R2.64] ;  /* 0x0000002402187981 */ /* 0x000162000c1e1900 */
[----:B------:R-:W-:-:S03]  /*1ea0*/  IMAD.MOV.U32 R25, RZ, RZ, RZ ;  /* 0x000000ffff197224 */ /* 0x000fc600078e00ff */
.L_x_2032:
[----:B------:R-:W-:-:S04]  /*1eb0*/  IADD3 R27, R27, 0x80, RZ ;  /* 0x000000801b1b7810 */ /* 0x000fc80007ffe0ff */
.L_x_2026:
[----:B------:R-:W-:Y:S05]  /*1ec0*/  BSYNC B6 ;  /* 0x0000000000067941 */ /* 0x000fea0003800000 */
.L_x_2025:
        /* <DEDUP_REMOVED lines=25> */
.L_x_2064:
[----:B------:R0:W5:Y:S01]  /*2060*/  LDG.E.U8 R18, [R2.64] ;  /* 0x0000002402127981 */ /* 0x000162000c1e1100 */
[----:B------:R-:W-:Y:S01]  /*2070*/  IMAD.MOV.U32 R19, RZ, RZ, RZ ;  /* 0x000000ffff137224 */ /* 0x000fe200078e00ff */
[----:B------:R-:W-:Y:S05]  /*2080*/  BRA `(.L_x_2066) ;  /* 0x00000d5000007947 */ /* 0x000fea0003800000 */
.L_x_2063:
        /* <DEDUP_REMOVED lines=8> */
.L_x_2068:
[----:B------:R-:W3:Y:S02]  /*2110*/  LDG.E R18, [R2.64] ;  /* 0x0000002402127981 */ /* 0x000ee4000c1e1900 */
[----:B---3--:R-:W-:Y:S01]  /*2120*/  SHF.R.S32.HI R19, RZ, 0x1f, R18 ;  /* 0x0000001fff137819 */ /* 0x008fe20000011412 */
[----:B------:R-:W-:Y:S05]  /*2130*/  BRA `(.L_x_2066) ;  /* 0x00000ca000007947 */ /* 0x000fea0003800000 */
.L_x_2067:
[----:B------:R-:W3:Y:S02]  /*2140*/  LDG.E.S16 R18, [R2.64] ;  /* 0x0000002402127981 */ /* 0x000ee4000c1e1700 */
[----:B---3--:R-:W-:Y:S01]  /*2150*/  SHF.R.S32.HI R19, RZ, 0x1f, R18 ;  /* 0x0000001fff137819 */ /* 0x008fe20000011412 */
[----:B------:R-:W-:Y:S05]  /*2160*/  BRA `(.L_x_2066) ;  /* 0x00000c7000007947 */ /* 0x000fea0003800000 */
.L_x_2062:
        /* <DEDUP_REMOVED lines=9> */
.L_x_2070:
[----:B------:R-:W3:Y:S02]  /*2200*/  LDG.E.U16 R2, [R2.64] ;  /* 0x0000002402027981 */ /* 0x000ee4000c1e1500 */
[----:B---3--:R-:W-:-:S06]  /*2210*/  HADD2.F32 R18, -RZ, R2.H0_H0 ;  /* 0x20000002ff127230 */ /* 0x008fcc0000004100 */
[----:B------:R-:W0:Y:S01]  /*2220*/  F2I.S64.TRUNC R18, R18 ;  /* 0x0000001200127311 */ /* 0x000e22000020d900 */
[----:B------:R-:W-:Y:S05]  /*2230*/  BRA `(.L_x_2066) ;  /* 0x00000ba000007947 */ /* 0x000fea0003800000 */
.L_x_2069:
        /* <DEDUP_REMOVED lines=9> */
.L_x_2072:
[----:B------:R-:W3:Y:S02]  /*22d0*/  LDG.E.U16 R2, [R2.64] ;  /* 0x0000002402027981 */ /* 0x000ee4000c1e1500 */
[----:B---3--:R-:W-:-:S06]  /*22e0*/  HADD2.F32 R18, -RZ, R2.H0_H0 ;  /* 0x20000002ff127230 */ /* 0x008fcc0000004100 */
[----:B------:R-:W0:Y:S01]  /*22f0*/  F2I.S64.TRUNC R18, R18 ;  /* 0x0000001200127311 */ /* 0x000e22000020d900 */
[----:B------:R-:W-:Y:S05]  /*2300*/  BRA `(.L_x_2066) ;  /* 0x00000ad000007947 */ /* 0x000fea0003800000 */
.L_x_2071:
[----:B------:R-:W3:Y:S02]  /*2310*/  LDG.E.64 R2, [R2.64] ;  /* 0x0000002402027981 */ /* 0x000ee4000c1e1b00 */
[----:B---3--:R0:W3:Y:S01]  /*2320*/  F2I.S64.F64.TRUNC R18, R2 ;  /* 0x0000000200127311 */ /* 0x0080e2000030d900 */
[----:B------:R-:W-:Y:S05]  /*2330*/  BRA `(.L_x_2066) ;  /* 0x00000aa000007947 */ /* 0x000fea0003800000 */
.L_x_2061:
        /* <DEDUP_REMOVED lines=13> */
.L_x_2075:
[----:B------:R-:W3:Y:S02]  /*2410*/  LDG.E.64 R2, [R2.64] ;  /* 0x0000002402027981 */ /* 0x000ee4000c1e1b00 */
[----:B---3--:R0:W3:Y:S01]  /*2420*/  F2I.S64.F64.TRUNC R18, R2 ;  /* 0x0000000200127311 */ /* 0x0080e2000030d900 */
[----:B------:R-:W-:Y:S05]  /*2430*/  BRA `(.L_x_2066) ;  /* 0x000009a000007947 */ /* 0x000fea0003800000 */
.L_x_2074:
        /* <DEDUP_REMOVED lines=27> */
.L_x_2077:
        /* <DEDUP_REMOVED lines=14> */
.L_x_2076:
[----:B------:R-:W3:Y:S02]  /*26d0*/  LDG.E.U16 R18, [R2.64] ;  /* 0x0000002402127981 */ /* 0x000ee4000c1e1500 */
[----:B---3--:R-:W-:-:S06]  /*26e0*/  PRMT R18, RZ, 0x5410, R18 ;  /* 0x00005410ff127816 */ /* 0x008fcc0000000012 */
[----:B------:R-:W0:Y:S01]  /*26f0*/  F2I.S64.TRUNC R18, R18 ;  /* 0x0000001200127311 */ /* 0x000e22000020d900 */
[----:B------:R-:W-:Y:S05]  /*2700*/  BRA `(.L_x_2066) ;  /* 0x000006d000007947 */ /* 0x000fea0003800000 */
.L_x_2073:
        /* <DEDUP_REMOVED lines=11> */
.L_x_2080:
        /* <DEDUP_REMOVED lines=21> */
.L_x_2084:
[----:B------:R-:W-:Y:S05]  /*2910*/  BSYNC B1 ;  /* 0x0000000000017941 */ /* 0x000fea0003800000 */
.L_x_2083:
[----:B------:R-:W-:Y:S01]  /*2920*/  IMAD.SHL.U32 R2, R2, 0x100000, RZ ;  /* 0x0010000002027824 */ /* 0x000fe200078e00ff */
[----:B------:R-:W-:-:S04]  /*2930*/  LEA R3, R0, 0x3b800000, 0x17 ;  /* 0x3b80000000037811 */ /* 0x000fc800078eb8ff */
[----:B------:R-:W-:Y:S02]  /*2940*/  LOP3.LUT R18, R3, R2, R18, 0xfe, !PT ;  /* 0x0000000203127212 */ /* 0x000fe400078efe12 */
.L_x_2082:
[----:B------:R-:W-:Y:S05]  /*2950*/  BSYNC B0 ;  /* 0x0000000000007941 */ /* 0x000fea0003800000 */
.L_x_2081:
[----:B------:R-:W0:Y:S01]  /*2960*/  F2I.S64.TRUNC R18, R18 ;  /* 0x0000001200127311 */ /* 0x000e22000020d900 */
[----:B------:R-:W-:Y:S05]  /*2970*/  BRA `(.L_x_2066) ;  /* 0x0000046000007947 */ /* 0x000fea0003800000 */
.L_x_2079:
        /* <DEDUP_REMOVED lines=21> */
.L_x_2088:
[----:B------:R-:W-:Y:S05]  /*2ad0*/  BSYNC B1 ;  /* 0x0000000000017941 */ /* 0x000fea0003800000 */
.L_x_2087:
[----:B------:R-:W-:Y:S01]  /*2ae0*/  IMAD.SHL.U32 R2, R2, 0x200000, RZ ;  /* 0x0020000002027824 */ /* 0x000fe200078e00ff */
[----:B------:R-:W-:-:S04]  /*2af0*/  LEA R3, R0, 0x37800000, 0x17 ;  /* 0x3780000000037811 */ /* 0x000fc800078eb8ff */
[----:B------:R-:W-:Y:S02]  /*2b00*/  LOP3.LUT R18, R3, R2, R18, 0xfe, !PT ;  /* 0x0000000203127212 */ /* 0x000fe400078efe12 */
.L_x_2086:
[----:B------:R-:W-:Y:S05]  /*2b10*/  BSYNC B0 ;  /* 0x0000000000007941 */ /* 0x000fea0003800000 */
.L_x_2085:
[----:B------:R-:W0:Y:S01]  /*2b20*/  F2I.S64.TRUNC R18, R18 ;  /* 0x0000001200127311 */ /* 0x000e22000020d900 */
[----:B------:R-:W-:Y:S05]  /*2b30*/  BRA `(.L_x_2066) ;  /* 0x000002a000007947 */ /* 0x000fea0003800000 */
.L_x_2078:
        /* <DEDUP_REMOVED lines=14> */
.L_x_2092:
[----:B------:R-:W-:Y:S05]  /*2c20*/  BSYNC B0 ;  /* 0x0000000000007941 */ /* 0x000fea0003800000 */
.L_x_2091:
[----:B------:R-:W0:Y:S01]  /*2c30*/  F2I.S64.TRUNC R18, R18 ;  /* 0x0000001200127311 */ /* 0x000e22000020d900 */
[----:B------:R-:W-:Y:S05]  /*2c40*/  BRA `(.L_x_2066) ;  /* 0x0000019000007947 */ /* 0x000fea0003800000 */
.L_x_2065:
        /* <DEDUP_REMOVED lines=21> */
.L_x_2090:
[----:B------:R0:W5:Y:S01]  /*2da0*/  LDG.E.64 R18, [R2.64] ;  /* 0x0000002402127981 */ /* 0x000162000c1e1b00 */
[----:B------:R-:W-:Y:S05]  /*2db0*/  BRA `(.L_x_2066) ;  /* 0x0000002000007947 */ /* 0x000fea0003800000 */
.L_x_2089:
[----:B------:R0:W5:Y:S01]  /*2dc0*/  LDG.E R18, [R2.64] ;  /* 0x0000002402127981 */ /* 0x000162000c1e1900 */
[----:B------:R-:W-:-:S03]  /*2dd0*/  IMAD.MOV.U32 R19, RZ, RZ, RZ ;  /* 0x000000ffff137224 */ /* 0x000fc600078e00ff */
.L_x_2066:
[----:B------:R-:W-:-:S04]  /*2de0*/  IADD3 R27, R27, 0x80, RZ ;  /* 0x000000801b1b7810 */ /* 0x000fc80007ffe0ff */
.L_x_2060:
[----:B------:R-:W-:Y:S05]  /*2df0*/  BSYNC B6 ;  /* 0x0000000000067941 */ /* 0x000fea0003800000 */
.L_x_2059:
        /* <DEDUP_REMOVED lines=22> */
.L_x_2098:
[----:B------:R0:W5:Y:S01]  /*2f60*/  LDG.E.U8 R16, [R2.64] ;  /* 0x0000002402107981 */ /* 0x000162000c1e1100 */
[----:B------:R-:W-:Y:S01]  /*2f70*/  IMAD.MOV.U32 R17, RZ, RZ, RZ ;  /* 0x000000ffff117224 */ /* 0x000fe200078e00ff */
[----:B------:R-:W-:Y:S05]  /*2f80*/  BRA `(.L_x_2094) ;  /* 0x00000d4000007947 */ /* 0x000fea0003800000 */
.L_x_2097:
        /* <DEDUP_REMOVED lines=8> */
.L_x_2101:
[----:B------:R-:W4:Y:S02]  /*3010*/  LDG.E R16, [R2.64] ;  /* 0x0000002402107981 */ /* 0x000f24000c1e1900 */
[----:B----4-:R-:W-:Y:S01]  /*3020*/  SHF.R.S32.HI R17, RZ, 0x1f, R16 ;  /* 0x0000001fff117819 */ /* 0x010fe20000011410 */
[----:B------:R-:W-:Y:S05]  /*3030*/  BRA `(.L_x_2094) ;  /* 0x00000c9000007947 */ /* 0x000fea0003800000 */
.L_x_2100:
[----:B------:R-:W4:Y:S02]  /*3040*/  LDG.E.S16 R16, [R2.64] ;  /* 0x0000002402107981 */ /* 0x000f24000c1e1700 */
[----:B----4-:R-:W-:Y:S01]  /*3050*/  SHF.R.S32.HI R17, RZ, 0x1f, R16 ;  /* 0x0000001fff117819 */ /* 0x010fe20000011410 */
[----:B------:R-:W-:Y:S05]  /*3060*/  BRA `(.L_x_2094) ;  /* 0x00000c6000007947 */ /* 0x000fea0003800000 */
.L_x_2096:
        /* <DEDUP_REMOVED lines=9> */
.L_x_2103:
[----:B------:R-:W4:Y:S02]  /*3100*/  LDG.E.U16 R2, [R2.64] ;  /* 0x0000002402027981 */ /* 0x000f24000c1e1500 */
[----:B----4-:R-:W-:-:S06]  /*3110*/  HADD2.F32 R16, -RZ, R2.H0_H0 ;  /* 0x20000002ff107230 */ /* 0x010fcc0000004100 */
[----:B------:R-:W0:Y:S01]  /*3120*/  F2I.S64.TRUNC R16, R16 ;  /* 0x0000001000107311 */ /* 0x000e22000020d900 */
[----:B------:R-:W-:Y:S05]  /*3130*/  BRA `(.L_x_2094) ;  /* 0x00000b9000007947 */ /* 0x000fea0003800000 */
.L_x_2102:
        /* <DEDUP_REMOVED lines=9> */
.L_x_2105:
[----:B------:R-:W4:Y:S02]  /*31d0*/  LDG.E.U16 R2, [R2.64] ;  /* 0x0000002402027981 */ /* 0x000f24000c1e1500 */
[----:B----4-:R-:W-:-:S06]  /*31e0*/  HADD2.F32 R16, -RZ, R2.H0_H0 ;  /* 0x20000002ff107230 */ /* 0x010fcc0000004100 */
[----:B------:R-:W0:Y:S01]  /*31f0*/  F2I.S64.TRUNC R16, R16 ;  /* 0x0000001000107311 */ /* 0x000e22000020d900 */
[----:B------:R-:W-:Y:S05]  /*3200*/  BRA `(.L_x_2094) ;  /* 0x00000ac000007947 */ /* 0x000fea0003800000 */
.L_x_2104:
[----:B------:R-:W4:Y:S02]  /*3210*/  LDG.E.64 R2, [R2.64] ;  /* 0x0000002402027981 */ /* 0x000f24000c1e1b00 */
[----:B----4-:R0:W4:Y:S01]  /*3220*/  F2I.S64.F64.TRUNC R16, R2 ;  /* 0x0000000200107311 */ /* 0x010122000030d900 */
[----:B------:R-:W-:Y:S05]  /*3230*/  BRA `(.L_x_2094) ;  /* 0x00000a9000007947 */ /* 0x000fea0003800000 */
.L_x_2095:
        /* <DEDUP_REMOVED lines=13> */
.L_x_2108:
[----:B------:R-:W4:Y:S02]  /*3310*/  LDG.E.64 R2, [R2.64] ;  /* 0x0000002402027981 */ /* 0x000f24000c1e1b00 */
[----:B----4-:R0:W4:Y:S01]  /*3320*/  F2I.S64.F64.TRUNC R16, R2 ;  /* 0x0000000200107311 */ /* 0x010122000030d900 */
[----:B------:R-:W-:Y:S05]  /*3330*/  BRA `(.L_x_2094) ;  /* 0x0000099000007947 */ /* 0x000fea0003800000 */
.L_x_2107:
        /* <DEDUP_REMOVED lines=27> */
.L_x_2110:
        /* <DEDUP_REMOVED lines=14> */
.L_x_2109:
[----:B------:R-:W4:Y:S02]  /*35d0*/  LDG.E.U16 R16, [R2.64] ;  /* 0x0000002402107981 */ /* 0x000f24000c1e1500 */
[----:B----4-:R-:W-:-:S06]  /*35e0*/  PRMT R16, RZ, 0x5410, R16 ;  /* 0x00005410ff107816 */ /* 0x010fcc0000000010 */
[----:B------:R-:W0:Y:S01]  /*35f0*/  F2I.S64.TRUNC R16, R16 ;  /* 0x0000001000107311 */ /* 0x000e22000020d900 */
[----:B------:R-:W-:Y:S05]  /*3600*/  BRA `(.L_x_2094) ;  /* 0x000006c000007947 */ /* 0x000fea0003800000 */
.L_x_2106:
        /* <DEDUP_REMOVED lines=11> */
.L_x_2113:
        /* <DEDUP_REMOVED lines=21> */
.L_x_2117:
[----:B------:R-:W-:Y:S05]  /*3810*/  BSYNC B1 ;  /* 0x0000000000017941 */ /* 0x000fea0003800000 */
.L_x_2116:
[----:B------:R-:W-:Y:S01]  /*3820*/  IMAD.SHL.U32 R2, R2, 0x100000, RZ ;  /* 0x0010000002027824 */ /* 0x000fe200078e00ff */
[----:B------:R-:W-:-:S04]  /*3830*/  LEA R3, R0, 0x3b800000, 0x17 ;  /* 0x3b80000000037811 */ /* 0x000fc800078eb8ff */
[----:B------:R-:W-:Y:S02]  /*3840*/  LOP3.LUT R16, R3, R2, R16, 0xfe, !PT ;  /* 0x0000000203107212 */ /* 0x000fe400078efe10 */
.L_x_2115:
[----:B------:R-:W-:Y:S05]  /*3850*/  BSYNC B0 ;  /* 0x0000000000007941 */ /* 0x000fea0003800000 */
.L_x_2114:
[----:B------:R-:W0:Y:S01]  /*3860*/  F2I.S64.TRUNC R16, R16 ;  /* 0x0000001000107311 */ /* 0x000e22000020d900 */
[----:B------:R-:W-:Y:S05]  /*3870*/  BRA `(.L_x_2094) ;  /* 0x0000045000007947 */ /* 0x000fea0003800000 */
.L_x_2112:
        /* <DEDUP_REMOVED lines=21> */
.L_x_2121:
[----:B------:R-:W-:Y:S05]  /*39d0*/  BSYNC B1 ;  /* 0x0000000000017941 */ /* 0x000fea0003800000 */
.L_x_2120:
[----:B------:R-:W-:Y:S01]  /*39e0*/  IMAD.SHL.U32 R2, R2, 0x200000, RZ ;  /* 0x0020000002027824 */ /* 0x000fe200078e00ff */
[----:B------:R-:W-:-:S04]  /*39f0*/  LEA R3, R0, 0x37800000, 0x17 ;  /* 0x3780000000037811 */ /* 0x000fc800078eb8ff */
[----:B------:R-:W-:Y:S02]  /*3a00*/  LOP3.LUT R16, R3, R2, R16, 0xfe, !PT ;  /* 0x0000000203107212 */ /* 0x000fe400078efe10 */
.L_x_2119:
[----:B------:R-:W-:Y:S05]  /*3a10*/  BSYNC B0 ;  /* 0x0000000000007941 */ /* 0x000fea0003800000 */
.L_x_2118:
[----:B------:R-:W0:Y:S01]  /*3a20*/  F2I.S64.TRUNC R16, R16 ;  /* 0x0000001000107311 */ /* 0x000e22000020d900 */
[----:B------:R-:W-:Y:S05]  /*3a30*/  BRA `(.L_x_2094) ;  /* 0x0000029000007947 */ /* 0x000fea0003800000 */
.L_x_2111:
        /* <DEDUP_REMOVED lines=14> */
.L_x_2125:
[----:B------:R-:W-:Y:S05]  /*3b20*/  BSYNC B0 ;  /* 0x0000000000007941 */ /* 0x000fea0003800000 */
.L_x_2124:
[----:B------:R-:W0:Y:S01]  /*3b30*/  F2I.S64.TRUNC R16, R16 ;  /* 0x0000001000107311 */ /* 0x000e22000020d900 */
[----:B------:R-:W-:Y:S05]  /*3b40*/  BRA `(.L_x_2094) ;  /* 0x0000018000007947 */ /* 0x000fea0003800000 */
.L_x_2099:
        /* <DEDUP_REMOVED lines=20> */
.L_x_2123:
[----:B------:R0:W5:Y:S01]  /*3c90*/  LDG.E.64 R16, [R2.64] ;  /* 0x0000002402107981 */ /* 0x000162000c1e1b00 */
[----:B------:R-:W-:Y:S05]  /*3ca0*/  BRA `(.L_x_2094) ;  /* 0x0000002000007947 */ /* 0x000fea0003800000 */
.L_x_2122:
[----:B------:R0:W5:Y:S01]  /*3cb0*/  LDG.E R16, [R2.64] ;  /* 0x0000002402107981 */ /* 0x000162000c1e1900 */
[----:B------:R-:W-:-:S03]  /*3cc0*/  IMAD.MOV.U32 R17, RZ, RZ, RZ ;  /* 0x000000ffff117224 */ /* 0x000fc600078e00ff */
.L_x_2094:
[----:B------:R-:W-:Y:S05]  /*3cd0*/  BSYNC B6 ;  /* 0x0000000000067941 */ /* 0x000fea0003800000 */
.L_x_2093:
[----:B0-----:R-:W-:Y:S01]  /*3ce0*/  IMAD.MOV.U32 R2, RZ, RZ, 0x1 ;  /* 0x00000001ff027424 */ /* 0x001fe200078e00ff */
[----:B------:R-:W-:Y:S01]  /*3cf0*/  CS2R R32, SRZ ;  /* 0x0000000000207805 */ /* 0x000fe2000001ff00 */
[----:B------:R-:W-:Y:S01]  /*3d00*/  IMAD.MOV.U32 R0, RZ, RZ, c[0x0][0x17c] ;  /* 0x00005f00ff007624 */ /* 0x000fe200078e00ff */
[----:B------:R-:W-:Y:S01]  /*3d10*/  CS2R R6, SRZ ;  /* 0x0000000000067805 */ /* 0x000fe2000001ff00 */
[----:B------:R-:W-:Y:S01]  /*3d20*/  CS2R R8, SRZ ;  /* 0x0000000000087805 */ /* 0x000fe2000001ff00 */
[----:B------:R-:W-:Y:S02]  /*3d30*/  ISETP.LE.U32.AND P0, PT, R2, c[0x0][0x178], PT ;  /* 0x00005e0002007a0c */ /* 0x000fe40003f03070 */
[----:B------:R-:W-:Y:S02]  /*3d40*/  CS2R R2, SRZ ;  /* 0x0000000000027805 */ /* 0x000fe4000001ff00 */
        /* <DEDUP_REMOVED lines=42> */
.L_x_2132:
[C---:B------:R-:W-:Y:S01]  /*3ff0*/  LEA R26, P1, R36.reuse, c[0x0][0x180], 0x3 ;  /* 0x00006000241a7a11 */ /* 0x040fe200078218ff */
[----:B------:R-:W-:Y:S02]  /*4000*/  IMAD.MOV.U32 R43, RZ, RZ, R39 ;  /* 0x000000ffff2b7224 */ /* 0x000fe400078e0027 */
[----:B------:R-:W-:Y:S01]  /*4010*/  IMAD.MOV.U32 R42, RZ, RZ, R34 ;  /* 0x000000ffff2a7224 */ /* 0x000fe200078e0022 */
[----:B------:R-:W-:-:S04]  /*4020*/  LEA.HI.X R27, R36, c[0x0][0x184], R13, 0x3, P1 ;  /* 0x00006100241b7a11 */ /* 0x000fc800008f1c0d */
[----:B------:R-:W5:Y:S04]  /*4030*/  LDG.E R43, [R42.64] ;  /* 0x000000242a2b7981 */ /* 0x000f68000c1e1900 */
[----:B----4-:R-:W4:Y:S01]  /*4040*/  LDG.E.64 R22, [R26.64] ;  /* 0x000000241a167981 */ /* 0x010f22000c1e1b00 */
[----:B------:R-:W-:-:S03]  /*4050*/  IADD3 R34, P1, R34, R20, RZ ;  /* 0x0000001422227210 */ /* 0x000fc60007f3e0ff */
[----:B---3--:R-:W3:Y:S02]  /*4060*/  LDG.E.64 R28, [R26.64+0x8] ;  /* 0x000008241a1c7981 */ /* 0x008ee4000c1e1b00 */
[----:B------:R-:W-:-:S05]  /*4070*/  IMAD.X R35, R39, 0x1, R37, P1 ;  /* 0x0000000127237824 */ /* 0x000fca00008e0625 */
[----:B--2---:R0:W2:Y:S01]  /*4080*/  LDG.E R39, [R34.64] ;  /* 0x0000002422277981 */ /* 0x0040a2000c1e1900 */
[----:B------:R-:W-:-:S05]  /*4090*/  IADD3 R30, P1, R34, R20, RZ ;  /* 0x00000014221e7210 */ /* 0x000fca0007f3e0ff */
[----:B------:R-:W-:Y:S01]  /*40a0*/  IMAD.X R31, R35, 0x1, R37, P1 ;  /* 0x00000001231f7824 */ /* 0x000fe200008e0625 */
[----:B0-----:R-:W-:-:S05]  /*40b0*/  IADD3 R34, P1, R30, R20, RZ ;  /* 0x000000141e227210 */ /* 0x001fca0007f3e0ff */
[----:B------:R-:W-:Y:S01]  /*40c0*/  IMAD.X R35, R31, 0x1, R37, P1 ;  /* 0x000000011f237824 */ /* 0x000fe200008e0625 */
[----:B-----5:R-:W-:Y:S01]  /*40d0*/  SHF.R.S32.HI R45, RZ, 0x1f, R43 ;  /* 0x0000001fff2d7819 */ /* 0x020fe2000001142b */
[----:B----4-:R-:W-:Y:S02]  /*40e0*/  IMAD R23, R23, R43, RZ ;  /* 0x0000002b17177224 */ /* 0x010fe400078e02ff */
[----:B------:R-:W-:Y:S02]  /*40f0*/  IMAD.WIDE.U32 R8, R43, R22, R8 ;  /* 0x000000162b087225 */ /* 0x000fe400078e0008 */
[----:B------:R0:W4:Y:S02]  /*4100*/  LDG.E R43, [R30.64] ;  /* 0x000000241e2b7981 */ /* 0x000124000c1e1900 */
[----:B------:R-:W-:Y:S02]  /*4110*/  IMAD R45, R22, R45, R23 ;  /* 0x0000002d162d7224 */ /* 0x000fe400078e0217 */
[----:B------:R-:W5:Y:S02]  /*4120*/  LDG.E.64 R22, [R26.64+0x10] ;  /* 0x000010241a167981 */ /* 0x000f64000c1e1b00 */
[----:B------:R-:W-:Y:S01]  /*4130*/  IMAD.IADD R9, R9, 0x1, R45 ;  /* 0x0000000109097824 */ /* 0x000fe200078e022d */
[----:B--2---:R-:W-:Y:S01]  /*4140*/  SHF.R.S32.HI R45, RZ, 0x1f, R39 ;  /* 0x0000001fff2d7819 */ /* 0x004fe20000011427 */
[----:B---3--:R-:W-:-:S02]  /*4150*/  IMAD R29, R29, R39, RZ ;  /* 0x000000271d1d7224 */ /* 0x008fc400078e02ff */
[----:B------:R-:W-:Y:S02]  /*4160*/  IMAD.WIDE.U32 R8, R39, R28, R8 ;  /* 0x0000001c27087225 */ /* 0x000fe400078e0008 */
[----:B------:R1:W2:Y:S02]  /*4170*/  LDG.E R39, [R34.64] ;  /* 0x0000002422277981 */ /* 0x0002a4000c1e1900 */
[----:B------:R-:W-:Y:S02]  /*4180*/  IMAD R45, R28, R45, R29 ;  /* 0x0000002d1c2d7224 */ /* 0x000fe400078e021d */
[----:B------:R-:W3:Y:S01]  /*4190*/  LDG.E.64 R28, [R26.64+0x18] ;  /* 0x000018241a1c7981 */ /* 0x000ee2000c1e1b00 */
[----:B0-----:R-:W-:Y:S01]  /*41a0*/  IADD3 R30, P1, R34, R20, RZ ;  /* 0x00000014221e7210 */ /* 0x001fe20007f3e0ff */
[----:B------:R-:W-:-:S04]  /*41b0*/  IMAD.IADD R9, R9, 0x1, R45 ;  /* 0x0000000109097824 */ /* 0x000fc800078e022d */
[----:B------:R-:W-:Y:S01]  /*41c0*/  IMAD.X R31, R35, 0x1, R37, P1 ;  /* 0x00000001231f7824 */ /* 0x000fe200008e0625 */
[----:B-1----:R-:W-:-:S05]  /*41d0*/  IADD3 R34, P1, R30, R20, RZ ;  /* 0x000000141e227210 */ /* 0x002fca0007f3e0ff */
[----:B------:R-:W-:Y:S01]  /*41e0*/  IMAD.X R35, R31, 0x1, R37, P1 ;  /* 0x000000011f237824 */ /* 0x000fe200008e0625 */
[----:B----4-:R-:W-:Y:S01]  /*41f0*/  SHF.R.S32.HI R45, RZ, 0x1f, R43 ;  /* 0x0000001fff2d7819 */ /* 0x010fe2000001142b */
[----:B-----5:R-:W-:Y:S02]  /*4200*/  IMAD R23, R23, R43, RZ ;  /* 0x0000002b17177224 */ /* 0x020fe400078e02ff */
        /* <DEDUP_REMOVED lines=78> */
[----:B---3--:R-:W-:-:S04]  /*46f0*/  IMAD R29, R29, R39, RZ ;  /* 0x000000271d1d7224 */ /* 0x008fc800078e02ff */
[----:B------:R-:W-:Y:S02]  /*4700*/  IMAD R45, R28, R45, R29 ;  /* 0x0000002d1c2d7224 */ /* 0x000fe400078e021d */
[----:B------:R-:W-:Y:S02]  /*4710*/  IMAD.WIDE.U32 R28, R39, R28, R8 ;  /* 0x0000001c271c7225 */ /* 0x000fe400078e0008 */
[----:B------:R1:W2:Y:S04]  /*4720*/  LDG.E R39, [R34.64] ;  /* 0x0000002422277981 */ /* 0x0002a8000c1e1900 */
[----:B------:R-:W3:Y:S01]  /*4730*/  LDG.E.64 R8, [R26.64+0x68] ;  /* 0x000068241a087981 */ /* 0x000ee2000c1e1b00 */
[----:B0-----:R-:W-:Y:S01]  /*4740*/  IADD3 R30, P1, R34, R20, RZ ;  /* 0x00000014221e7210 */ /* 0x001fe20007f3e0ff */
[----:B------:R-:W-:Y:S01]  /*4750*/  IMAD.IADD R29, R29, 0x1, R45 ;  /* 0x000000011d1d7824 */ /* 0x000fe200078e022d */
[----:B----4-:R-:W-:Y:S01]  /*4760*/  SHF.R.S32.HI R31, RZ, 0x1f, R43 ;  /* 0x0000001fff1f7819 */ /* 0x010fe2000001142b */
[----:B-----5:R-:W-:-:S04]  /*4770*/  IMAD R23, R23, R43, RZ ;  /* 0x0000002b17177224 */ /* 0x020fc800078e02ff */
[----:B------:R-:W-:Y:S02]  /*4780*/  IMAD R23, R22, R31, R23 ;  /* 0x0000001f16177224 */ /* 0x000fe400078e0217 */
[----:B------:R-:W-:Y:S02]  /*4790*/  IMAD.X R31, R35, 0x1, R37, P1 ;  /* 0x00000001231f7824 */ /* 0x000fe400008e0625 */
[----:B------:R-:W-:Y:S01]  /*47a0*/  IMAD.WIDE.U32 R28, R43, R22, R28 ;  /* 0x000000162b1c7225 */ /* 0x000fe200078e001c */
[----:B------:R-:W-:Y:S01]  /*47b0*/  IADD3 R22, P1, R30, R20, RZ ;  /* 0x000000141e167210 */ /* 0x000fe20007f3e0ff */
[----:B-1----:R-:W4:Y:S04]  /*47c0*/  LDG.E.64 R34, [R26.64+0x70] ;  /* 0x000070241a227981 */ /* 0x002f28000c1e1b00 */
[----:B------:R-:W5:Y:S01]  /*47d0*/  LDG.E R43, [R30.64] ;  /* 0x000000241e2b7981 */ /* 0x000f62000c1e1900 */
[----:B------:R-:W-:Y:S01]  /*47e0*/  IMAD.IADD R29, R29, 0x1, R23 ;  /* 0x000000011d1d7824 */ /* 0x000fe200078e0217 */
[----:B--2---:R-:W-:Y:S01]  /*47f0*/  SHF.R.S32.HI R45, RZ, 0x1f, R39 ;  /* 0x0000001fff2d7819 */ /* 0x004fe20000011427 */
[----:B------:R-:W-:-:S02]  /*4800*/  IMAD.X R23, R31, 0x1, R37, P1 ;  /* 0x000000011f177824 */ /* 0x000fc400008e0625 */
[----:B---3--:R-:W-:-:S03]  /*4810*/  IMAD R42, R9, R39, RZ ;  /* 0x00000027092a7224 */ /* 0x008fc600078e02ff */
[----:B------:R-:W2:Y:S01]  /*4820*/  LDG.E R9, [R22.64] ;  /* 0x0000002416097981 */ /* 0x000ea2000c1e1900 */
[----:B------:R-:W-:-:S03]  /*4830*/  IMAD R42, R8, R45, R42 ;  /* 0x0000002d082a7224 */ /* 0x000fc600078e022a */
[----:B------:R-:W3:Y:S01]  /*4840*/  LDG.E.64 R44, [R26.64+0x78] ;  /* 0x000078241a2c7981 */ /* 0x000ee2000c1e1b00 */
[----:B------:R-:W-:Y:S01]  /*4850*/  IADD3 R40, P1, R40, -0x10, RZ ;  /* 0xfffffff028287810 */ /* 0x000fe20007f3e0ff */
[----:B------:R-:W-:-:S03]  /*4860*/  IMAD.WIDE.U32 R28, R39, R8, R28 ;  /* 0x00000008271c7225 */ /* 0x000fc600078e001c */
[----:B------:R-:W-:Y:S01]  /*4870*/  IADD3.X R41, R41, -0x1, RZ, P1, !PT ;  /* 0xffffffff29297810 */ /* 0x000fe20000ffe4ff */
[----:B------:R-:W-:Y:S01]  /*4880*/  IMAD.IADD R29, R29, 0x1, R42 ;  /* 0x000000011d1d7824 */ /* 0x000fe200078e022a */
[----:B------:R-:W-:-:S04]  /*4890*/  ISETP.GT.U32.AND P1, PT, R40, 0xc, PT ;  /* 0x0000000c2800780c */ /* 0x000fc80003f24070 */
[----:B------:R-:W-:Y:S02]  /*48a0*/  ISETP.GT.AND.EX P1, PT, R41, RZ, PT, P1 ;  /* 0x000000ff2900720c */ /* 0x000fe40003f24310 */
[----:B------:R-:W-:-:S05]  /*48b0*/  IADD3 R36, P2, R36, 0x10, RZ ;  /* 0x0000001024247810 */ /* 0x000fca0007f5e0ff */
[----:B------:R-:W-:Y:S01]  /*48c0*/  IMAD.X R13, RZ, RZ, R13, P2 ;  /* 0x000000ffff0d7224 */ /* 0x000fe200010e060d */
[----:B-----5:R-:W-:Y:S01]  /*48d0*/  SHF.R.S32.HI R31, RZ, 0x1f, R43 ;  /* 0x0000001fff1f7819 */ /* 0x020fe2000001142b */
[----:B----4-:R-:W-:Y:S02]  /*48e0*/  IMAD R8, R35, R43, RZ ;  /* 0x0000002b23087224 */ /* 0x010fe400078e02ff */
[----:B------:R-:W-:-:S04]  /*48f0*/  IMAD.WIDE.U32 R28, R43, R34, R28 ;  /* 0x000000222b1c7225 */ /* 0x000fc800078e001c */
[----:B------:R-:W-:-:S04]  /*4900*/  IMAD R31, R34, R31, R8 ;  /* 0x0000001f221f7224 */ /* 0x000fc800078e0208 */
[----:B------:R-:W-:Y:S01]  /*4910*/  IMAD.IADD R29, R29, 0x1, R31 ;  /* 0x000000011d1d7824 */ /* 0x000fe200078e021f */
[----:B--2---:R-:W-:Y:S01]  /*4920*/  SHF.R.S32.HI R31, RZ, 0x1f, R9 ;  /* 0x0000001fff1f7819 */ /* 0x004fe20000011409 */
[----:B---3--:R-:W-:Y:S01]  /*4930*/  IMAD R8, R45, R9, RZ ;  /* 0x000000092d087224 */ /* 0x008fe200078e02ff */
[----:B------:R-:W-:-:S03]  /*4940*/  IADD3 R34, P3, R22, R20, RZ ;  /* 0x0000001416227210 */ /* 0x000fc60007f7e0ff */
[----:B------:R-:W-:Y:S02]  /*4950*/  IMAD R31, R44, R31, R8 ;  /* 0x0000001f2c1f7224 */ /* 0x000fe400078e0208 */
[----:B------:R-:W-:-:S04]  /*4960*/  IMAD.WIDE.U32 R8, R9, R44, R28 ;  /* 0x0000002c09087225 */ /* 0x000fc800078e001c */
[----:B------:R-:W-:Y:S02]  /*4970*/  IMAD.IADD R9, R9, 0x1, R31 ;  /* 0x0000000109097824 */ /* 0x000fe400078e021f */
[----:B------:R-:W-:Y:S01]  /*4980*/  IMAD.X R39, R23, 0x1, R37, P3 ;  /* 0x0000000117277824 */ /* 0x000fe200018e0625 */
[----:B------:R-:W-:Y:S05]  /*4990*/  @P1 BRA `(.L_x_2132) ;  /* 0xfffff65000001947 */ /* 0x000fea000383ffff */
[----:B------:R-:W-:Y:S05]  /*49a0*/  BSYNC B2 ;  /* 0x0000000000027941 */ /* 0x000fea0003800000 */
.L_x_2131:
[----:B------:R-:W-:Y:S01]  /*49b0*/  ISETP.GT.U32.AND P1, PT, R40, 0x4, PT ;  /* 0x000000042800780c */ /* 0x000fe20003f24070 */
[----:B------:R-:W-:Y:S03]  /*49c0*/  BSSY B2, `(.L_x_2133) ;  /* 0x0000054000027945 */ /* 0x000fe60003800000 */
[----:B------:R-:W-:-:S13]  /*49d0*/  ISETP.GT.AND.EX P1, PT, R41, RZ, PT, P1 ;  /* 0x000000ff2900720c */ /* 0x000fda0003f24310 */
[----:B------:R-:W-:Y:S05]  /*49e0*/  @!P1 BRA `(.L_x_2134) ;  /* 0x0000051000009947 */ /* 0x000fea0003800000 */
        /* <DEDUP_REMOVED lines=23> */
[----:B------:R-:W-:Y:S01]  /*4b60*/  IMAD.WIDE.U32 R8, R39, R26, R8 ;  /* 0x0000001a27087225 */ /* 0x000fe200078e0008 */
[----:B0-----:R-:W2:Y:S04]  /*4b70*/  LDG.E.64 R22, [R30.64+0x18] ;  /* 0x000018241e167981 */ /* 0x001ea8000c1e1b00 */
[----:B------:R0:W3:Y:S01]  /*4b80*/  LDG.E R39, [R34.64] ;  /* 0x0000002422277981 */ /* 0x0000e2000c1e1900 */
[----:B------:R-:W-:Y:S01]  /*4b90*/  IMAD R27, R26, R45, R27 ;  /* 0x0000002d1a1b7224 */ /* 0x000fe200078e021b */
[----:B------:R-:W-:-:S03]  /*4ba0*/  IADD3 R26, P0, R34, R20, RZ ;  /* 0x00000014221a7210 */ /* 0x000fc60007f1e0ff */
[----:B------:R-:W-:Y:S02]  /*4bb0*/  IMAD.IADD R9, R9, 0x1, R27 ;  /* 0x0000000109097824 */ /* 0x000fe400078e021b */
[----:B------:R-:W-:Y:S01]  /*4bc0*/  IMAD.X R27, R35, 0x1, R37, P0 ;  /* 0x00000001231b7824 */ /* 0x000fe200000e0625 */
[----:B0-----:R-:W-:-:S05]  /*4bd0*/  IADD3 R34, P0, R26, R20, RZ ;  /* 0x000000141a227210 */ /* 0x001fca0007f1e0ff */
[----:B------:R-:W-:Y:S01]  /*4be0*/  IMAD.X R35, R27, 0x1, R37, P0 ;  /* 0x000000011b237824 */ /* 0x000fe200000e0625 */
[----:B----4-:R-:W-:Y:S01]  /*4bf0*/  SHF.R.S32.HI R45, RZ, 0x1f, R43 ;  /* 0x0000001fff2d7819 */ /* 0x010fe2000001142b */
[----:B-----5:R-:W-:Y:S02]  /*4c00*/  IMAD R29, R29, R43, RZ ;  /* 0x0000002b1d1d7224 */ /* 0x020fe400078e02ff */
[----:B------:R-:W-:Y:S02]  /*4c10*/  IMAD.WIDE.U32 R8, R43, R28, R8 ;  /* 0x0000001c2b087225 */ /* 0x000fe400078e0008 */
[----:B------:R-:W4:Y:S02]  /*4c20*/  LDG.E R43, [R26.64] ;  /* 0x000000241a2b7981 */ /* 0x000f24000c1e1900 */
[----:B------:R-:W-:Y:S02]  /*4c30*/  IMAD R45, R28, R45, R29 ;  /* 0x0000002d1c2d7224 */ /* 0x000fe400078e021d */
[----:B------:R-:W5:Y:S02]  /*4c40*/  LDG.E.64 R28, [R30.64+0x20] ;  /* 0x000020241e1c7981 */ /* 0x000f64000c1e1b00 */
[----:B------:R-:W-:Y:S01]  /*4c50*/  IMAD.IADD R9, R9, 0x1, R45 ;  /* 0x0000000109097824 */ /* 0x000fe200078e022d */
[----:B---3--:R-:W-:Y:S01]  /*4c60*/  SHF.R.S32.HI R45, RZ, 0x1f, R39 ;  /* 0x0000001fff2d7819 */ /* 0x008fe20000011427 */
[----:B--2---:R-:W-:-:S04]  /*4c70*/  IMAD R23, R23, R39, RZ ;  /* 0x0000002717177224 */ /* 0x004fc800078e02ff */
[----:B------:R-:W-:Y:S02]  /*4c80*/  IMAD R45, R22, R45, R23 ;  /* 0x0000002d162d7224 */ /* 0x000fe400078e0217 */
[----:B------:R-:W-:Y:S02]  /*4c90*/  IMAD.WIDE.U32 R22, R39, R22, R8 ;  /* 0x0000001627167225 */ /* 0x000fe400078e0008 */
[----:B------:R0:W2:Y:S04]  /*4ca0*/  LDG.E R39, [R34.64] ;  /* 0x0000002422277981 */ /* 0x0000a8000c1e1900 */
[----:B------:R-:W3:Y:S01]  /*4cb0*/  LDG.E.64 R8, [R30.64+0x28] ;  /* 0x000028241e087981 */ /* 0x000ee2000c1e1b00 */
[----:B------:R-:W-:Y:S01]  /*4cc0*/  IMAD.IADD R23, R23, 0x1, R45 ;  /* 0x0000000117177824 */ /* 0x000fe200078e022d */
[----:B----4-:R-:W-:Y:S01]  /*4cd0*/  SHF.R.S32.HI R27, RZ, 0x1f, R43 ;  /* 0x0000001fff1b7819 */ /* 0x010fe2000001142b */
[----:B-----5:R-:W-:-:S04]  /*4ce0*/  IMAD R26, R29, R43, RZ ;  /* 0x0000002b1d1a7224 */ /* 0x020fc800078e02ff */
[----:B------:R-:W-:Y:S01]  /*4cf0*/  IMAD R45, R28, R27, R26 ;  /* 0x0000001b1c2d7224 */ /* 0x000fe200078e021a */
[----:B------:R-:W-:Y:S01]  /*4d00*/  IADD3 R26, P0, R34, R20, RZ ;  /* 0x00000014221a7210 */ /* 0x000fe20007f1e0ff */
[----:B------:R-:W-:-:S04]  /*4d10*/  IMAD.WIDE.U32 R28, R43, R28, R22 ;  /* 0x0000001c2b1c7225 */ /* 0x000fc800078e0016 */
[----:B------:R-:W-:Y:S01]  /*4d20*/  IMAD.X R27, R35, 0x1, R37, P0 ;  /* 0x00000001231b7824 */ /* 0x000fe200000e0625 */
[----:B------:R-:W-:Y:S01]  /*4d30*/  IADD3 R22, P0, R26, R20, RZ ;  /* 0x000000141a167210 */ /* 0x000fe20007f1e0ff */
[----:B0-----:R-:W4:Y:S01]  /*4d40*/  LDG.E.64 R34, [R30.64+0x30] ;  /* 0x000030241e227981 */ /* 0x001f22000c1e1b00 */
[----:B------:R-:W-:-:S03]  /*4d50*/  IMAD.IADD R29, R29, 0x1, R45 ;  /* 0x000000011d1d7824 */ /* 0x000fc600078e022d */
[----:B------:R-:W5:Y:S01]  /*4d60*/  LDG.E R43, [R26.64] ;  /* 0x000000241a2b7981 */ /* 0x000f62000c1e1900 */
[----:B------:R-:W-:Y:S01]  /*4d70*/  IMAD.X R23, R27, 0x1, R37, P0 ;  /* 0x000000011b177824 */ /* 0x000fe200000e0625 */
[----:B--2---:R-:W-:Y:S01]  /*4d80*/  SHF.R.S32.HI R45, RZ, 0x1f, R39 ;  /* 0x0000001fff2d7819 */ /* 0x004fe20000011427 */
[----:B---3--:R-:W-:-:S03]  /*4d90*/  IMAD R42, R9, R39, RZ ;  /* 0x00000027092a7224 */ /* 0x008fc600078e02ff */
[----:B------:R-:W2:Y:S01]  /*4da0*/  LDG.E R9, [R22.64] ;  /* 0x0000002416097981 */ /* 0x000ea2000c1e1900 */
[----:B------:R-:W-:-:S03]  /*4db0*/  IMAD R42, R8, R45, R42 ;  /* 0x0000002d082a7224 */ /* 0x000fc600078e022a */
[----:B------:R-:W3:Y:S01]  /*4dc0*/  LDG.E.64 R44, [R30.64+0x38] ;  /* 0x000038241e2c7981 */ /* 0x000ee2000c1e1b00 */
[----:B------:R-:W-:-:S04]  /*4dd0*/  IMAD.WIDE.U32 R28, R39, R8, R28 ;  /* 0x00000008271c7225 */ /* 0x000fc800078e001c */
[----:B------:R-:W-:Y:S01]  /*4de0*/  IMAD.IADD R29, R29, 0x1, R42 ;  /* 0x000000011d1d7824 */ /* 0x000fe200078e022a */
[----:B------:R-:W-:Y:S02]  /*4df0*/  IADD3 R36, P2, R36, 0x8, RZ ;  /* 0x0000000824247810 */ /* 0x000fe40007f5e0ff */
[----:B------:R-:W-:Y:S02]  /*4e00*/  IADD3 R40, P3, R40, -0x8, RZ ;  /* 0xfffffff828287810 */ /* 0x000fe40007f7e0ff */
[----:B------:R-:W-:Y:S01]  /*4e10*/  PLOP3.LUT P0, PT, PT, PT, PT, 0x8, 0x0 ;  /* 0x000000000000781c */ /* 0x000fe20003f0e170 */
[----:B------:R-:W-:Y:S01]  /*4e20*/  IMAD.X R13, RZ, RZ, R13, P2 ;  /* 0x000000ffff0d7224 */ /* 0x000fe200010e060d */
[----:B------:R-:W-:Y:S02]  /*4e30*/  IADD3.X R41, R41, -0x1, RZ, P3, !PT ;  /* 0xffffffff29297810 */ /* 0x000fe40001ffe4ff */
[----:B-----5:R-:W-:Y:S01]  /*4e40*/  SHF.R.S32.HI R27, RZ, 0x1f, R43 ;  /* 0x0000001fff1b7819 */ /* 0x020fe2000001142b */
[----:B----4-:R-:W-:-:S04]  /*4e50*/  IMAD R8, R35, R43, RZ ;  /* 0x0000002b23087224 */ /* 0x010fc800078e02ff */
[----:B------:R-:W-:Y:S02]  /*4e60*/  IMAD R35, R34, R27, R8 ;  /* 0x0000001b22237224 */ /* 0x000fe400078e0208 */
[----:B------:R-:W-:Y:S01]  /*4e70*/  IMAD.WIDE.U32 R26, R43, R34, R28 ;  /* 0x000000222b1a7225 */ /* 0x000fe200078e001c */
[----:B--2---:R-:W-:-:S03]  /*4e80*/  SHF.R.S32.HI R29, RZ, 0x1f, R9 ;  /* 0x0000001fff1d7819 */ /* 0x004fc60000011409 */
[----:B---3--:R-:W-:Y:S02]  /*4e90*/  IMAD R8, R45, R9, RZ ;  /* 0x000000092d087224 */ /* 0x008fe400078e02ff */
[----:B------:R-:W-:Y:S01]  /*4ea0*/  IMAD.IADD R27, R27, 0x1, R35 ;  /* 0x000000011b1b7824 */ /* 0x000fe200078e0223 */
[----:B------:R-:W-:Y:S01]  /*4eb0*/  IADD3 R34, P1, R22, R20, RZ ;  /* 0x0000001416227210 */ /* 0x000fe20007f3e0ff */
[----:B------:R-:W-:Y:S02]  /*4ec0*/  IMAD R29, R44, R29, R8 ;  /* 0x0000001d2c1d7224 */ /* 0x000fe400078e0208 */
[----:B------:R-:W-:-:S04]  /*4ed0*/  IMAD.WIDE.U32 R8, R9, R44, R26 ;  /* 0x0000002c09087225 */ /* 0x000fc800078e001a */
[----:B------:R-:W-:Y:S02]  /*4ee0*/  IMAD.IADD R9, R9, 0x1, R29 ;  /* 0x0000000109097824 */ /* 0x000fe400078e021d */
[----:B------:R-:W-:Y:S02]  /*4ef0*/  IMAD.X R39, R23, 0x1, R37, P1 ;  /* 0x0000000117277824 */ /* 0x000fe400008e0625 */
.L_x_2134:
[----:B------:R-:W-:Y:S05]  /*4f00*/  BSYNC B2 ;  /* 0x0000000000027941 */ /* 0x000fea0003800000 */
.L_x_2133:
[----:B------:R-:W-:-:S04]  /*4f10*/  ISETP.NE.U32.AND P1, PT, R40, RZ, PT ;  /* 0x000000ff2800720c */ /* 0x000fc80003f25070 */
[----:B------:R-:W-:-:S13]  /*4f20*/  ISETP.NE.OR.EX P0, PT, R41, RZ, P0, P1 ;  /* 0x000000ff2900720c */ /* 0x000fda0000705710 */
[----:B------:R-:W-:Y:S05]  /*4f30*/  @!P0 BRA `(.L_x_2135) ;  /* 0x000002e000008947 */ /* 0x000fea0003800000 */
.L_x_2130:
[----:B------:R-:W-:Y:S01]  /*4f40*/  LEA R22, P0, R36, c[0x0][0x180], 0x3 ;  /* 0x0000600024167a11 */ /* 0x000fe200078018ff */
[----:B------:R-:W-:-:S03]  /*4f50*/  IMAD.MOV.U32 R35, RZ, RZ, R39 ;  /* 0x000000ffff237224 */ /* 0x000fc600078e0027 */
[----:B------:R-:W-:Y:S02]  /*4f60*/  LEA.HI.X R23, R36, c[0x0][0x184], R13, 0x3, P0 ;  /* 0x0000610024177a11 */ /* 0x000fe400000f1c0d */
[----:B------:R-:W-:Y:S01]  /*4f70*/  IADD3 R28, P0, R34, R20, RZ ;  /* 0x00000014221c7210 */ /* 0x000fe20007f1e0ff */
[----:B------:R0:W5:Y:S04]  /*4f80*/  LDG.E R35, [R34.64] ;  /* 0x0000002422237981 */ /* 0x000168000c1e1900 */
[----:B----4-:R-:W4:Y:S01]  /*4f90*/  LDG.E.64 R26, [R22.64] ;  /* 0x00000024161a7981 */ /* 0x010f22000c1e1b00 */
[----:B------:R-:W-:-:S03]  /*4fa0*/  IMAD.X R29, R39, 0x1, R37, P0 ;  /* 0x00000001271d7824 */ /* 0x000fc600000e0625 */
[----:B---3--:R-:W3:Y:S04]  /*4fb0*/  LDG.E.64 R30, [R22.64+0x8] ;  /* 0x00000824161e7981 */ /* 0x008ee8000c1e1b00 */
[----:B--2---:R1:W2:Y:S01]  /*4fc0*/  LDG.E R39, [R28.64] ;  /* 0x000000241c277981 */ /* 0x0042a2000c1e1900 */
[----:B0-----:R-:W-:Y:S02]  /*4fd0*/  IADD3 R34, P0, R28, R20, RZ ;  /* 0x000000141c227210 */ /* 0x001fe40007f1e0ff */
[----:B-----5:R-:W-:Y:S01]  /*4fe0*/  SHF.R.S32.HI R43, RZ, 0x1f, R35 ;  /* 0x0000001fff2b7819 */ /* 0x020fe20000011423 */
[----:B----4-:R-:W-:-:S04]  /*4ff0*/  IMAD.WIDE.U32 R8, R35, R26, R8 ;  /* 0x0000001a23087225 */ /* 0x010fc800078e0008 */
[----:B------:R-:W-:Y:S02]  /*5000*/  IMAD R27, R27, R35, RZ ;  /* 0x000000231b1b7224 */ /* 0x000fe400078e02ff */
[----:B------:R-:W-:Y:S02]  /*5010*/  IMAD.X R35, R29, 0x1, R37, P0 ;  /* 0x000000011d237824 */ /* 0x000fe400000e0625 */
[----:B------:R-:W-:Y:S01]  /*5020*/  IMAD R27, R26, R43, R27 ;  /* 0x0000002b1a1b7224 */ /* 0x000fe200078e021b */
[----:B------:R-:W-:Y:S01]  /*5030*/  IADD3 R26, P0, R34, R20, RZ ;  /* 0x00000014221a7210 */ /* 0x000fe20007f1e0ff */
[----:B-1----:R-:W4:Y:S04]  /*5040*/  LDG.E.64 R28, [R22.64+0x10] ;  /* 0x00001024161c7981 */ /* 0x002f28000c1e1b00 */
[----:B------:R0:W5:Y:S01]  /*5050*/  LDG.E R43, [R34.64] ;  /* 0x00000024222b7981 */ /* 0x000162000c1e1900 */
        /* <DEDUP_REMOVED lines=11> */
[----:B------:R-:W-:-:S04]  /*5110*/  ISETP.NE.U32.AND P0, PT, R40, RZ, PT ;  /* 0x000000ff2800720c */ /* 0x000fc80003f05070 */
[----:B------:R-:W-:Y:S02]  /*5120*/  ISETP.NE.AND.EX P0, PT, R41, RZ, PT, P0 ;  /* 0x000000ff2900720c */ /* 0x000fe40003f05300 */
[----:B------:R-:W-:Y:S02]  /*5130*/  IADD3 R36, P1, R36, 0x4, RZ ;  /* 0x0000000424247810 */ /* 0x000fe40007f3e0ff */
[----:B0-----:R-:W-:-:S03]  /*5140*/  IADD3 R34, P2, R26, R20, RZ ;  /* 0x000000141a227210 */ /* 0x001fc60007f5e0ff */
[----:B------:R-:W-:Y:S02]  /*5150*/  IMAD.X R13, RZ, RZ, R13, P1 ;  /* 0x000000ffff0d7224 */ /* 0x000fe400008e060d */
[----:B------:R-:W-:Y:S01]  /*5160*/  IMAD.X R39, R27, 0x1, R37, P2 ;  /* 0x000000011b277824 */ /* 0x000fe200010e0625 */
[----:B-----5:R-:W-:Y:S01]  /*5170*/  SHF.R.S32.HI R35, RZ, 0x1f, R43 ;  /* 0x0000001fff237819 */ /* 0x020fe2000001142b */
[----:B----4-:R-:W-:Y:S02]  /*5180*/  IMAD R29, R29, R43, RZ ;  /* 0x0000002b1d1d7224 */ /* 0x010fe400078e02ff */
[----:B------:R-:W-:-:S04]  /*5190*/  IMAD.WIDE.U32 R8, R43, R28, R8 ;  /* 0x0000001c2b087225 */ /* 0x000fc800078e0008 */
[----:B------:R-:W-:-:S04]  /*51a0*/  IMAD R29, R28, R35, R29 ;  /* 0x000000231c1d7224 */ /* 0x000fc800078e021d */
[----:B------:R-:W-:Y:S01]  /*51b0*/  IMAD.IADD R9, R9, 0x1, R29 ;  /* 0x0000000109097824 */ /* 0x000fe200078e021d */
[----:B--2---:R-:W-:Y:S01]  /*51c0*/  SHF.R.S32.HI R29, RZ, 0x1f, R31 ;  /* 0x0000001fff1d7819 */ /* 0x004fe2000001141f */
[----:B---3--:R-:W-:Y:S02]  /*51d0*/  IMAD R22, R45, R31, RZ ;  /* 0x0000001f2d167224 */ /* 0x008fe400078e02ff */
[----:B------:R-:W-:-:S04]  /*51e0*/  IMAD.WIDE.U32 R8, R31, R44, R8 ;  /* 0x0000002c1f087225 */ /* 0x000fc800078e0008 */
[----:B------:R-:W-:-:S04]  /*51f0*/  IMAD R29, R44, R29, R22 ;  /* 0x0000001d2c1d7224 */ /* 0x000fc800078e0216 */
[----:B------:R-:W-:Y:S01]  /*5200*/  IMAD.IADD R9, R9, 0x1, R29 ;  /* 0x0000000109097824 */ /* 0x000fe200078e021d */
[----:B------:R-:W-:Y:S05]  /*5210*/  @P0 BRA `(.L_x_2130) ;  /* 0xfffffd2000000947 */ /* 0x000fea000383ffff */
.L_x_2135:
[----:B------:R-:W-:Y:S05]  /*5220*/  BSYNC B0 ;  /* 0x0000000000007941 */ /* 0x000fea0003800000 */
.L_x_2129:
        /* <DEDUP_REMOVED lines=13> */
[----:B----4-:R-:W4:Y:S01]  /*5300*/  LDG.E R23, [R22.64] ;  /* 0x0000002416177981 */ /* 0x010f22000c1e1900 */
[----:B------:R-:W-:-:S04]  /*5310*/  ISETP.NE.U32.AND P0, PT, R38, 0x1, PT ;  /* 0x000000012600780c */ /* 0x000fc80003f05070 */
[----:B------:R-:W-:Y:S02]  /*5320*/  ISETP.NE.AND.EX P0, PT, RZ, RZ, PT, P0 ;  /* 0x000000ffff00720c */ /* 0x000fe40003f05300 */
[----:B----4-:R-:W-:Y:S01]  /*5330*/  SHF.R.S32.HI R13, RZ, 0x1f, R23 ;  /* 0x0000001fff0d7819 */ /* 0x010fe20000011417 */
[----:B-----5:R-:W-:Y:S02]  /*5340*/  IMAD R27, R27, R23, RZ ;  /* 0x000000171b1b7224 */ /* 0x020fe400078e02ff */
[----:B------:R-:W-:-:S04]  /*5350*/  IMAD.WIDE.U32 R8, R23, R26, R8 ;  /* 0x0000001a17087225 */ /* 0x000fc800078e0008 */
[----:B------:R-:W-:-:S04]  /*5360*/  IMAD R27, R26, R13, R27 ;  /* 0x0000000d1a1b7224 */ /* 0x000fc800078e021b */
[----:B------:R-:W-:Y:S01]  /*5370*/  IMAD.IADD R9, R9, 0x1, R27 ;  /* 0x0000000109097824 */ /* 0x000fe200078e021b */
[----:B------:R-:W-:Y:S05]  /*5380*/  @!P0 BRA `(.L_x_2128) ;  /* 0x000001a000008947 */ /* 0x000fea0003800000 */
[----:B------:R-:W-:Y:S01]  /*5390*/  IMAD.MOV.U32 R27, RZ, RZ, c[0x0][0x188] ;  /* 0x00006200ff1b7624 */ /* 0x000fe200078e00ff */
[----:B------:R-:W-:-:S03]  /*53a0*/  ISETP.NE.U32.AND P0, PT, R38, 0x2, PT ;  /* 0x000000022600780c */ /* 0x000fc60003f05070 */
[----:B------:R-:W-:Y:S01]  /*53b0*/  IMAD.WIDE.U32 R36, R36, R27, c[0x0][0x188] ;  /* 0x0000620024247625 */ /* 0x000fe200078e001b */
[----:B------:R-:W-:-:S04]  /*53c0*/  ISETP.NE.AND.EX P0, PT, RZ, RZ, PT, P0 ;  /* 0x000000ffff00720c */ /* 0x000fc80003f05300 */
[----:B------:R-:W-:-:S04]  /*53d0*/  IADD3 R4, P1, R4, R36, RZ ;  /* 0x0000002404047210 */ /* 0x000fc80007f3e0ff */
[----:B------:R-:W-:Y:S02]  /*53e0*/  IADD3.X R15, R15, R29, R37, P1, !PT ;  /* 0x0000001d0f0f7210 */ /* 0x000fe40000ffe425 */
[----:B------:R-:W-:-:S04]  /*53f0*/  LEA R22, P1, R4, c[0x0][0x168], 0x2 ;  /* 0x00005a0004167a11 */ /* 0x000fc800078210ff */
[----:B------:R-:W-:Y:S01]  /*5400*/  LEA.HI.X R23, R4, c[0x0][0x16c], R15, 0x2, P1 ;  /* 0x00005b0004177a11 */ /* 0x000fe200008f140f */
[----:B------:R-:W-:Y:S01]  /*5410*/  @P0 IMAD.MOV.U32 R14, RZ, RZ, c[0x0][0x18c] ;  /* 0x00006300ff0e0624 */ /* 0x000fe200078e00ff */
[C---:B------:R-:W-:Y:S01]  /*5420*/  @P0 LEA R26, P1, R27.reuse, R22, 0x2 ;  /* 0x000000161b1a0211 */ /* 0x040fe200078210ff */
[----:B------:R-:W4:Y:S04]  /*5430*/  LDG.E.64 R4, [R20.64+0x8] ;  /* 0x0000082414047981 */ /* 0x000f28000c1e1b00 */
[----:B------:R-:W5:Y:S01]  /*5440*/  LDG.E R13, [R22.64] ;  /* 0x00000024160d7981 */ /* 0x000f62000c1e1900 */
[----:B------:R-:W-:-:S03]  /*5450*/  @P0 LEA.HI.X R27, R27, R23, R14, 0x2, P1 ;  /* 0x000000171b1b0211 */ /* 0x000fc600008f140e */
[----:B---3--:R-:W3:Y:S04]  /*5460*/  @P0 LDG.E.64 R14, [R20.64+0x10] ;  /* 0x00001024140e0981 */ /* 0x008ee8000c1e1b00 */
[----:B------:R-:W3:Y:S01]  /*5470*/  @P0 LDG.E R27, [R26.64] ;  /* 0x000000241a1b0981 */ /* 0x000ee2000c1e1900 */
[----:B-----5:R-:W-:Y:S01]  /*5480*/  SHF.R.S32.HI R29, RZ, 0x1f, R13 ;  /* 0x0000001fff1d7819 */ /* 0x020fe2000001140d */
[----:B----4-:R-:W-:Y:S02]  /*5490*/  IMAD R5, R5, R13, RZ ;  /* 0x0000000d05057224 */ /* 0x010fe400078e02ff */
[----:B------:R-:W-:-:S04]  /*54a0*/  IMAD.WIDE.U32 R8, R13, R4, R8 ;  /* 0x000000040d087225 */ /* 0x000fc800078e0008 */
[----:B------:R-:W-:Y:S02]  /*54b0*/  IMAD R5, R4, R29, R5 ;  /* 0x0000001d04057224 */ /* 0x000fe400078e0205 */
[----:B---3--:R-:W-:Y:S02]  /*54c0*/  @P0 IMAD R4, R15, R27, RZ ;  /* 0x0000001b0f040224 */ /* 0x008fe400078e02ff */
[----:B------:R-:W-:Y:S01]  /*54d0*/  IMAD.IADD R9, R9, 0x1, R5 ;  /* 0x0000000109097824 */ /* 0x000fe200078e0205 */
[----:B------:R-:W-:-:S05]  /*54e0*/  @P0 SHF.R.S32.HI R5, RZ, 0x1f, R27 ;  /* 0x0000001fff050819 */ /* 0x000fca000001141b */
[----:B------:R-:W-:Y:S02]  /*54f0*/  @P0 IMAD R5, R14, R5, R4 ;  /* 0x000000050e050224 */ /* 0x000fe400078e0204 */
[----:B------:R-:W-:-:S04]  /*5500*/  @P0 IMAD.WIDE.U32 R14, R27, R14, R8 ;  /* 0x0000000e1b0e0225 */ /* 0x000fc800078e0008 */
[----:B------:R-:W-:Y:S02]  /*5510*/  @P0 IMAD.IADD R9, R15, 0x1, R5 ;  /* 0x000000010f090824 */ /* 0x000fe400078e0205 */
[----:B------:R-:W-:Y:S02]  /*5520*/  @P0 IMAD.MOV.U32 R8, RZ, RZ, R14 ;  /* 0x000000ffff080224 */ /* 0x000fe400078e000e */
.L_x_2128:
[----:B------:R-:W-:Y:S05]  /*5530*/  BSYNC B1 ;  /* 0x0000000000017941 */ /* 0x000fea0003800000 */
.L_x_2127:
        /* <DEDUP_REMOVED lines=11> */
[----:B------:R-:W-:Y:S02]  /*55f0*/  IMAD R25, R24, c[0x0][0x174], R5 ;  /* 0x00005d0018197a24 */ /* 0x000fe400078e0205 */
[----:B------:R-:W-:Y:S01]  /*5600*/  CS2R R4, SRZ ;  /* 0x0000000000047805 */ /* 0x000fe2000001ff00 */
[----:B------:R-:W-:Y:S02]  /*5610*/  IMAD.MOV.U32 R36, RZ, RZ, c[0x0][0x188] ;  /* 0x00006200ff247624 */ /* 0x000fe400078e00ff */
[----:B------:R-:W-:Y:S02]  /*5620*/  IMAD.MOV.U32 R39, RZ, RZ, c[0x0][0x18c] ;  /* 0x00006300ff277624 */ /* 0x000fe400078e00ff */
[----:B------:R-:W-:Y:S01]  /*5630*/  IMAD.IADD R21, R15, 0x1, R25 ;  /* 0x000000010f157824 */ /* 0x000fe200078e0219 */
[----:B------:R-:W-:Y:S05]  /*5640*/  @!P0 BRA `(.L_x_2138) ;  /* 0x0000137000008947 */ /* 0x000fea0003800000 */
[----:B------:R-:W-:Y:S01]  /*5650*/  IADD3 R40, P1, -R38, c[0x0][0x178], RZ ;  /* 0x00005e0026287a10 */ /* 0x000fe20007f3e1ff */
[----:B------:R-:W-:Y:S01]  /*5660*/  IMAD.IADD R37, R25, 0x1, R15 ;  /* 0x0000000119257824 */ /* 0x000fe200078e020f */
[----:B------:R-:W-:Y:S01]  /*5670*/  BSSY B0, `(.L_x_2138) ;  /* 0x0000134000007945 */ /* 0x000fe20003800000 */
[----:B-1----:R-:W-:Y:S01]  /*5680*/  IMAD.WIDE.U32 R22, R36, 0x4, RZ ;  /* 0x0000000424167825 */ /* 0x002fe200078e00ff */
        /* <DEDUP_REMOVED lines=15> */
.L_x_2141:
[C---:B------:R-:W-:Y:S01]  /*5780*/  LEA R26, P1, R5.reuse, c[0x0][0x180], 0x3 ;  /* 0x00006000051a7a11 */ /* 0x040fe200078218ff */
[----:B------:R-:W-:Y:S02]  /*5790*/  IMAD.MOV.U32 R43, RZ, RZ, R37 ;  /* 0x000000ffff2b7224 */ /* 0x000fe400078e0025 */
[----:B------:R-:W-:Y:S01]  /*57a0*/  IMAD.MOV.U32 R42, RZ, RZ, R34 ;  /* 0x000000ffff2a7224 */ /* 0x000fe200078e0022 */
[----:B------:R-:W-:-:S04]  /*57b0*/  LEA.HI.X R27, R5, c[0x0][0x184], R4, 0x3, P1 ;  /* 0x00006100051b7a11 */ /* 0x000fc800008f1c04 */
[----:B------:R-:W2:Y:S04]  /*57c0*/  LDG.E R43, [R42.64] ;  /* 0x000000242a2b7981 */ /* 0x000ea8000c1e1900 */
[----:B------:R-:W5:Y:S01]  /*57d0*/  LDG.E.64 R24, [R26.64] ;  /* 0x000000241a187981 */ /* 0x000f62000c1e1b00 */
[----:B------:R-:W-:-:S03]  /*57e0*/  IADD3 R34, P1, R34, R22, RZ ;  /* 0x0000001622227210 */ /* 0x000fc60007f3e0ff */
[----:B----4-:R-:W4:Y:S02]  /*57f0*/  LDG.E.64 R28, [R26.64+0x8] ;  /* 0x000008241a1c7981 */ /* 0x010f24000c1e1b00 */
[----:B------:R-:W-:-:S05]  /*5800*/  IMAD.X R35, R37, 0x1, R13, P1 ;  /* 0x0000000125237824 */ /* 0x000fca00008e060d */
[----:B---3--:R0:W3:Y:S01]  /*5810*/  LDG.E R37, [R34.64] ;  /* 0x0000002422257981 */ /* 0x0080e2000c1e1900 */
[----:B------:R-:W-:-:S05]  /*5820*/  IADD3 R30, P1, R34, R22, RZ ;  /* 0x00000016221e7210 */ /* 0x000fca0007f3e0ff */
[----:B------:R-:W-:Y:S01]  /*5830*/  IMAD.X R31, R35, 0x1, R13, P1 ;  /* 0x00000001231f7824 */ /* 0x000fe200008e060d */
[----:B0-----:R-:W-:-:S05]  /*5840*/  IADD3 R34, P1, R30, R22, RZ ;  /* 0x000000161e227210 */ /* 0x001fca0007f3e0ff */
[----:B------:R-:W-:Y:S01]  /*5850*/  IMAD.X R35, R31, 0x1, R13, P1 ;  /* 0x000000011f237824 */ /* 0x000fe200008e060d */
[----:B--2---:R-:W-:Y:S01]  /*5860*/  SHF.R.S32.HI R45, RZ, 0x1f, R43 ;  /* 0x0000001fff2d7819 */ /* 0x004fe2000001142b */
[----:B-----5:R-:W-:Y:S02]  /*5870*/  IMAD R25, R25, R43, RZ ;  /* 0x0000002b19197224 */ /* 0x020fe400078e02ff */
[----:B------:R-:W-:Y:S02]  /*5880*/  IMAD.WIDE.U32 R6, R43, R24, R6 ;  /* 0x000000182b067225 */ /* 0x000fe400078e0006 */
[----:B------:R0:W2:Y:S02]  /*5890*/  LDG.E R43, [R30.64] ;  /* 0x000000241e2b7981 */ /* 0x0000a4000c1e1900 */
[----:B------:R-:W-:Y:S02]  /*58a0*/  IMAD R45, R24, R45, R25 ;  /* 0x0000002d182d7224 */ /* 0x000fe400078e0219 */
[----:B------:R-:W5:Y:S02]  /*58b0*/  LDG.E.64 R24, [R26.64+0x10] ;  /* 0x000010241a187981 */ /* 0x000f64000c1e1b00 */
[----:B------:R-:W-:Y:S01]  /*58c0*/  IMAD.IADD R7, R7, 0x1, R45 ;  /* 0x0000000107077824 */ /* 0x000fe200078e022d */
[----:B---3--:R-:W-:Y:S01]  /*58d0*/  SHF.R.S32.HI R45, RZ, 0x1f, R37 ;  /* 0x0000001fff2d7819 */ /* 0x008fe20000011425 */
[----:B----4-:R-:W-:-:S02]  /*58e0*/  IMAD R29, R29, R37, RZ ;  /* 0x000000251d1d7224 */ /* 0x010fc400078e02ff */
[----:B------:R-:W-:Y:S02]  /*58f0*/  IMAD.WIDE.U32 R6, R37, R28, R6 ;  /* 0x0000001c25067225 */ /* 0x000fe400078e0006 */
[----:B------:R1:W3:Y:S02]  /*5900*/  LDG.E R37, [R34.64] ;  /* 0x0000002422257981 */ /* 0x0002e4000c1e1900 */
[----:B------:R-:W-:Y:S02]  /*5910*/  IMAD R45, R28, R45, R29 ;  /* 0x0000002d1c2d7224 */ /* 0x000fe400078e021d */
[----:B------:R-:W4:Y:S01]  /*5920*/  LDG.E.64 R28, [R26.64+0x18] ;  /* 0x000018241a1c7981 */ /* 0x000f22000c1e1b00 */
[----:B0-----:R-:W-:Y:S01]  /*5930*/  IADD3 R30, P1, R34, R22, RZ ;  /* 0x00000016221e7210 */ /* 0x001fe20007f3e0ff */
[----:B------:R-:W-:-:S04]  /*5940*/  IMAD.IADD R7, R7, 0x1, R45 ;  /* 0x0000000107077824 */ /* 0x000fc800078e022d */
[----:B------:R-:W-:Y:S01]  /*5950*/  IMAD.X R31, R35, 0x1, R13, P1 ;  /* 0x00000001231f7824 */ /* 0x000fe200008e060d */
[----:B-1----:R-:W-:-:S05]  /*5960*/  IADD3 R34, P1, R30, R22, RZ ;  /* 0x000000161e227210 */ /* 0x002fca0007f3e0ff */
        /* <DEDUP_REMOVED lines=81> */
[----:B----4-:R-:W-:-:S04]  /*5e80*/  IMAD R29, R29, R37, RZ ;  /* 0x000000251d1d7224 */ /* 0x010fc800078e02ff */
[----:B------:R-:W-:Y:S02]  /*5e90*/  IMAD R45, R28, R45, R29 ;  /* 0x0000002d1c2d7224 */ /* 0x000fe400078e021d */
[----:B------:R-:W-:Y:S02]  /*5ea0*/  IMAD.WIDE.U32 R28, R37, R28, R6 ;  /* 0x0000001c251c7225 */ /* 0x000fe400078e0006 */
[----:B------:R1:W3:Y:S04]  /*5eb0*/  LDG.E R37, [R34.64] ;  /* 0x0000002422257981 */ /* 0x0002e8000c1e1900 */
[----:B------:R-:W4:Y:S01]  /*5ec0*/  LDG.E.64 R6, [R26.64+0x68] ;  /* 0x000068241a067981 */ /* 0x000f22000c1e1b00 */
[----:B0-----:R-:W-:Y:S01]  /*5ed0*/  IADD3 R30, P1, R34, R22, RZ ;  /* 0x00000016221e7210 */ /* 0x001fe20007f3e0ff */
[----:B------:R-:W-:Y:S01]  /*5ee0*/  IMAD.IADD R29, R29, 0x1, R45 ;  /* 0x000000011d1d7824 */ /* 0x000fe200078e022d */
[----:B--2---:R-:W-:Y:S01]  /*5ef0*/  SHF.R.S32.HI R31, RZ, 0x1f, R43 ;  /* 0x0000001fff1f7819 */ /* 0x004fe2000001142b */
[----:B-----5:R-:W-:-:S04]  /*5f00*/  IMAD R25, R25, R43, RZ ;  /* 0x0000002b19197224 */ /* 0x020fc800078e02ff */
[----:B------:R-:W-:Y:S02]  /*5f10*/  IMAD R25, R24, R31, R25 ;  /* 0x0000001f18197224 */ /* 0x000fe400078e0219 */
[----:B------:R-:W-:Y:S02]  /*5f20*/  IMAD.X R31, R35, 0x1, R13, P1 ;  /* 0x00000001231f7824 */ /* 0x000fe400008e060d */
[----:B------:R-:W-:Y:S01]  /*5f30*/  IMAD.WIDE.U32 R28, R43, R24, R28 ;  /* 0x000000182b1c7225 */ /* 0x000fe200078e001c */
[----:B------:R-:W-:Y:S01]  /*5f40*/  IADD3 R24, P1, R30, R22, RZ ;  /* 0x000000161e187210 */ /* 0x000fe20007f3e0ff */
[----:B-1----:R-:W2:Y:S04]  /*5f50*/  LDG.E.64 R34, [R26.64+0x70] ;  /* 0x000070241a227981 */ /* 0x002ea8000c1e1b00 */
[----:B------:R-:W5:Y:S01]  /*5f60*/  LDG.E R43, [R30.64] ;  /* 0x000000241e2b7981 */ /* 0x000f62000c1e1900 */
[----:B------:R-:W-:Y:S01]  /*5f70*/  IMAD.IADD R29, R29, 0x1, R25 ;  /* 0x000000011d1d7824 */ /* 0x000fe200078e0219 */
[----:B---3--:R-:W-:Y:S01]  /*5f80*/  SHF.R.S32.HI R45, RZ, 0x1f, R37 ;  /* 0x0000001fff2d7819 */ /* 0x008fe20000011425 */
[----:B------:R-:W-:-:S02]  /*5f90*/  IMAD.X R25, R31, 0x1, R13, P1 ;  /* 0x000000011f197824 */ /* 0x000fc400008e060d */
[----:B----4-:R-:W-:-:S03]  /*5fa0*/  IMAD R42, R7, R37, RZ ;  /* 0x00000025072a7224 */ /* 0x010fc600078e02ff */
[----:B------:R-:W3:Y:S01]  /*5fb0*/  LDG.E R7, [R24.64] ;  /* 0x0000002418077981 */ /* 0x000ee2000c1e1900 */
[----:B------:R-:W-:-:S03]  /*5fc0*/  IMAD R42, R6, R45, R42 ;  /* 0x0000002d062a7224 */ /* 0x000fc600078e022a */
[----:B------:R-:W4:Y:S01]  /*5fd0*/  LDG.E.64 R44, [R26.64+0x78] ;  /* 0x000078241a2c7981 */ /* 0x000f22000c1e1b00 */
        /* <DEDUP_REMOVED lines=9> */
[----:B--2---:R-:W-:Y:S02]  /*6070*/  IMAD R6, R35, R43, RZ ;  /* 0x0000002b23067224 */ /* 0x004fe400078e02ff */
[----:B------:R-:W-:-:S04]  /*6080*/  IMAD.WIDE.U32 R28, R43, R34, R28 ;  /* 0x000000222b1c7225 */ /* 0x000fc800078e001c */
[----:B------:R-:W-:-:S04]  /*6090*/  IMAD R31, R34, R31, R6 ;  /* 0x0000001f221f7224 */ /* 0x000fc800078e0206 */
[----:B------:R-:W-:Y:S01]  /*60a0*/  IMAD.IADD R29, R29, 0x1, R31 ;  /* 0x000000011d1d7824 */ /* 0x000fe200078e021f */
[----:B---3--:R-:W-:Y:S01]  /*60b0*/  SHF.R.S32.HI R31, RZ, 0x1f, R7 ;  /* 0x0000001fff1f7819 */ /* 0x008fe20000011407 */
[----:B----4-:R-:W-:Y:S01]  /*60c0*/  IMAD R6, R45, R7, RZ ;  /* 0x000000072d067224 */ /* 0x010fe200078e02ff */
[----:B------:R-:W-:-:S03]  /*60d0*/  IADD3 R34, P3, R24, R22, RZ ;  /* 0x0000001618227210 */ /* 0x000fc60007f7e0ff */
[----:B------:R-:W-:Y:S02]  /*60e0*/  IMAD R31, R44, R31, R6 ;  /* 0x0000001f2c1f7224 */ /* 0x000fe400078e0206 */
[----:B------:R-:W-:-:S04]  /*60f0*/  IMAD.WIDE.U32 R6, R7, R44, R28 ;  /* 0x0000002c07067225 */ /* 0x000fc800078e001c */
[----:B------:R-:W-:Y:S02]  /*6100*/  IMAD.IADD R7, R7, 0x1, R31 ;  /* 0x0000000107077824 */ /* 0x000fe400078e021f */
[----:B------:R-:W-:Y:S01]  /*6110*/  IMAD.X R37, R25, 0x1, R13, P3 ;  /* 0x0000000119257824 */ /* 0x000fe200018e060d */
[----:B------:R-:W-:Y:S05]  /*6120*/  @P1 BRA `(.L_x_2141) ;  /* 0xfffff65000001947 */ /* 0x000fea000383ffff */
[----:B------:R-:W-:Y:S05]  /*6130*/  BSYNC B2 ;  /* 0x0000000000027941 */ /* 0x000fea0003800000 */
.L_x_2140:
        /* <DEDUP_REMOVED lines=27> */
[----:B------:R-:W-:Y:S01]  /*62f0*/  IMAD.WIDE.U32 R6, R37, R26, R6 ;  /* 0x0000001a25067225 */ /* 0x000fe200078e0006 */
[----:B0-----:R-:W3:Y:S04]  /*6300*/  LDG.E.64 R24, [R30.64+0x18] ;  /* 0x000018241e187981 */ /* 0x001ee8000c1e1b00 */
[----:B------:R0:W4:Y:S01]  /*6310*/  LDG.E R37, [R34.64] ;  /* 0x0000002422257981 */ /* 0x000122000c1e1900 */
[----:B------:R-:W-:Y:S01]  /*6320*/  IMAD R27, R26, R45, R27 ;  /* 0x0000002d1a1b7224 */ /* 0x000fe200078e021b */
[----:B------:R-:W-:-:S03]  /*6330*/  IADD3 R26, P0, R34, R22, RZ ;  /* 0x00000016221a7210 */ /* 0x000fc60007f1e0ff */
[----:B------:R-:W-:Y:S02]  /*6340*/  IMAD.IADD R7, R7, 0x1, R27 ;  /* 0x0000000107077824 */ /* 0x000fe400078e021b */
[----:B------:R-:W-:Y:S01]  /*6350*/  IMAD.X R27, R35, 0x1, R13, P0 ;  /* 0x00000001231b7824 */ /* 0x000fe200000e060d */
[----:B0-----:R-:W-:-:S05]  /*6360*/  IADD3 R34, P0, R26, R22, RZ ;  /* 0x000000161a227210 */ /* 0x001fca0007f1e0ff */
[----:B------:R-:W-:Y:S01]  /*6370*/  IMAD.X R35, R27, 0x1, R13, P0 ;  /* 0x000000011b237824 */ /* 0x000fe200000e060d */
[----:B--2---:R-:W-:Y:S01]  /*6380*/  SHF.R.S32.HI R45, RZ, 0x1f, R43 ;  /* 0x0000001fff2d7819 */ /* 0x004fe2000001142b */
[----:B-----5:R-:W-:Y:S02]  /*6390*/  IMAD R29, R29, R43, RZ ;  /* 0x0000002b1d1d7224 */ /* 0x020fe400078e02ff */
[----:B------:R-:W-:Y:S02]  /*63a0*/  IMAD.WIDE.U32 R6, R43, R28, R6 ;  /* 0x0000001c2b067225 */ /* 0x000fe400078e0006 */
[----:B------:R-:W2:Y:S02]  /*63b0*/  LDG.E R43, [R26.64] ;  /* 0x000000241a2b7981 */ /* 0x000ea4000c1e1900 */
[----:B------:R-:W-:Y:S02]  /*63c0*/  IMAD R45, R28, R45, R29 ;  /* 0x0000002d1c2d7224 */ /* 0x000fe400078e021d */
[----:B------:R-:W5:Y:S02]  /*63d0*/  LDG.E.64 R28, [R30.64+0x20] ;  /* 0x000020241e1c7981 */ /* 0x000f64000c1e1b00 */
[----:B------:R-:W-:Y:S01]  /*63e0*/  IMAD.IADD R7, R7, 0x1, R45 ;  /* 0x0000000107077824 */ /* 0x000fe200078e022d */
[----:B----4-:R-:W-:Y:S01]  /*63f0*/  SHF.R.S32.HI R45, RZ, 0x1f, R37 ;  /* 0x0000001fff2d7819 */ /* 0x010fe20000011425 */
[----:B---3--:R-:W-:-:S04]  /*6400*/  IMAD R25, R25, R37, RZ ;  /* 0x0000002519197224 */ /* 0x008fc800078e02ff */
[----:B------:R-:W-:Y:S02]  /*6410*/  IMAD R45, R24, R45, R25 ;  /* 0x0000002d182d7224 */ /* 0x000fe400078e0219 */
[----:B------:R-:W-:Y:S02]  /*6420*/  IMAD.WIDE.U32 R24, R37, R24, R6 ;  /* 0x0000001825187225 */ /* 0x000fe400078e0006 */
[----:B------:R0:W3:Y:S04]  /*6430*/  LDG.E R37, [R34.64] ;  /* 0x0000002422257981 */ /* 0x0000e8000c1e1900 */
[----:B------:R-:W4:Y:S01]  /*6440*/  LDG.E.64 R6, [R30.64+0x28] ;  /* 0x000028241e067981 */ /* 0x000f22000c1e1b00 */
[----:B------:R-:W-:Y:S01]  /*6450*/  IMAD.IADD R25, R25, 0x1, R45 ;  /* 0x0000000119197824 */ /* 0x000fe200078e022d */
[----:B--2---:R-:W-:Y:S01]  /*6460*/  SHF.R.S32.HI R27, RZ, 0x1f, R43 ;  /* 0x0000001fff1b7819 */ /* 0x004fe2000001142b */
[----:B-----5:R-:W-:-:S04]  /*6470*/  IMAD R26, R29, R43, RZ ;  /* 0x0000002b1d1a7224 */ /* 0x020fc800078e02ff */
[----:B------:R-:W-:Y:S01]  /*6480*/  IMAD R45, R28, R27, R26 ;  /* 0x0000001b1c2d7224 */ /* 0x000fe200078e021a */
[----:B------:R-:W-:Y:S01]  /*6490*/  IADD3 R26, P0, R34, R22, RZ ;  /* 0x00000016221a7210 */ /* 0x000fe20007f1e0ff */
[----:B------:R-:W-:-:S04]  /*64a0*/  IMAD.WIDE.U32 R28, R43, R28, R24 ;  /* 0x0000001c2b1c7225 */ /* 0x000fc800078e0018 */
[----:B------:R-:W-:Y:S01]  /*64b0*/  IMAD.X R27, R35, 0x1, R13, P0 ;  /* 0x00000001231b7824 */ /* 0x000fe200000e060d */
[----:B------:R-:W-:Y:S01]  /*64c0*/  IADD3 R24, P0, R26, R22, RZ ;  /* 0x000000161a187210 */ /* 0x000fe20007f1e0ff */
[----:B0-----:R-:W2:Y:S01]  /*64d0*/  LDG.E.64 R34, [R30.64+0x30] ;  /* 0x000030241e227981 */ /* 0x001ea2000c1e1b00 */
[----:B------:R-:W-:-:S03]  /*64e0*/  IMAD.IADD R29, R29, 0x1, R45 ;  /* 0x000000011d1d7824 */ /* 0x000fc600078e022d */
[----:B------:R-:W5:Y:S01]  /*64f0*/  LDG.E R43, [R26.64] ;  /* 0x000000241a2b7981 */ /* 0x000f62000c1e1900 */
[----:B------:R-:W-:Y:S01]  /*6500*/  IMAD.X R25, R27, 0x1, R13, P0 ;  /* 0x000000011b197824 */ /* 0x000fe200000e060d */
[----:B---3--:R-:W-:Y:S01]  /*6510*/  SHF.R.S32.HI R45, RZ, 0x1f, R37 ;  /* 0x0000001fff2d7819 */ /* 0x008fe20000011425 */
[----:B----4-:R-:W-:-:S03]  /*6520*/  IMAD R42, R7, R37, RZ ;  /* 0x00000025072a7224 */ /* 0x010fc600078e02ff */
[----:B------:R-:W3:Y:S01]  /*6530*/  LDG.E R7, [R24.64] ;  /* 0x0000002418077981 */ /* 0x000ee2000c1e1900 */
[----:B------:R-:W-:-:S03]  /*6540*/  IMAD R42, R6, R45, R42 ;  /* 0x0000002d062a7224 */ /* 0x000fc600078e022a */
[----:B------:R-:W4:Y:S01]  /*6550*/  LDG.E.64 R44, [R30.64+0x38] ;  /* 0x000038241e2c7981 */ /* 0x000f22000c1e1b00 */
        /* <DEDUP_REMOVED lines=8> */
[----:B--2---:R-:W-:-:S04]  /*65e0*/  IMAD R6, R35, R43, RZ ;  /* 0x0000002b23067224 */ /* 0x004fc800078e02ff */
[----:B------:R-:W-:Y:S02]  /*65f0*/  IMAD R35, R34, R27, R6 ;  /* 0x0000001b22237224 */ /* 0x000fe400078e0206 */
[----:B------:R-:W-:Y:S01]  /*6600*/  IMAD.WIDE.U32 R26, R43, R34, R28 ;  /* 0x000000222b1a7225 */ /* 0x000fe200078e001c */
[----:B---3--:R-:W-:-:S03]  /*6610*/  SHF.R.S32.HI R29, RZ, 0x1f, R7 ;  /* 0x0000001fff1d7819 */ /* 0x008fc60000011407 */
[----:B----4-:R-:W-:Y:S02]  /*6620*/  IMAD R6, R45, R7, RZ ;  /* 0x000000072d067224 */ /* 0x010fe400078e02ff */
[----:B------:R-:W-:Y:S01]  /*6630*/  IMAD.IADD R27, R27, 0x1, R35 ;  /* 0x000000011b1b7824 */ /* 0x000fe200078e0223 */
[----:B------:R-:W-:Y:S01]  /*6640*/  IADD3 R34, P1, R24, R22, RZ ;  /* 0x0000001618227210 */ /* 0x000fe20007f3e0ff */
[----:B------:R-:W-:Y:S02]  /*6650*/  IMAD R29, R44, R29, R6 ;  /* 0x0000001d2c1d7224 */ /* 0x000fe400078e0206 */
[----:B------:R-:W-:-:S04]  /*6660*/  IMAD.WIDE.U32 R6, R7, R44, R26 ;  /* 0x0000002c07067225 */ /* 0x000fc800078e001a */
[----:B------:R-:W-:Y:S02]  /*6670*/  IMAD.IADD R7, R7, 0x1, R29 ;  /* 0x0000000107077824 */ /* 0x000fe400078e021d */
[----:B------:R-:W-:Y:S02]  /*6680*/  IMAD.X R37, R25, 0x1, R13, P1 ;  /* 0x0000000119257824 */ /* 0x000fe400008e060d */
.L_x_2143:
[----:B------:R-:W-:Y:S05]  /*6690*/  BSYNC B2 ;  /* 0x0000000000027941 */ /* 0x000fea0003800000 */
.L_x_2142:
[----:B------:R-:W-:-:S04]  /*66a0*/  ISETP.NE.U32.AND P1, PT, R40, RZ, PT ;  /* 0x000000ff2800720c */ /* 0x000fc80003f25070 */
[----:B------:R-:W-:-:S13]  /*66b0*/  ISETP.NE.OR.EX P0, PT, R41, RZ, P0, P1 ;  /* 0x000000ff2900720c */ /* 0x000fda0000705710 */
[----:B------:R-:W-:Y:S05]  /*66c0*/  @!P0 BRA `(.L_x_2144) ;  /* 0x000002e000008947 */ /* 0x000fea0003800000 */
.L_x_2139:
[----:B------:R-:W-:Y:S01]  /*66d0*/  LEA R24, P0, R5, c[0x0][0x180], 0x3 ;  /* 0x0000600005187a11 */ /* 0x000fe200078018ff */
[----:B------:R-:W-:-:S03]  /*66e0*/  IMAD.MOV.U32 R35, RZ, RZ, R37 ;  /* 0x000000ffff237224 */ /* 0x000fc600078e0025 */
[----:B------:R-:W-:Y:S02]  /*66f0*/  LEA.HI.X R25, R5, c[0x0][0x184], R4, 0x3, P0 ;  /* 0x0000610005197a11 */ /* 0x000fe400000f1c04 */
[----:B------:R-:W-:Y:S01]  /*6700*/  IADD3 R28, P0, R34, R22, RZ ;  /* 0x00000016221c7210 */ /* 0x000fe20007f1e0ff */
[----:B------:R0:W2:Y:S04]  /*6710*/  LDG.E R35, [R34.64] ;  /* 0x0000002422237981 */ /* 0x0000a8000c1e1900 */
[----:B------:R-:W5:Y:S01]  /*6720*/  LDG.E.64 R26, [R24.64] ;  /* 0x00000024181a7981 */ /* 0x000f62000c1e1b00 */
[----:B------:R-:W-:-:S03]  /*6730*/  IMAD.X R29, R37, 0x1, R13, P0 ;  /* 0x00000001251d7824 */ /* 0x000fc600000e060d */
[----:B----4-:R-:W4:Y:S04]  /*6740*/  LDG.E.64 R30, [R24.64+0x8] ;  /* 0x00000824181e7981 */ /* 0x010f28000c1e1b00 */
[----:B---3--:R1:W3:Y:S01]  /*6750*/  LDG.E R37, [R28.64] ;  /* 0x000000241c257981 */ /* 0x0082e2000c1e1900 */
[----:B0-----:R-:W-:Y:S02]  /*6760*/  IADD3 R34, P0, R28, R22, RZ ;  /* 0x000000161c227210 */ /* 0x001fe40007f1e0ff */
[----:B--2---:R-:W-:Y:S01]  /*6770*/  SHF.R.S32.HI R43, RZ, 0x1f, R35 ;  /* 0x0000001fff2b7819 */ /* 0x004fe20000011423 */
[----:B-----5:R-:W-:-:S04]  /*6780*/  IMAD.WIDE.U32 R6, R35, R26, R6 ;  /* 0x0000001a23067225 */ /* 0x020fc800078e0006 */
[----:B------:R-:W-:Y:S02]  /*6790*/  IMAD R27, R27, R35, RZ ;  /* 0x000000231b1b7224 */ /* 0x000fe400078e02ff */
[----:B------:R-:W-:Y:S02]  /*67a0*/  IMAD.X R35, R29, 0x1, R13, P0 ;  /* 0x000000011d237824 */ /* 0x000fe400000e060d */
[----:B------:R-:W-:Y:S01]  /*67b0*/  IMAD R27, R26, R43, R27 ;  /* 0x0000002b1a1b7224 */ /* 0x000fe200078e021b */
[----:B------:R-:W-:Y:S01]  /*67c0*/  IADD3 R26, P0, R34, R22, RZ ;  /* 0x00000016221a7210 */ /* 0x000fe20007f1e0ff */
[----:B-1----:R-:W2:Y:S04]  /*67d0*/  LDG.E.64 R28, [R24.64+0x10] ;  /* 0x00001024181c7981 */ /* 0x002ea8000c1e1b00 */
[----:B------:R0:W5:Y:S01]  /*67e0*/  LDG.E R43, [R34.64] ;  /* 0x00000024222b7981 */ /* 0x000162000c1e1900 */
        /* <DEDUP_REMOVED lines=18> */
[----:B--2---:R-:W-:Y:S02]  /*6910*/  IMAD R29, R29, R43, RZ ;  /* 0x0000002b1d1d7224 */ /* 0x004fe400078e02ff */
[----:B------:R-:W-:-:S04]  /*6920*/  IMAD.WIDE.U32 R6, R43, R28, R6 ;  /* 0x0000001c2b067225 */ /* 0x000fc800078e0006 */
[----:B------:R-:W-:-:S04]  /*6930*/  IMAD R29, R28, R35, R29 ;  /* 0x000000231c1d7224 */ /* 0x000fc800078e021d */
[----:B------:R-:W-:Y:S01]  /*6940*/  IMAD.IADD R7, R7, 0x1, R29 ;  /* 0x0000000107077824 */ /* 0x000fe200078e021d */
[----:B---3--:R-:W-:Y:S01]  /*6950*/  SHF.R.S32.HI R29, RZ, 0x1f, R31 ;  /* 0x0000001fff1d7819 */ /* 0x008fe2000001141f */
[----:B----4-:R-:W-:Y:S02]  /*6960*/  IMAD R24, R45, R31, RZ ;  /* 0x0000001f2d187224 */ /* 0x010fe400078e02ff */
[----:B------:R-:W-:-:S04]  /*6970*/  IMAD.WIDE.U32 R6, R31, R44, R6 ;  /* 0x0000002c1f067225 */ /* 0x000fc800078e0006 */
[----:B------:R-:W-:-:S04]  /*6980*/  IMAD R29, R44, R29, R24 ;  /* 0x0000001d2c1d7224 */ /* 0x000fc800078e0218 */
[----:B------:R-:W-:Y:S01]  /*6990*/  IMAD.IADD R7, R7, 0x1, R29 ;  /* 0x0000000107077824 */ /* 0x000fe200078e021d */
[----:B------:R-:W-:Y:S05]  /*69a0*/  @P0 BRA `(.L_x_2139) ;  /* 0xfffffd2000000947 */ /* 0x000fea000383ffff */
.L_x_2144:
[----:B------:R-:W-:Y:S05]  /*69b0*/  BSYNC B0 ;  /* 0x0000000000007941 */ /* 0x000fea0003800000 */
.L_x_2138:
[----:B------:R-:W-:-:S04]  /*69c0*/  ISETP.NE.U32.AND P0, PT, R38, RZ, PT ;  /* 0x000000ff2600720c */ /* 0x000fc80003f05070 */
[----:B------:R-:W-:-:S13]  /*69d0*/  ISETP.NE.AND.EX P0, PT, RZ, RZ, PT, P0 ;  /* 0x000000ffff00720c */ /* 0x000fda0003f05300 */
[----:B------:R-:W-:Y:S05]  /*69e0*/  @!P0 BRA `(.L_x_2137) ;  /* 0x000002b000008947 */ /* 0x000fea0003800000 */
[----:B-1----:R-:W-:Y:S02]  /*69f0*/  IMAD R22, R4, c[0x0][0x188], RZ ;  /* 0x0000620004167a24 */ /* 0x002fe400078e02ff */
        /* <DEDUP_REMOVED lines=9> */
[----:B------:R-:W5:Y:S01]  /*6a90*/  LDG.E R25, [R24.64] ;  /* 0x0000002418197981 */ /* 0x000f62000c1e1900 */
[----:B------:R-:W-:-:S04]  /*6aa0*/  ISETP.NE.U32.AND P0, PT, R38, 0x1, PT ;  /* 0x000000012600780c */ /* 0x000fc80003f05070 */
[----:B------:R-:W-:Y:S02]  /*6ab0*/  ISETP.NE.AND.EX P0, PT, RZ, RZ, PT, P0 ;  /* 0x000000ffff00720c */ /* 0x000fe40003f05300 */
[----:B-----5:R-:W-:Y:S01]  /*6ac0*/  SHF.R.S32.HI R29, RZ, 0x1f, R25 ;  /* 0x0000001fff1d7819 */ /* 0x020fe20000011419 */
[----:B--2---:R-:W-:Y:S02]  /*6ad0*/  IMAD R4, R27, R25, RZ ;  /* 0x000000191b047224 */ /* 0x004fe400078e02ff */
[----:B------:R-:W-:-:S04]  /*6ae0*/  IMAD.WIDE.U32 R6, R25, R26, R6 ;  /* 0x0000001a19067225 */ /* 0x000fc800078e0006 */
[----:B------:R-:W-:-:S04]  /*6af0*/  IMAD R29, R26, R29, R4 ;  /* 0x0000001d1a1d7224 */ /* 0x000fc800078e0204 */
[----:B------:R-:W-:Y:S01]  /*6b00*/  IMAD.IADD R7, R7, 0x1, R29 ;  /* 0x0000000107077824 */ /* 0x000fe200078e021d */
        /* <DEDUP_REMOVED lines=10> */
[----:B------:R-:W5:Y:S03]  /*6bb0*/  LDG.E R13, [R20.64] ;  /* 0x00000024140d7981 */ /* 0x000f66000c1e1900 */
[----:B------:R-:W-:Y:S01]  /*6bc0*/  @P0 LEA.HI.X R25, R36, R21, R39, 0x2, P1 ;  /* 0x0000001524190211 */ /* 0x000fe200008f1427 */
[----:B----4-:R-:W4:Y:S05]  /*6bd0*/  @P0 LDG.E.64 R14, [R22.64+0x10] ;  /* 0x00001024160e0981 */ /* 0x010f2a000c1e1b00 */
[----:B------:R-:W4:Y:S01]  /*6be0*/  @P0 LDG.E R25, [R24.64] ;  /* 0x0000002418190981 */ /* 0x000f22000c1e1900 */
[----:B-----5:R-:W-:Y:S01]  /*6bf0*/  SHF.R.S32.HI R27, RZ, 0x1f, R13 ;  /* 0x0000001fff1b7819 */ /* 0x020fe2000001140d */
[----:B--2---:R-:W-:-:S02]  /*6c00*/  IMAD R5, R5, R13, RZ ;  /* 0x0000000d05057224 */ /* 0x004fc400078e02ff */
[----:B------:R-:W-:-:S04]  /*6c10*/  IMAD.WIDE.U32 R6, R13, R4, R6 ;  /* 0x000000040d067225 */ /* 0x000fc800078e0006 */
[----:B------:R-:W-:Y:S02]  /*6c20*/  IMAD R5, R4, R27, R5 ;  /* 0x0000001b04057224 */ /* 0x000fe400078e0205 */
[----:B----4-:R-:W-:Y:S02]  /*6c30*/  @P0 IMAD R4, R15, R25, RZ ;  /* 0x000000190f040224 */ /* 0x010fe400078e02ff */
[----:B------:R-:W-:Y:S01]  /*6c40*/  IMAD.IADD R7, R7, 0x1, R5 ;  /* 0x0000000107077824 */ /* 0x000fe200078e0205 */
[----:B------:R-:W-:-:S05]  /*6c50*/  @P0 SHF.R.S32.HI R5, RZ, 0x1f, R25 ;  /* 0x0000001fff050819 */ /* 0x000fca0000011419 */
[----:B------:R-:W-:Y:S02]  /*6c60*/  @P0 IMAD R5, R14, R5, R4 ;  /* 0x000000050e050224 */ /* 0x000fe400078e0204 */
[----:B------:R-:W-:-:S04]  /*6c70*/  @P0 IMAD.WIDE.U32 R14, R25, R14, R6 ;  /* 0x0000000e190e0225 */ /* 0x000fc800078e0006 */
[----:B------:R-:W-:Y:S02]  /*6c80*/  @P0 IMAD.IADD R7, R15, 0x1, R5 ;  /* 0x000000010f070824 */ /* 0x000fe400078e0205 */
[----:B------:R-:W-:Y:S02]  /*6c90*/  @P0 IMAD.MOV.U32 R6, RZ, RZ, R14 ;  /* 0x000000ffff060224 */ /* 0x000fe400078e000e */
.L_x_2137:
[----:B------:R-:W-:Y:S05]  /*6ca0*/  BSYNC B1 ;  /* 0x0000000000017941 */ /* 0x000fea0003800000 */
.L_x_2136:
[----:B------:R-:W-:Y:S01]  /*6cb0*/  IADD3 R4, R10, 0x100, RZ ;  /* 0x000001000a047810 */ /* 0x000fe20007ffe0ff */
[----:B------:R-:W-:Y:S03]  /*6cc0*/  BSSY B1, `(.L_x_2145) ;  /* 0x0000173000017945 */ /* 0x000fe60003800000 */
[----:B------:R-:W-:-:S13]  /*6cd0*/  ISETP.GE.AND P0, PT, R4, UR38, PT ;  /* 0x0000002604007c0c */ /* 0x000fda000bf06270 */
[----:B------:R-:W-:Y:S05]  /*6ce0*/  @P0 BRA `(.L_x_2146) ;  /* 0x0000170000000947 */ /* 0x000fea0003800000 */
[----:B------:R-:W-:Y:S01]  /*6cf0*/  ISETP.GE.U32.AND P0, PT, R11, 0x3, PT ;  /* 0x000000030b00780c */ /* 0x000fe20003f06070 */
[----:B---3-5:R-:W-:Y:S01]  /*6d00*/  IMAD R5, R19, c[0x0][0x170], RZ ;  /* 0x00005c0013057a24 */ /* 0x028fe200078e02ff */
        /* <DEDUP_REMOVED lines=14> */
[----:B--2---:R-:W-:Y:S01]  /*6df0*/  IMAD.WIDE.U32 R24, R36, 0x4, RZ ;  /* 0x0000000424187825 */ /* 0x004fe200078e00ff */
        /* <DEDUP_REMOVED lines=15> */
.L_x_2150:
[C---:B------:R-:W-:Y:S01]  /*6ef0*/  LEA R30, P1, R5.reuse, c[0x0][0x180], 0x3 ;  /* 0x00006000051e7a11 */ /* 0x040fe200078218ff */
[----:B------:R-:W-:Y:S02]  /*6f00*/  IMAD.MOV.U32 R35, RZ, RZ, R19 ;  /* 0x000000ffff237224 */ /* 0x000fe400078e0013 */
[----:B------:R-:W-:Y:S01]  /*6f10*/  IMAD.MOV.U32 R34, RZ, RZ, R18 ;  /* 0x000000ffff227224 */ /* 0x000fe200078e0012 */
[----:B------:R-:W-:-:S04]  /*6f20*/  LEA.HI.X R31, R5, c[0x0][0x184], R4, 0x3, P1 ;  /* 0x00006100051f7a11 */ /* 0x000fc800008f1c04 */
[----:B------:R0:W2:Y:S04]  /*6f30*/  LDG.E R35, [R34.64] ;  /* 0x0000002422237981 */ /* 0x0000a8000c1e1900 */
[----:B------:R-:W3:Y:S01]  /*6f40*/  LDG.E.64 R28, [R30.64] ;  /* 0x000000241e1c7981 */ /* 0x000ee2000c1e1b00 */
[----:B-1----:R-:W-:-:S03]  /*6f50*/  IADD3 R22, P1, R18, R24, RZ ;  /* 0x0000001812167210 */ /* 0x002fc60007f3e0ff */
[----:B------:R-:W5:Y:S02]  /*6f60*/  LDG.E.64 R26, [R30.64+0x8] ;  /* 0x000008241e1a7981 */ /* 0x000f64000c1e1b00 */
[----:B------:R-:W-:-:S05]  /*6f70*/  IMAD.X R23, R19, 0x1, R13, P1 ;  /* 0x0000000113177824 */ /* 0x000fca00008e060d */
[----:B----4-:R1:W4:Y:S01]  /*6f80*/  LDG.E R43, [R22.64] ;  /* 0x00000024162b7981 */ /* 0x010322000c1e1900 */
[----:B------:R-:W-:-:S05]  /*6f90*/  IADD3 R18, P1, R22, R24, RZ ;  /* 0x0000001816127210 */ /* 0x000fca0007f3e0ff */
[----:B------:R-:W-:Y:S02]  /*6fa0*/  IMAD.X R19, R23, 0x1, R13, P1 ;  /* 0x0000000117137824 */ /* 0x000fe400008e060d */
[----:B-1----:R-:W5:Y:S04]  /*6fb0*/  LDG.E.64 R22, [R30.64+0x10] ;  /* 0x000010241e167981 */ /* 0x002f68000c1e1b00 */
[----:B------:R1:W5:Y:S02]  /*6fc0*/  LDG.E R41, [R18.64] ;  /* 0x0000002412297981 */ /* 0x000364000c1e1900 */
[----:B-1----:R-:W-:-:S05]  /*6fd0*/  IADD3 R18, P1, R18, R24, RZ ;  /* 0x0000001812127210 */ /* 0x002fca0007f3e0ff */
[----:B------:R-:W-:Y:S01]  /*6fe0*/  IMAD.X R19, R19, 0x1, R13, P1 ;  /* 0x0000000113137824 */ /* 0x000fe200008e060d */
[----:B0-----:R-:W-:Y:S02]  /*6ff0*/  IADD3 R34, P1, R18, R24, RZ ;  /* 0x0000001812227210 */ /* 0x001fe40007f3e0ff */
[----:B--2---:R-:W-:Y:S01]  /*7000*/  SHF.R.S32.HI R45, RZ, 0x1f, R35 ;  /* 0x0000001fff2d7819 */ /* 0x004fe20000011423 */
[----:B---3--:R-:W-:Y:S02]  /*7010*/  IMAD R29, R29, R35, RZ ;  /* 0x000000231d1d7224 */ /* 0x008fe400078e02ff */
[----:B------:R-:W-:-:S04]  /*7020*/  IMAD.WIDE.U32 R32, R35, R28, R32 ;  /* 0x0000001c23207225 */ /* 0x000fc800078e0020 */
[----:B------:R-:W-:Y:S02]  /*7030*/  IMAD R35, R28, R45, R29 ;  /* 0x0000002d1c237224 */ /* 0x000fe400078e021d */
[----:B------:R0:W2:Y:S04]  /*7040*/  LDG.E R45, [R18.64] ;  /* 0x00000024122d7981 */ /* 0x0000a8000c1e1900 */
[----:B------:R-:W3:Y:S01]  /*7050*/  LDG.E.64 R28, [R30.64+0x18] ;  /* 0x000018241e1c7981 */ /* 0x000ee2000c1e1b00 */
[----:B----4-:R-:W-:Y:S01]  /*7060*/  SHF.R.S32.HI R42, RZ, 0x1f, R43 ;  /* 0x0000001fff2a7819 */ /* 0x010fe2000001142b */
[----:B------:R-:W-:Y:S02]  /*7070*/  IMAD.IADD R33, R33, 0x1, R35 ;  /* 0x0000000121217824 */ /* 0x000fe400078e0223 */
[----:B-----5:R-:W-:-:S02]  /*7080*/  IMAD R27, R27, R43, RZ ;  /* 0x0000002b1b1b7224 */ /* 0x020fc400078e02ff */
[----:B------:R-:W-:Y:S02]  /*7090*/  IMAD.X R35, R19, 0x1, R13, P1 ;  /* 0x0000000113237824 */ /* 0x000fe400008e060d */
[----:B------:R-:W-:Y:S01]  /*70a0*/  IMAD R42, R26, R42, R27 ;  /* 0x0000002a1a2a7224 */ /* 0x000fe200078e021b */
[----:B0-----:R-:W4:Y:S01]  /*70b0*/  LDG.E.64 R18, [R30.64+0x20] ;  /* 0x000020241e127981 */ /* 0x001f22000c1e1b00 */
[----:B------:R-:W-:-:S03]  /*70c0*/  IMAD.WIDE.U32 R26, R43, R26, R32 ;  /* 0x0000001a2b1a7225 */ /* 0x000fc600078e0020 */
[----:B------:R0:W5:Y:S01]  /*70d0*/  LDG.E R43, [R34.64] ;  /* 0x00000024222b7981 */ /* 0x000162000c1e1900 */
[----:B------:R-:W-:Y:S01]  /*70e0*/  IADD3 R32, P1, R34, R24, RZ ;  /* 0x0000001822207210 */ /* 0x000fe20007f3e0ff */
[----:B------:R-:W-:Y:S01]  /*70f0*/  IMAD.IADD R27, R27, 0x1, R42 ;  /* 0x000000011b1b7824 */ /* 0x000fe200078e022a */
[----:B------:R-:W-:Y:S01]  /*7100*/  SHF.R.S32.HI R42, RZ, 0x1f, R41 ;  /* 0x0000001fff2a7819 */ /* 0x000fe20000011429 */
[----:B------:R-:W-:Y:S02]  /*7110*/  IMAD R23, R23, R41, RZ ;  /* 0x0000002917177224 */ /* 0x000fe400078e02ff */
[----:B------:R-:W-:Y:S02]  /*7120*/  IMAD.X R33, R35, 0x1, R13, P1 ;  /* 0x0000000123217824 */ /* 0x000fe400008e060d */
[----:B------:R-:W-:Y:S02]  /*7130*/  IMAD R42, R22, R42, R23 ;  /* 0x0000002a162a7224 */ /* 0x000fe400078e0217 */
[----:B------:R-:W-:-:S02]  /*7140*/  IMAD.WIDE.U32 R22, R41, R22, R26 ;  /* 0x0000001629167225 */ /* 0x000fc400078e001a */
[----:B------:R1:W4:Y:S04]  /*7150*/  LDG.E R41, [R32.64] ;  /* 0x0000002420297981 */ /* 0x000328000c1e1900 */
[----:B------:R-:W4:Y:S01]  /*7160*/  LDG.E.64 R26, [R30.64+0x28] ;  /* 0x000028241e1a7981 */ /* 0x000f22000c1e1b00 */
[----:B0-----:R-:W-:Y:S01]  /*7170*/  IADD3 R34, P1, R32, R24, RZ ;  /* 0x0000001820227210 */ /* 0x001fe20007f3e0ff */
[----:B------:R-:W-:-:S04]  /*7180*/  IMAD.IADD R23, R23, 0x1, R42 ;  /* 0x0000000117177824 */ /* 0x000fc800078e022a */
[----:B------:R-:W-:Y:S02]  /*7190*/  IMAD.X R35, R33, 0x1, R13, P1 ;  /* 0x0000000121237824 */ /* 0x000fe400008e060d */
[----:B-1----:R-:W4:Y:S01]  /*71a0*/  LDG.E.64 R32, [R30.64+0x30] ;  /* 0x000030241e207981 */ /* 0x002f22000c1e1b00 */
[----:B--2---:R-:W-:Y:S01]  /*71b0*/  SHF.R.S32.HI R42, RZ, 0x1f, R45 ;  /* 0x0000001fff2a7819 */ /* 0x004fe2000001142d */
[----:B---3--:R-:W-:Y:S02]  /*71c0*/  IMAD R29, R29, R45, RZ ;  /* 0x0000002d1d1d7224 */ /* 0x008fe400078e02ff */
[----:B------:R-:W-:Y:S02]  /*71d0*/  IMAD.WIDE.U32 R22, R45, R28, R22 ;  /* 0x0000001c2d167225 */ /* 0x000fe400078e0016 */
[----:B------:R0:W2:Y:S02]  /*71e0*/  LDG.E R45, [R34.64] ;  /* 0x00000024222d7981 */ /* 0x0000a4000c1e1900 */
[----:B------:R-:W-:Y:S01]  /*71f0*/  IMAD R29, R28, R42, R29 ;  /* 0x0000002a1c1d7224 */ /* 0x000fe200078e021d */
[----:B------:R-:W-:-:S03]  /*7200*/  IADD3 R28, P1, R34, R24, RZ ;  /* 0x00000018221c7210 */ /* 0x000fc60007f3e0ff */
[----:B------:R-:W-:Y:S01]  /*7210*/  IMAD.IADD R23, R23, 0x1, R29 ;  /* 0x0000000117177824 */ /* 0x000fe200078e021d */
[----:B-----5:R-:W-:Y:S01]  /*7220*/  SHF.R.S32.HI R42, RZ, 0x1f, R43 ;  /* 0x0000001fff2a7819 */ /* 0x020fe2000001142b */
[----:B----4-:R-:W-:Y:S02]  /*7230*/  IMAD R19, R19, R43, RZ ;  /* 0x0000002b13137224 */ /* 0x010fe400078e02ff */
[----:B------:R-:W-:Y:S02]  /*7240*/  IMAD.X R29, R35, 0x1, R13, P1 ;  /* 0x00000001231d7824 */ /* 0x000fe400008e060d */
[----:B------:R-:W-:Y:S02]  /*7250*/  IMAD R42, R18, R42, R19 ;  /* 0x0000002a122a7224 */ /* 0x000fe400078e0213 */
[----:B------:R-:W-:Y:S02]  /*7260*/  IMAD.WIDE.U32 R18, R43, R18, R22 ;  /* 0x000000122b127225 */ /* 0x000fe400078e0016 */
[----:B------:R1:W3:Y:S04]  /*7270*/  LDG.E R43, [R28.64] ;  /* 0x000000241c2b7981 */ /* 0x0002e8000c1e1900 */
[----:B------:R-:W4:Y:S01]  /*7280*/  LDG.E.64 R22, [R30.64+0x38] ;  /* 0x000038241e167981 */ /* 0x000f22000c1e1b00 */
[----:B0-----:R-:W-:Y:S01]  /*7290*/  IADD3 R34, P1, R28, R24, RZ ;  /* 0x000000181c227210 */ /* 0x001fe20007f3e0ff */
[----:B------:R-:W-:Y:S01]  /*72a0*/  IMAD.IADD R19, R19, 0x1, R42 ;  /* 0x0000000113137824 */ /* 0x000fe200078e022a */
[----:B------:R-:W-:Y:S01]  /*72b0*/  SHF.R.S32.HI R42, RZ, 0x1f, R41 ;  /* 0x0000001fff2a7819 */ /* 0x000fe20000011429 */
[----:B------:R-:W-:-:S02]  /*72c0*/  IMAD R27, R27, R41, RZ ;  /* 0x000000291b1b7224 */ /* 0x000fc400078e02ff */
[----:B------:R-:W-:Y:S02]  /*72d0*/  IMAD.X R35, R29, 0x1, R13, P1 ;  /* 0x000000011d237824 */ /* 0x000fe400008e060d */
[----:B------:R-:W-:Y:S01]  /*72e0*/  IMAD.WIDE.U32 R18, R41, R26, R18 ;  /* 0x0000001a29127225 */ /* 0x000fe200078e0012 */
[----:B-1----:R-:W5:Y:S03]  /*72f0*/  LDG.E.64 R28, [R30.64+0x40] ;  /* 0x000040241e1c7981 */ /* 0x002f66000c1e1b00 */
[----:B------:R-:W-:Y:S01]  /*7300*/  IMAD R27, R26, R42, R27 ;  /* 0x0000002a1a1b7224 */ /* 0x000fe200078e021b */
[----:B------:R0:W5:Y:S01]  /*7310*/  LDG.E R41, [R34.64] ;  /* 0x0000002422297981 */ /* 0x000162000c1e1900 */
[----:B------:R-:W-:Y:S02]  /*7320*/  IADD3 R26, P1, R34, R24, RZ ;  /* 0x00000018221a7210 */ /* 0x000fe40007f3e0ff */
[----:B------:R-:W-:-:S03]  /*7330*/  IMAD.IADD R19, R19, 0x1, R27 ;  /* 0x0000000113137824 */ /* 0x000fc600078e021b */
[----:B------:R-:W-:Y:S01]  /*7340*/  IMAD.X R27, R35, 0x1, R13, P1 ;  /* 0x00000001231b7824 */ /* 0x000fe200008e060d */
[----:B--2---:R-:W-:Y:S01]  /*7350*/  SHF.R.S32.HI R42, RZ, 0x1f, R45 ;  /* 0x0000001fff2a7819 */ /* 0x004fe2000001142d */
[----:B------:R-:W-:Y:S02]  /*7360*/  IMAD R33, R33, R45, RZ ;  /* 0x0000002d21217224 */ /* 0x000fe400078e02ff */
[----:B0-----:R-:W-:Y:S02]  /*7370*/  IMAD.WIDE.U32 R34, R45, R32, R18 ;  /* 0x000000202d227225 */ /* 0x001fe400078e0012 */
[----:B------:R0:W2:Y:S04]  /*7380*/  LDG.E R45, [R26.64] ;  /* 0x000000241a2d7981 */ /* 0x0000a8000c1e1900 */
[----:B------:R-:W2:Y:S01]  /*7390*/  LDG.E.64 R18, [R30.64+0x48] ;  /* 0x000048241e127981 */ /* 0x000ea2000c1e1b00 */
[----:B------:R-:W-:-:S04]  /*73a0*/  IMAD R33, R32, R42, R33 ;  /* 0x0000002a20217224 */ /* 0x000fc800078e0221 */
[----:B------:R-:W-:Y:S01]  /*73b0*/  IMAD.IADD R35, R35, 0x1, R33 ;  /* 0x0000000123237824 */ /* 0x000fe200078e0221 */
[----:B---3--:R-:W-:Y:S01]  /*73c0*/  SHF.R.S32.HI R33, RZ, 0x1f, R43 ;  /* 0x0000001fff217819 */ /* 0x008fe2000001142b */
[----:B----4-:R-:W-:-:S04]  /*73d0*/  IMAD R23, R23, R43, RZ ;  /* 0x0000002b17177224 */ /* 0x010fc800078e02ff */
[----:B------:R-:W-:Y:S02]  /*73e0*/  IMAD R33, R22, R33, R23 ;  /* 0x0000002116217224 */ /* 0x000fe400078e0217 */
[----:B------:R-:W-:Y:S01]  /*73f0*/  IMAD.WIDE.U32 R22, R43, R22, R34 ;  /* 0x000000162b167225 */ /* 0x000fe200078e0022 */
[----:B------:R-:W-:-:S05]  /*7400*/  IADD3 R34, P1, R26, R24, RZ ;  /* 0x000000181a227210 */ /* 0x000fca0007f3e0ff */
[----:B------:R-:W-:Y:S02]  /*7410*/  IMAD.X R35, R27, 0x1, R13, P1 ;  /* 0x000000011b237824 */ /* 0x000fe400008e060d */
[----:B------:R-:W-:Y:S01]  /*7420*/  IMAD.IADD R23, R23, 0x1, R33 ;  /* 0x0000000117177824 */ /* 0x000fe200078e0221 */
[----:B0-----:R-:W-:Y:S01]  /*7430*/  IADD3 R26, P1, R34, R24, RZ ;  /* 0x00000018221a7210 */ /* 0x001fe20007f3e0ff */
[----:B------:R-:W3:Y:S04]  /*7440*/  LDG.E.64 R32, [R30.64+0x50] ;  /* 0x000050241e207981 */ /* 0x000ee8000c1e1b00 */
[----:B------:R0:W4:Y:S01]  /*7450*/  LDG.E R43, [R34.64] ;  /* 0x00000024222b7981 */ /* 0x000122000c1e1900 */
[----:B------:R-:W-:Y:S01]  /*7460*/  IMAD.X R27, R35, 0x1, R13, P1 ;  /* 0x00000001231b7824 */ /* 0x000fe200008e060d */
[----:B-----5:R-:W-:Y:S01]  /*7470*/  SHF.R.S32.HI R42, RZ, 0x1f, R41 ;  /* 0x0000001fff2a7819 */ /* 0x020fe20000011429 */
[----:B------:R-:W-:-:S02]  /*7480*/  IMAD R29, R29, R41, RZ ;  /* 0x000000291d1d7224 */ /* 0x000fc400078e02ff */
[----:B------:R-:W-:Y:S02]  /*7490*/  IMAD.WIDE.U32 R22, R41, R28, R22 ;  /* 0x0000001c29167225 */ /* 0x000fe400078e0016 */
[----:B------:R4:W5:Y:S04]  /*74a0*/  LDG.E R41, [R26.64] ;  /* 0x000000241a297981 */ /* 0x000968000c1e1900 */
[----:B0-----:R-:W5:Y:S01]  /*74b0*/  LDG.E.64 R34, [R30.64+0x58] ;  /* 0x000058241e227981 */ /* 0x001f62000c1e1b00 */
[----:B------:R-:W-:Y:S01]  /*74c0*/  IMAD R29, R28, R42, R29 ;  /* 0x0000002a1c1d7224 */ /* 0x000fe200078e021d */
[----:B------:R-:W-:-:S03]  /*74d0*/  IADD3 R28, P1, R26, R24, RZ ;  /* 0x000000181a1c7210 */ /* 0x000fc60007f3e0ff */
[----:B------:R-:W-:Y:S02]  /*74e0*/  IMAD.IADD R23, R23, 0x1, R29 ;  /* 0x0000000117177824 */ /* 0x000fe400078e021d */
[----:B------:R-:W-:Y:S01]  /*74f0*/  IMAD.X R29, R27, 0x1, R13, P1 ;  /* 0x000000011b1d7824 */ /* 0x000fe200008e060d */
[----:B--2---:R-:W-:Y:S01]  /*7500*/  SHF.R.S32.HI R42, RZ, 0x1f, R45 ;  /* 0x0000001fff2a7819 */ /* 0x004fe2000001142d */
[----:B------:R-:W-:-:S04]  /*7510*/  IMAD R19, R19, R45, RZ ;  /* 0x0000002d13137224 */ /* 0x000fc800078e02ff */
[----:B------:R-:W-:Y:S02]  /*7520*/  IMAD R42, R18, R42, R19 ;  /* 0x0000002a122a7224 */ /* 0x000fe400078e0213 */
[----:B------:R-:W-:Y:S02]  /*7530*/  IMAD.WIDE.U32 R18, R45, R18, R22 ;  /* 0x000000122d127225 */ /* 0x000fe400078e0016 */
[----:B------:R5:W2:Y:S04]  /*7540*/  LDG.E R45, [R28.64] ;  /* 0x000000241c2d7981 */ /* 0x000aa8000c1e1900 */
[----:B------:R-:W2:Y:S01]  /*7550*/  LDG.E.64 R22, [R30.64+0x60] ;  /* 0x000060241e167981 */ /* 0x000ea2000c1e1b00 */
[----:B------:R-:W-:Y:S01]  /*7560*/  IMAD.IADD R19, R19, 0x1, R42 ;  /* 0x0000000113137824 */ /* 0x000fe200078e022a */
[----:B----4-:R-:W-:Y:S01]  /*7570*/  SHF.R.S32.HI R27, RZ, 0x1f, R43 ;  /* 0x0000001fff1b7819 */ /* 0x010fe2000001142b */
[----:B---3--:R-:W-:-:S02]  /*7580*/  IMAD R26, R33, R43, RZ ;  /* 0x0000002b211a7224 */ /* 0x008fc400078e02ff */
[----:B------:R-:W-:-:S04]  /*7590*/  IMAD.WIDE.U32 R18, R43, R32, R18 ;  /* 0x000000202b127225 */ /* 0x000fc800078e0012 */
[----:B------:R-:W-:Y:S01]  /*75a0*/  IMAD R27, R32, R27, R26 ;  /* 0x0000001b201b7224 */ /* 0x000fe200078e021a */
[----:B------:R-:W-:-:S03]  /*75b0*/  IADD3 R26, P1, R28, R24, RZ ;  /* 0x000000181c1a7210 */ /* 0x000fc60007f3e0ff */
[----:B------:R-:W-:Y:S02]  /*75c0*/  IMAD.IADD R19, R19, 0x1, R27 ;  /* 0x0000000113137824 */ /* 0x000fe400078e021b */
[----:B------:R-:W-:Y:S01]  /*75d0*/  IMAD.X R27, R29, 0x1, R13, P1 ;  /* 0x000000011d1b7824 */ /* 0x000fe200008e060d */
[----:B-----5:R-:W-:Y:S01]  /*75e0*/  SHF.R.S32.HI R29, RZ, 0x1f, R41 ;  /* 0x0000001fff1d7819 */ /* 0x020fe20000011429 */
[----:B------:R-:W-:Y:S01]  /*75f0*/  IMAD R35, R35, R41, RZ ;  /* 0x0000002923237224 */ /* 0x000fe200078e02ff */
[----:B------:R-:W-:Y:S02]  /*7600*/  IADD3 R42, P1, R26, R24, RZ ;  /* 0x000000181a2a7210 */ /* 0x000fe40007f3e0ff */
[----:B------:R0:W3:Y:S01]  /*7610*/  LDG.E R33, [R26.64] ;  /* 0x000000241a217981 */ /* 0x0000e2000c1e1900 */
[----:B------:R-:W-:-:S03]  /*7620*/  IMAD R35, R34, R29, R35 ;  /* 0x0000001d22237224 */ /* 0x000fc600078e0223 */
[----:B------:R-:W4:Y:S01]  /*7630*/  LDG.E.64 R28, [R30.64+0x68] ;  /* 0x000068241e1c7981 */ /* 0x000f22000c1e1b00 */
[----:B------:R-:W-:-:S04]  /*7640*/  IMAD.WIDE.U32 R18, R41, R34, R18 ;  /* 0x0000002229127225 */ /* 0x000fc800078e0012 */
[----:B------:R-:W-:Y:S02]  /*7650*/  IMAD.X R43, R27, 0x1, R13, P1 ;  /* 0x000000011b2b7824 */ /* 0x000fe400008e060d */
[----:B------:R-:W-:Y:S01]  /*7660*/  IMAD.MOV.U32 R34, RZ, RZ, R18 ;  /* 0x000000ffff227224 */ /* 0x000fe200078e0012 */
[----:B------:R-:W-:Y:S01]  /*7670*/  IADD3 R18, P1, R42, R24, RZ ;  /* 0x000000182a127210 */ /* 0x000fe20007f3e0ff */
[----:B0-----:R-:W5:Y:S04]  /*7680*/  LDG.E.64 R26, [R30.64+0x70] ;  /* 0x000070241e1a7981 */ /* 0x001f68000c1e1b00 */
[----:B------:R3:W5:Y:S01]  /*7690*/  LDG.E R41, [R42.64] ;  /* 0x000000242a297981 */ /* 0x000762000c1e1900 */
        /* <DEDUP_REMOVED lines=9> */
[----:B------:R-:W-:-:S04]  /*7730*/  IADD3 R39, P1, R39, -0x10, RZ ;  /* 0xfffffff027277810 */ /* 0x000fc80007f3e0ff */
[----:B------:R-:W-:Y:S02]  /*7740*/  IADD3.X R40, R40, -0x1, RZ, P1, !PT ;  /* 0xffffffff28287810 */ /* 0x000fe40000ffe4ff */
[----:B------:R-:W-:-:S04]  /*7750*/  ISETP.GT.U32.AND P1, PT, R39, 0xc, PT ;  /* 0x0000000c2700780c */ /* 0x000fc80003f24070 */
[----:B------:R-:W-:Y:S02]  /*7760*/  ISETP.GT.AND.EX P1, PT, R40, RZ, PT, P1 ;  /* 0x000000ff2800720c */ /* 0x000fe40003f24310 */
[----:B---3--:R-:W-:Y:S01]  /*7770*/  SHF.R.S32.HI R43, RZ, 0x1f, R33 ;  /* 0x0000001fff2b7819 */ /* 0x008fe20000011421 */
[----:B----4-:R-:W-:Y:S02]  /*7780*/  IMAD R29, R29, R33, RZ ;  /* 0x000000211d1d7224 */ /* 0x010fe400078e02ff */
[----:B------:R-:W-:-:S04]  /*7790*/  IMAD.WIDE.U32 R22, R33, R28, R22 ;  /* 0x0000001c21167225 */ /* 0x000fc800078e0016 */
[----:B------:R-:W-:-:S04]  /*77a0*/  IMAD R29, R28, R43, R29 ;  /* 0x0000002b1c1d7224 */ /* 0x000fc800078e021d */
[----:B------:R-:W-:Y:S01]  /*77b0*/  IMAD.IADD R23, R23, 0x1, R29 ;  /* 0x0000000117177824 */ /* 0x000fe200078e021d */
[----:B-----5:R-:W-:Y:S01]  /*77c0*/  SHF.R.S32.HI R29, RZ, 0x1f, R41 ;  /* 0x0000001fff1d7819 */ /* 0x020fe20000011429 */
[----:B------:R-:W-:Y:S02]  /*77d0*/  IMAD R27, R27, R41, RZ ;  /* 0x000000291b1b7224 */ /* 0x000fe400078e02ff */
[----:B------:R-:W-:-:S04]  /*77e0*/  IMAD.WIDE.U32 R22, R41, R26, R22 ;  /* 0x0000001a29167225 */ /* 0x000fc800078e0016 */
[----:B------:R-:W-:-:S04]  /*77f0*/  IMAD R27, R26, R29, R27 ;  /* 0x0000001d1a1b7224 */ /* 0x000fc800078e021b */
[----:B------:R-:W-:Y:S01]  /*7800*/  IMAD.IADD R23, R23, 0x1, R27 ;  /* 0x0000000117177824 */ /* 0x000fe200078e021b */
[----:B------:R-:W-:Y:S02]  /*7810*/  IADD3 R5, P2, R5, 0x10, RZ ;  /* 0x0000001005057810 */ /* 0x000fe40007f5e0ff */
[----:B0-----:R-:W-:-:S03]  /*7820*/  IADD3 R18, P3, R18, R24, RZ ;  /* 0x0000001812127210 */ /* 0x001fc60007f7e0ff */
[----:B------:R-:W-:Y:S02]  /*7830*/  IMAD.X R4, RZ, RZ, R4, P2 ;  /* 0x000000ffff047224 */ /* 0x000fe400010e0604 */
[----:B------:R-:W-:Y:S01]  /*7840*/  IMAD.X R19, R19, 0x1, R13, P3 ;  /* 0x0000000113137824 */ /* 0x000fe200018e060d */
[----:B--2---:R-:W-:Y:S01]  /*7850*/  SHF.R.S32.HI R27, RZ, 0x1f, R45 ;  /* 0x0000001fff1b7819 */ /* 0x004fe2000001142d */
[----:B------:R-:W-:Y:S02]  /*7860*/  IMAD R26, R35, R45, RZ ;  /* 0x0000002d231a7224 */ /* 0x000fe400078e02ff */
[----:B------:R-:W-:-:S04]  /*7870*/  IMAD.WIDE.U32 R32, R45, R34, R22 ;  /* 0x000000222d207225 */ /* 0x000fc800078e0016 */
[----:B------:R-:W-:-:S04]  /*7880*/  IMAD R27, R34, R27, R26 ;  /* 0x0000001b221b7224 */ /* 0x000fc800078e021a */
[----:B------:R-:W-:Y:S01]  /*7890*/  IMAD.IADD R33, R33, 0x1, R27 ;  /* 0x0000000121217824 */ /* 0x000fe200078e021b */
[----:B------:R-:W-:Y:S05]  /*78a0*/  @P1 BRA `(.L_x_2150) ;  /* 0xfffff64000001947 */ /* 0x000fea000383ffff */
[----:B------:R-:W-:Y:S05]  /*78b0*/  BSYNC B2 ;  /* 0x0000000000027941 */ /* 0x000fea0003800000 */
.L_x_2149:
[----:B------:R-:W-:Y:S01]  /*78c0*/  ISETP.GT.U32.AND P1, PT, R39, 0x4, PT ;  /* 0x000000042700780c */ /* 0x000fe20003f24070 */
[----:B------:R-:W-:Y:S03]  /*78d0*/  BSSY B2, `(.L_x_2151) ;  /* 0x0000052000027945 */ /* 0x000fe60003800000 */
[----:B------:R-:W-:-:S13]  /*78e0*/  ISETP.GT.AND.EX P1, PT, R40, RZ, PT, P1 ;  /* 0x000000ff2800720c */ /* 0x000fda0003f24310 */
[----:B------:R-:W-:Y:S05]  /*78f0*/  @!P1 BRA `(.L_x_2152) ;  /* 0x000004f000009947 */ /* 0x000fea0003800000 */
[C---:B------:R-:W-:Y:S01]  /*7900*/  LEA R30, P0, R5.reuse, c[0x0][0x180], 0x3 ;  /* 0x00006000051e7a11 */ /* 0x040fe200078018ff */
[----:B------:R0:W2:Y:S03]  /*7910*/  LDG.E R45, [R18.64] ;  /* 0x00000024122d7981 */ /* 0x0000a6000c1e1900 */
[----:B------:R-:W-:-:S05]  /*7920*/  LEA.HI.X R31, R5, c[0x0][0x184], R4, 0x3, P0 ;  /* 0x00006100051f7a11 */ /* 0x000fca00000f1c04 */
[----:B------:R-:W3:Y:S01]  /*7930*/  LDG.E.64 R28, [R30.64] ;  /* 0x000000241e1c7981 */ /* 0x000ee2000c1e1b00 */
[----:B-1----:R-:W-:-:S03]  /*7940*/  IADD3 R22, P0, R18, R24, RZ ;  /* 0x0000001812167210 */ /* 0x002fc60007f1e0ff */
[----:B------:R-:W5:Y:S02]  /*7950*/  LDG.E.64 R26, [R30.64+0x8] ;  /* 0x000008241e1a7981 */ /* 0x000f64000c1e1b00 */
[----:B------:R-:W-:-:S05]  /*7960*/  IMAD.X R23, R19, 0x1, R13, P0 ;  /* 0x0000000113177824 */ /* 0x000fca00000e060d */
[----:B----4-:R1:W4:Y:S01]  /*7970*/  LDG.E R41, [R22.64] ;  /* 0x0000002416297981 */ /* 0x010322000c1e1900 */
[----:B------:R-:W-:-:S05]  /*7980*/  IADD3 R34, P0, R22, R24, RZ ;  /* 0x0000001816227210 */ /* 0x000fca0007f1e0ff */
[--C-:B------:R-:W-:Y:S01]  /*7990*/  IMAD.X R35, R23, 0x1, R13.reuse, P0 ;  /* 0x0000000117237824 */ /* 0x100fe200000e060d */
[-C--:B0-----:R-:W-:Y:S01]  /*79a0*/  IADD3 R18, P0, R34, R24.reuse, RZ ;  /* 0x0000001822127210 */ /* 0x081fe20007f1e0ff */
[----:B-1----:R-:W5:Y:S04]  /*79b0*/  LDG.E.64 R22, [R30.64+0x10] ;  /* 0x000010241e167981 */ /* 0x002f68000c1e1b00 */
[----:B------:R0:W5:Y:S01]  /*79c0*/  LDG.E R43, [R34.64] ;  /* 0x00000024222b7981 */ /* 0x000162000c1e1900 */
[----:B------:R-:W-:Y:S01]  /*79d0*/  IMAD.X R19, R35, 0x1, R13, P0 ;  /* 0x0000000123137824 */ /* 0x000fe200000e060d */
[----:B0-----:R-:W-:-:S05]  /*79e0*/  IADD3 R34, P0, R18, R24, RZ ;  /* 0x0000001812227210 */ /* 0x001fca0007f1e0ff */
[----:B------:R-:W-:Y:S01]  /*79f0*/  IMAD.X R35, R19, 0x1, R13, P0 ;  /* 0x0000000113237824 */ /* 0x000fe200000e060d */
[----:B--2---:R-:W-:Y:S01]  /*7a00*/  SHF.R.S32.HI R42, RZ, 0x1f, R45 ;  /* 0x0000001fff2a7819 */ /* 0x004fe2000001142d */
[----:B---3--:R-:W-:Y:S02]  /*7a10*/  IMAD R29, R29, R45, RZ ;  /* 0x0000002d1d1d7224 */ /* 0x008fe400078e02ff */
[----:B------:R-:W-:Y:S02]  /*7a20*/  IMAD.WIDE.U32 R32, R45, R28, R32 ;  /* 0x0000001c2d207225 */ /* 0x000fe400078e0020 */
[----:B------:R0:W2:Y:S02]  /*7a30*/  LDG.E R45, [R18.64] ;  /* 0x00000024122d7981 */ /* 0x0000a4000c1e1900 */
[----:B------:R-:W-:Y:S02]  /*7a40*/  IMAD R42, R28, R42, R29 ;  /* 0x0000002a1c2a7224 */ /* 0x000fe400078e021d */
[----:B------:R-:W3:Y:S02]  /*7a50*/  LDG.E.64 R28, [R30.64+0x18] ;  /* 0x000018241e1c7981 */ /* 0x000ee4000c1e1b00 */
[----:B------:R-:W-:Y:S01]  /*7a60*/  IMAD.IADD R33, R33, 0x1, R42 ;  /* 0x0000000121217824 */ /* 0x000fe200078e022a */
[----:B----4-:R-:W-:Y:S01]  /*7a70*/  SHF.R.S32.HI R42, RZ, 0x1f, R41 ;  /* 0x0000001fff2a7819 */ /* 0x010fe20000011429 */
[----:B-----5:R-:W-:Y:S01]  /*7a80*/  IMAD R27, R27, R41, RZ ;  /* 0x000000291b1b7224 */ /* 0x020fe200078e02ff */
[----:B0-----:R-:W4:Y:S03]  /*7a90*/  LDG.E.64 R18, [R30.64+0x20] ;  /* 0x000020241e127981 */ /* 0x001f26000c1e1b00 */
[----:B------:R-:W-:-:S02]  /*7aa0*/  IMAD R42, R26, R42, R27 ;  /* 0x0000002a1a2a7224 */ /* 0x000fc400078e021b */
[----:B------:R-:W-:Y:S02]  /*7ab0*/  IMAD.WIDE.U32 R26, R41, R26, R32 ;  /* 0x0000001a291a7225 */ /* 0x000fe400078e0020 */
[----:B------:R0:W5:Y:S02]  /*7ac0*/  LDG.E R33, [R34.64] ;  /* 0x0000002422217981 */ /* 0x000164000c1e1900 */
[----:B------:R-:W-:Y:S01]  /*7ad0*/  IMAD.IADD R27, R27, 0x1, R42 ;  /* 0x000000011b1b7824 */ /* 0x000fe200078e022a */
[----:B------:R-:W-:Y:S01]  /*7ae0*/  SHF.R.S32.HI R41, RZ, 0x1f, R43 ;  /* 0x0000001fff297819 */ /* 0x000fe2000001142b */
[----:B------:R-:W-:-:S04]  /*7af0*/  IMAD R23, R23, R43, RZ ;  /* 0x0000002b17177224 */ /* 0x000fc800078e02ff */
[----:B------:R-:W-:Y:S02]  /*7b00*/  IMAD R41, R22, R41, R23 ;  /* 0x0000002916297224 */ /* 0x000fe400078e0217 */
[----:B------:R-:W-:Y:S01]  /*7b10*/  IMAD.WIDE.U32 R22, R43, R22, R26 ;  /* 0x000000162b167225 */ /* 0x000fe200078e001a */
[----:B------:R-:W-:Y:S01]  /*7b20*/  IADD3 R26, P0, R34, R24, RZ ;  /* 0x00000018221a7210 */ /* 0x000fe20007f1e0ff */
[----:B------:R-:W4:Y:S02]  /*7b30*/  LDG.E.64 R42, [R30.64+0x28] ;  /* 0x000028241e2a7981 */ /* 0x000f24000c1e1b00 */
[----:B------:R-:W-:Y:S02]  /*7b40*/  IMAD.IADD R23, R23, 0x1, R41 ;  /* 0x0000000117177824 */ /* 0x000fe400078e0229 */
[----:B------:R-:W-:Y:S01]  /*7b50*/  IMAD.X R27, R35, 0x1, R13, P0 ;  /* 0x00000001231b7824 */ /* 0x000fe200000e060d */
[----:B--2---:R-:W-:Y:S01]  /*7b60*/  SHF.R.S32.HI R41, RZ, 0x1f, R45 ;  /* 0x0000001fff297819 */ /* 0x004fe2000001142d */
[----:B---3--:R-:W-:-:S02]  /*7b70*/  IMAD R29, R29, R45, RZ ;  /* 0x0000002d1d1d7224 */ /* 0x008fc400078e02ff */
[----:B0-----:R-:W-:Y:S02]  /*7b80*/  IMAD.WIDE.U32 R34, R45, R28, R22 ;  /* 0x0000001c2d227225 */ /* 0x001fe400078e0016 */
[----:B------:R0:W2:Y:S02]  /*7b90*/  LDG.E R45, [R26.64] ;  /* 0x000000241a2d7981 */ /* 0x0000a4000c1e1900 */
[----:B------:R-:W-:Y:S01]  /*7ba0*/  IMAD R41, R28, R41, R29 ;  /* 0x000000291c297224 */ /* 0x000fe200078e021d */
[----:B------:R-:W-:-:S05]  /*7bb0*/  IADD3 R28, P0, R26, R24, RZ ;  /* 0x000000181a1c7210 */ /* 0x000fca0007f1e0ff */
[----:B------:R-:W-:Y:S01]  /*7bc0*/  IMAD.X R29, R27, 0x1, R13, P0 ;  /* 0x000000011b1d7824 */ /* 0x000fe200000e060d */
[----:B------:R-:W-:Y:S01]  /*7bd0*/  IADD3 R22, P0, R28, R24, RZ ;  /* 0x000000181c167210 */ /* 0x000fe20007f1e0ff */
[----:B------:R-:W-:Y:S01]  /*7be0*/  IMAD.IADD R35, R35, 0x1, R41 ;  /* 0x0000000123237824 */ /* 0x000fe200078e0229 */
[----:B0-----:R-:W3:Y:S01]  /*7bf0*/  LDG.E.64 R26, [R30.64+0x30] ;  /* 0x000030241e1a7981 */ /* 0x001ee2000c1e1b00 */
[----:B-----5:R-:W-:-:S03]  /*7c00*/  SHF.R.S32.HI R32, RZ, 0x1f, R33 ;  /* 0x0000001fff207819 */ /* 0x020fc60000011421 */
[----:B------:R2:W5:Y:S01]  /*7c10*/  LDG.E R41, [R28.64] ;  /* 0x000000241c297981 */ /* 0x000562000c1e1900 */
[----:B----4-:R-:W-:Y:S02]  /*7c20*/  IMAD R19, R19, R33, RZ ;  /* 0x0000002113137224 */ /* 0x010fe400078e02ff */
[----:B------:R-:W-:Y:S02]  /*7c30*/  IMAD.X R23, R29, 0x1, R13, P0 ;  /* 0x000000011d177824 */ /* 0x000fe400000e060d */
[----:B------:R-:W-:Y:S02]  /*7c40*/  IMAD R32, R18, R32, R19 ;  /* 0x0000002012207224 */ /* 0x000fe400078e0213 */
[----:B------:R-:W-:Y:S02]  /*7c50*/  IMAD.WIDE.U32 R18, R33, R18, R34 ;  /* 0x0000001221127225 */ /* 0x000fe400078e0022 */
[----:B------:R-:W4:Y:S04]  /*7c60*/  LDG.E R33, [R22.64] ;  /* 0x0000002416217981 */ /* 0x000f28000c1e1900 */
[----:B------:R-:W4:Y:S01]  /*7c70*/  LDG.E.64 R34, [R30.64+0x38] ;  /* 0x000038241e227981 */ /* 0x000f22000c1e1b00 */
[----:B------:R-:W-:Y:S01]  /*7c80*/  IMAD.IADD R19, R19, 0x1, R32 ;  /* 0x0000000113137824 */ /* 0x000fe200078e0220 */
[----:B------:R-:W-:-:S02]  /*7c90*/  IADD3 R5, P2, R5, 0x8, RZ ;  /* 0x0000000805057810 */ /* 0x000fc40007f5e0ff */
[----:B------:R-:W-:Y:S02]  /*7ca0*/  IADD3 R39, P3, R39, -0x8, RZ ;  /* 0xfffffff827277810 */ /* 0x000fe40007f7e0ff */
[----:B------:R-:W-:Y:S01]  /*7cb0*/  PLOP3.LUT P0, PT, PT, PT, PT, 0x8, 0x0 ;  /* 0x000000000000781c */ /* 0x000fe20003f0e170 */
[----:B------:R-:W-:Y:S01]  /*7cc0*/  IMAD.X R4, RZ, RZ, R4, P2 ;  /* 0x000000ffff047224 */ /* 0x000fe200010e0604 */
[----:B------:R-:W-:Y:S02]  /*7cd0*/  IADD3.X R40, R40, -0x1, RZ, P3, !PT ;  /* 0xffffffff28287810 */ /* 0x000fe40001ffe4ff */
[----:B--2---:R-:W-:Y:S01]  /*7ce0*/  SHF.R.S32.HI R29, RZ, 0x1f, R45 ;  /* 0x0000001fff1d7819 */ /* 0x004fe2000001142d */
[----:B------:R-:W-:Y:S02]  /*7cf0*/  IMAD R28, R43, R45, RZ ;  /* 0x0000002d2b1c7224 */ /* 0x000fe400078e02ff */
[----:B------:R-:W-:-:S04]  /*7d00*/  IMAD.WIDE.U32 R18, R45, R42, R18 ;  /* 0x0000002a2d127225 */ /* 0x000fc800078e0012 */
[----:B------:R-:W-:-:S04]  /*7d10*/  IMAD R29, R42, R29, R28 ;  /* 0x0000001d2a1d7224 */ /* 0x000fc800078e021c */
[----:B------:R-:W-:Y:S01]  /*7d20*/  IMAD.IADD R19, R19, 0x1, R29 ;  /* 0x0000000113137824 */ /* 0x000fe200078e021d */
[----:B-----5:R-:W-:Y:S01]  /*7d30*/  SHF.R.S32.HI R29, RZ, 0x1f, R41 ;  /* 0x0000001fff1d7819 */ /* 0x020fe20000011429 */
[----:B---3--:R-:W-:Y:S02]  /*7d40*/  IMAD R27, R27, R41, RZ ;  /* 0x000000291b1b7224 */ /* 0x008fe400078e02ff */
[----:B------:R-:W-:-:S04]  /*7d50*/  IMAD.WIDE.U32 R18, R41, R26, R18 ;  /* 0x0000001a29127225 */ /* 0x000fc800078e0012 */
[----:B------:R-:W-:Y:S01]  /*7d60*/  IMAD R29, R26, R29, R27 ;  /* 0x0000001d1a1d7224 */ /* 0x000fe200078e021b */
[----:B----4-:R-:W-:-:S03]  /*7d70*/  SHF.R.S32.HI R27, RZ, 0x1f, R33 ;  /* 0x0000001fff1b7819 */ /* 0x010fc60000011421 */
[----:B------:R-:W-:Y:S02]  /*7d80*/  IMAD.IADD R19, R19, 0x1, R29 ;  /* 0x0000000113137824 */ /* 0x000fe400078e021d */
[----:B------:R-:W-:Y:S02]  /*7d90*/  IMAD R26, R35, R33, RZ ;  /* 0x00000021231a7224 */ /* 0x000fe400078e02ff */
[----:B------:R-:W-:Y:S01]  /*7da0*/  IMAD.WIDE.U32 R32, R33, R34, R18 ;  /* 0x0000002221207225 */ /* 0x000fe200078e0012 */
[----:B------:R-:W-:-:S03]  /*7db0*/  IADD3 R18, P1, R22, R24, RZ ;  /* 0x0000001816127210 */ /* 0x000fc60007f3e0ff */
[----:B------:R-:W-:Y:S02]  /*7dc0*/  IMAD R27, R34, R27, R26 ;  /* 0x0000001b221b7224 */ /* 0x000fe400078e021a */
[----:B------:R-:W-:Y:S02]  /*7dd0*/  IMAD.X R19, R23, 0x1, R13, P1 ;  /* 0x0000000117137824 */ /* 0x000fe400008e060d */
[----:B------:R-:W-:Y:S02]  /*7de0*/  IMAD.IADD R33, R33, 0x1, R27 ;  /* 0x0000000121217824 */ /* 0x000fe400078e021b */
.L_x_2152:
[----:B------:R-:W-:Y:S05]  /*7df0*/  BSYNC B2 ;  /* 0x0000000000027941 */ /* 0x000fea0003800000 */
.L_x_2151:
[----:B------:R-:W-:-:S04]  /*7e00*/  ISETP.NE.U32.AND P1, PT, R39, RZ, PT ;  /* 0x000000ff2700720c */ /* 0x000fc80003f25070 */
[----:B------:R-:W-:-:S13]  /*7e10*/  ISETP.NE.OR.EX P0, PT, R40, RZ, P0, P1 ;  /* 0x000000ff2800720c */ /* 0x000fda0000705710 */
[----:B------:R-:W-:Y:S05]  /*7e20*/  @!P0 BRA `(.L_x_2153) ;  /* 0x000002d000008947 */ /* 0x000fea0003800000 */
.L_x_2148:
[C---:B------:R-:W-:Y:S01]  /*7e30*/  LEA R26, P0, R5.reuse, c[0x0][0x180], 0x3 ;  /* 0x00006000051a7a11 */ /* 0x040fe200078018ff */
[----:B------:R0:W2:Y:S03]  /*7e40*/  LDG.E R45, [R18.64] ;  /* 0x00000024122d7981 */ /* 0x0000a6000c1e1900 */
[----:B------:R-:W-:-:S05]  /*7e50*/  LEA.HI.X R27, R5, c[0x0][0x184], R4, 0x3, P0 ;  /* 0x00006100051b7a11 */ /* 0x000fca00000f1c04 */
[----:B------:R-:W3:Y:S01]  /*7e60*/  LDG.E.64 R30, [R26.64] ;  /* 0x000000241a1e7981 */ /* 0x000ee2000c1e1b00 */
[----:B------:R-:W-:-:S03]  /*7e70*/  IADD3 R28, P0, R18, R24, RZ ;  /* 0x00000018121c7210 */ /* 0x000fc60007f1e0ff */
[----:B-1----:R-:W5:Y:S02]  /*7e80*/  LDG.E.64 R22, [R26.64+0x8] ;  /* 0x000008241a167981 */ /* 0x002f64000c1e1b00 */
[----:B------:R-:W-:Y:S01]  /*7e90*/  IMAD.X R29, R19, 0x1, R13, P0 ;  /* 0x00000001131d7824 */ /* 0x000fe200000e060d */
[----:B------:R-:W-:-:S04]  /*7ea0*/  IADD3 R34, P0, R28, R24, RZ ;  /* 0x000000181c227210 */ /* 0x000fc80007f1e0ff */
[----:B----4-:R1:W4:Y:S01]  /*7eb0*/  LDG.E R43, [R28.64] ;  /* 0x000000241c2b7981 */ /* 0x010322000c1e1900 */
[----:B------:R-:W-:Y:S01]  /*7ec0*/  IMAD.X R35, R29, 0x1, R13, P0 ;  /* 0x000000011d237824 */ /* 0x000fe200000e060d */
[----:B0-----:R-:W-:-:S04]  /*7ed0*/  IADD3 R18, P0, R34, R24, RZ ;  /* 0x0000001822127210 */ /* 0x001fc80007f1e0ff */
[----:B------:R4:W5:Y:S01]  /*7ee0*/  LDG.E R41, [R34.64] ;  /* 0x0000002422297981 */ /* 0x000962000c1e1900 */
[----:B------:R-:W-:-:S03]  /*7ef0*/  IMAD.X R19, R35, 0x1, R13, P0 ;  /* 0x0000000123137824 */ /* 0x000fc600000e060d */
[----:B-1----:R-:W5:Y:S01]  /*7f00*/  LDG.E.64 R28, [R26.64+0x10] ;  /* 0x000010241a1c7981 */ /* 0x002f62000c1e1b00 */
[----:B--2---:R-:W-:Y:S01]  /*7f10*/  SHF.R.S32.HI R42, RZ, 0x1f, R45 ;  /* 0x0000001fff2a7819 */ /* 0x004fe2000001142d */
[----:B---3--:R-:W-:Y:S02]  /*7f20*/  IMAD R31, R31, R45, RZ ;  /* 0x0000002d1f1f7224 */ /* 0x008fe400078e02ff */
[----:B------:R-:W-:Y:S02]  /*7f30*/  IMAD.WIDE.U32 R32, R45, R30, R32 ;  /* 0x0000001e2d207225 */ /* 0x000fe400078e0020 */
[----:B------:R0:W2:Y:S02]  /*7f40*/  LDG.E R45, [R18.64] ;  /* 0x00000024122d7981 */ /* 0x0000a4000c1e1900 */
[----:B------:R-:W-:Y:S02]  /*7f50*/  IMAD R42, R30, R42, R31 ;  /* 0x0000002a1e2a7224 */ /* 0x000fe400078e021f */
[----:B------:R2:W3:Y:S01]  /*7f60*/  LDG.E.64 R30, [R26.64+0x18] ;  /* 0x000018241a1e7981 */ /* 0x0004e2000c1e1b00 */
[----:B------:R-:W-:-:S02]  /*7f70*/  IADD3 R39, P0, R39, -0x4, RZ ;  /* 0xfffffffc27277810 */ /* 0x000fc40007f1e0ff */
[----:B----4-:R-:W-:Y:S01]  /*7f80*/  SHF.R.S32.HI R35, RZ, 0x1f, R43 ;  /* 0x0000001fff237819 */ /* 0x010fe2000001142b */
[----:B-----5:R-:W-:Y:S02]  /*7f90*/  IMAD R23, R23, R43, RZ ;  /* 0x0000002b17177224 */ /* 0x020fe400078e02ff */
[----:B------:R-:W-:Y:S01]  /*7fa0*/  IMAD.IADD R33, R33, 0x1, R42 ;  /* 0x0000000121217824 */ /* 0x000fe200078e022a */
[----:B------:R-:W-:Y:S01]  /*7fb0*/  IADD3.X R40, R40, -0x1, RZ, P0, !PT ;  /* 0xffffffff28287810 */ /* 0x000fe200007fe4ff */
[----:B------:R-:W-:Y:S01]  /*7fc0*/  IMAD R35, R22, R35, R23 ;  /* 0x0000002316237224 */ /* 0x000fe200078e0217 */
[----:B------:R-:W-:Y:S01]  /*7fd0*/  ISETP.NE.U32.AND P0, PT, R39, RZ, PT ;  /* 0x000000ff2700720c */ /* 0x000fe20003f05070 */
[----:B------:R-:W-:Y:S01]  /*7fe0*/  IMAD.WIDE.U32 R22, R43, R22, R32 ;  /* 0x000000162b167225 */ /* 0x000fe200078e0020 */
[----:B------:R-:W-:Y:S02]  /*7ff0*/  SHF.R.S32.HI R33, RZ, 0x1f, R41 ;  /* 0x0000001fff217819 */ /* 0x000fe40000011429 */
[----:B------:R-:W-:Y:S01]  /*8000*/  ISETP.NE.AND.EX P0, PT, R40, RZ, PT, P0 ;  /* 0x000000ff2800720c */ /* 0x000fe20003f05300 */
[----:B------:R-:W-:-:S02]  /*8010*/  IMAD.IADD R23, R23, 0x1, R35 ;  /* 0x0000000117177824 */ /* 0x000fc400078e0223 */
[----:B------:R-:W-:Y:S02]  /*8020*/  IMAD R29, R29, R41, RZ ;  /* 0x000000291d1d7224 */ /* 0x000fe400078e02ff */
[----:B------:R-:W-:-:S04]  /*8030*/  IMAD.WIDE.U32 R22, R41, R28, R22 ;  /* 0x0000001c29167225 */ /* 0x000fc800078e0016 */
[----:B------:R-:W-:Y:S01]  /*8040*/  IMAD R29, R28, R33, R29 ;  /* 0x000000211c1d7224 */ /* 0x000fe200078e021d */
[----:B------:R-:W-:-:S03]  /*8050*/  IADD3 R5, P1, R5, 0x4, RZ ;  /* 0x0000000405057810 */ /* 0x000fc60007f3e0ff */
[----:B------:R-:W-:Y:S01]  /*8060*/  IMAD.IADD R23, R23, 0x1, R29 ;  /* 0x0000000117177824 */ /* 0x000fe200078e021d */
[----:B0-----:R-:W-:Y:S01]  /*8070*/  IADD3 R18, P2, R18, R24, RZ ;  /* 0x0000001812127210 */ /* 0x001fe20007f5e0ff */
[----:B------:R-:W-:-:S04]  /*8080*/  IMAD.X R4, RZ, RZ, R4, P1 ;  /* 0x000000ffff047224 */ /* 0x000fc800008e0604 */
[----:B------:R-:W-:Y:S01]  /*8090*/  IMAD.X R19, R19, 0x1, R13, P2 ;  /* 0x0000000113137824 */ /* 0x000fe200010e060d */
[----:B--2---:R-:W-:Y:S01]  /*80a0*/  SHF.R.S32.HI R27, RZ, 0x1f, R45 ;  /* 0x0000001fff1b7819 */ /* 0x004fe2000001142d */
[----:B---3--:R-:W-:Y:S02]  /*80b0*/  IMAD R26, R31, R45, RZ ;  /* 0x0000002d1f1a7224 */ /* 0x008fe400078e02ff */
[----:B------:R-:W-:-:S04]  /*80c0*/  IMAD.WIDE.U32 R32, R45, R30, R22 ;  /* 0x0000001e2d207225 */ /* 0x000fc800078e0016 */
[----:B------:R-:W-:-:S04]  /*80d0*/  IMAD R27, R30, R27, R26 ;  /* 0x0000001b1e1b7224 */ /* 0x000fc800078e021a */
[----:B------:R-:W-:Y:S01]  /*80e0*/  IMAD.IADD R33, R33, 0x1, R27 ;  /* 0x0000000121217824 */ /* 0x000fe200078e021b */
[----:B------:R-:W-:Y:S05]  /*80f0*/  @P0 BRA `(.L_x_2148) ;  /* 0xfffffd3000000947 */ /* 0x000fea000383ffff */
.L_x_2153:
[----:B------:R-:W-:Y:S05]  /*8100*/  BSYNC B0 ;  /* 0x0000000000007941 */ /* 0x000fea0003800000 */
.L_x_2147:
[----:B------:R-:W-:-:S04]  /*8110*/  ISETP.NE.U32.AND P0, PT, R38, RZ, PT ;  /* 0x000000ff2600720c */ /* 0x000fc80003f05070 */
[----:B------:R-:W-:-:S13]  /*8120*/  ISETP.NE.AND.EX P0, PT, RZ, RZ, PT, P0 ;  /* 0x000000ffff00720c */ /* 0x000fda0003f05300 */
[----:B------:R-:W-:Y:S05]  /*8130*/  @!P0 BRA `(.L_x_2146) ;  /* 0x000002b000008947 */ /* 0x000fea0003800000 */
[----:B------:R-:W-:Y:S02]  /*8140*/  IMAD R18, R4, c[0x0][0x188], RZ ;  /* 0x0000620004127a24 */ /* 0x000fe400078e02ff */
[----:B------:R-:W-:Y:S02]  /*8150*/  IMAD.MOV.U32 R20, RZ, RZ, R14 ;  /* 0x000000ffff147224 */ /* 0x000fe400078e000e */
[C---:B------:R-:W-:Y:S01]  /*8160*/  IMAD R27, R5.reuse, c[0x0][0x18c], R18 ;  /* 0x00006300051b7a24 */ /* 0x040fe200078e0212 */
[C---:B------:R-:W-:Y:S01]  /*8170*/  LEA R18, P0, R5.reuse, c[0x0][0x180], 0x3 ;  /* 0x0000600005127a11 */ /* 0x040fe200078018ff */
[----:B--2---:R-:W-:-:S03]  /*8180*/  IMAD.WIDE.U32 R24, R5, c[0x0][0x188], R20 ;  /* 0x0000620005187a25 */ /* 0x004fc600078e0014 */
[----:B------:R-:W-:Y:S01]  /*8190*/  LEA.HI.X R19, R5, c[0x0][0x184], R4, 0x3, P0 ;  /* 0x0000610005137a11 */ /* 0x000fe200000f1c04 */
[----:B------:R-:W-:Y:S01]  /*81a0*/  IMAD.IADD R13, R25, 0x1, R27 ;  /* 0x00000001190d7824 */ /* 0x000fe200078e021b */
[----:B-1----:R-:W-:-:S04]  /*81b0*/  LEA R22, P1, R24, c[0x0][0x168], 0x2 ;  /* 0x00005a0018167a11 */ /* 0x002fc800078210ff */
        /* <DEDUP_REMOVED lines=20> */
[----:B------:R-:W3:Y:S03]  /*8300*/  LDG.E R13, [R20.64] ;  /* 0x00000024140d7981 */ /* 0x000ee6000c1e1900 */
[----:B------:R-:W-:Y:S01]  /*8310*/  @P0 LEA.HI.X R23, R36, R21, R37, 0x2, P1 ;  /* 0x0000001524170211 */ /* 0x000fe200008f1425 */
[----:B------:R-:W5:Y:S05]  /*8320*/  @P0 LDG.E.64 R14, [R18.64+0x10] ;  /* 0x00001024120e0981 */ /* 0x000f6a000c1e1b00 */
[----:B------:R-:W5:Y:S01]  /*8330*/  @P0 LDG.E R23, [R22.64] ;  /* 0x0000002416170981 */ /* 0x000f62000c1e1900 */
[----:B---3--:R-:W-:Y:S01]  /*8340*/  SHF.R.S32.HI R25, RZ, 0x1f, R13 ;  /* 0x0000001fff197819 */ /* 0x008fe2000001140d */
[----:B--2---:R-:W-:-:S02]  /*8350*/  IMAD R5, R5, R13, RZ ;  /* 0x0000000d05057224 */ /* 0x004fc400078e02ff */
[----:B------:R-:W-:-:S04]  /*8360*/  IMAD.WIDE.U32 R32, R13, R4, R32 ;  /* 0x000000040d207225 */ /* 0x000fc800078e0020 */
[----:B------:R-:W-:Y:S02]  /*8370*/  IMAD R5, R4, R25, R5 ;  /* 0x0000001904057224 */ /* 0x000fe400078e0205 */
[----:B-----5:R-:W-:Y:S02]  /*8380*/  @P0 IMAD R4, R15, R23, RZ ;  /* 0x000000170f040224 */ /* 0x020fe400078e02ff */
[----:B------:R-:W-:Y:S01]  /*8390*/  IMAD.IADD R33, R33, 0x1, R5 ;  /* 0x0000000121217824 */ /* 0x000fe200078e0205 */
[----:B------:R-:W-:-:S05]  /*83a0*/  @P0 SHF.R.S32.HI R5, RZ, 0x1f, R23 ;  /* 0x0000001fff050819 */ /* 0x000fca0000011417 */
[----:B------:R-:W-:Y:S02]  /*83b0*/  @P0 IMAD R5, R14, R5, R4 ;  /* 0x000000050e050224 */ /* 0x000fe400078e0204 */
[----:B------:R-:W-:-:S04]  /*83c0*/  @P0 IMAD.WIDE.U32 R14, R23, R14, R32 ;  /* 0x0000000e170e0225 */ /* 0x000fc800078e0020 */
[----:B------:R-:W-:Y:S02]  /*83d0*/  @P0 IMAD.IADD R33, R15, 0x1, R5 ;  /* 0x000000010f210824 */ /* 0x000fe400078e0205 */
[----:B------:R-:W-:Y:S02]  /*83e0*/  @P0 IMAD.MOV.U32 R32, RZ, RZ, R14 ;  /* 0x000000ffff200224 */ /* 0x000fe400078e000e */
.L_x_2146:
[----:B------:R-:W-:Y:S05]  /*83f0*/  BSYNC B1 ;  /* 0x0000000000017941 */ /* 0x000fea0003800000 */
.L_x_2145:
        /* <DEDUP_REMOVED lines=20> */
[----:B--2---:R-:W-:Y:S01]  /*8540*/  LEA R24, P1, R4, c[0x0][0x168], 0x2 ;  /* 0x00005a0004187a11 */ /* 0x004fe200078210ff */
[----:B------:R-:W-:Y:S01]  /*8550*/  IMAD.SHL.U32 R37, R11, 0x4, RZ ;  /* 0x000000040b257824 */ /* 0x000fe200078e00ff */
[----:B------:R-:W-:Y:S01]  /*8560*/  ISETP.GT.AND.EX P0, PT, R0, RZ, PT, P0 ;  /* 0x000000ff0000720c */ /* 0x000fe20003f04300 */
[----:B------:R-:W-:-:S02]  /*8570*/  IMAD.IADD R25, R5, 0x1, R15 ;  /* 0x0000000105197824 */ /* 0x000fc400078e020f */
[----:B------:R-:W-:-:S03]  /*8580*/  IMAD.WIDE.U32 R14, R10, 0x4, RZ ;  /* 0x000000040a0e7825 */ /* 0x000fc600078e00ff */
[----:B------:R-:W-:Y:S01]  /*8590*/  LEA.HI.X R25, R4, c[0x0][0x16c], R25, 0x2, P1 ;  /* 0x00005b0004197a11 */ /* 0x000fe200008f1419 */
[----:B------:R-:W-:Y:S01]  /*85a0*/  IMAD.IADD R37, R15, 0x1, R37 ;  /* 0x000000010f257824 */ /* 0x000fe200078e0225 */
[----:B------:R-:W-:-:S05]  /*85b0*/  CS2R R4, SRZ ;  /* 0x0000000000047805 */ /* 0x000fca000001ff00 */
[----:B------:R-:W-:Y:S05]  /*85c0*/  @!P0 BRA `(.L_x_2156) ;  /* 0x00000f7000008947 */ /* 0x000fea0003800000 */
[----:B------:R-:W-:Y:S02]  /*85d0*/  ISETP.GT.U32.AND P1, PT, R13, 0xc, PT ;  /* 0x0000000c0d00780c */ /* 0x000fe40003f24070 */
[----:B------:R-:W-:Y:S02]  /*85e0*/  PLOP3.LUT P0, PT, PT, PT, PT, 0x80, 0x0 ;  /* 0x000000000000781c */ /* 0x000fe40003f0f070 */
[----:B------:R-:W-:-:S13]  /*85f0*/  ISETP.GT.AND.EX P1, PT, R0, RZ, PT, P1 ;  /* 0x000000ff0000720c */ /* 0x000fda0003f24310 */
[----:B------:R-:W-:Y:S05]  /*8600*/  @!P1 BRA `(.L_x_2157) ;  /* 0x000009c000009947 */ /* 0x000fea0003800000 */
[----:B------:R-:W-:Y:S01]  /*8610*/  BSSY B2, `(.L_x_2157) ;  /* 0x000009b000027945 */ /* 0x000fe20003800000 */
[----:B------:R-:W-:Y:S02]  /*8620*/  PLOP3.LUT P0, PT, PT, PT, PT, 0x8, 0x0 ;  /* 0x000000000000781c */ /* 0x000fe40003f0e170 */
.L_x_2158:
[C---:B---3--:R-:W-:Y:S01]  /*8630*/  LEA R18, P1, R4.reuse, c[0x0][0x180], 0x3 ;  /* 0x0000600004127a11 */ /* 0x048fe200078218ff */
[----:B------:R0:W2:Y:S03]  /*8640*/  LDG.E R36, [R24.64] ;  /* 0x0000002418247981 */ /* 0x0000a6000c1e1900 */
[----:B------:R-:W-:-:S05]  /*8650*/  LEA.HI.X R19, R4, c[0x0][0x184], R5, 0x3, P1 ;  /* 0x0000610004137a11 */ /* 0x000fca00008f1c05 */
[----:B------:R-:W3:Y:S01]  /*8660*/  LDG.E.64 R38, [R18.64] ;  /* 0x0000002412267981 */ /* 0x000ee2000c1e1b00 */
[----:B0-----:R-:W-:-:S03]  /*8670*/  IADD3 R24, P1, R24, R14, RZ ;  /* 0x0000000e18187210 */ /* 0x001fc60007f3e0ff */
[----:B-1----:R-:W4:Y:S02]  /*8680*/  LDG.E.64 R22, [R18.64+0x8] ;  /* 0x0000082412167981 */ /* 0x002f24000c1e1b00 */
[--C-:B------:R-:W-:Y:S01]  /*8690*/  IMAD.X R25, R25, 0x1, R37.reuse, P1 ;  /* 0x0000000119197824 */ /* 0x100fe200008e0625 */
[----:B------:R-:W-:Y:S01]  /*86a0*/  IADD3 R20, P1, R24, R14, RZ ;  /* 0x0000000e18147210 */ /* 0x000fe20007f3e0ff */
[----:B------:R-:W5:Y:S04]  /*86b0*/  LDG.E.64 R30, [R18.64+0x10] ;  /* 0x00001024121e7981 */ /* 0x000f68000c1e1b00 */
[----:B------:R0:W4:Y:S01]  /*86c0*/  LDG.E R45, [R24.64] ;  /* 0x00000024182d7981 */ /* 0x000122000c1e1900 */
[----:B------:R-:W-:-:S05]  /*86d0*/  IMAD.X R21, R25, 0x1, R37, P1 ;  /* 0x0000000119157824 */ /* 0x000fca00008e0625 */
[----:B------:R1:W5:Y:S01]  /*86e0*/  LDG.E R43, [R20.64] ;  /* 0x00000024142b7981 */ /* 0x000362000c1e1900 */
[----:B------:R-:W-:-:S03]  /*86f0*/  IADD3 R28, P1, R20, R14, RZ ;  /* 0x0000000e141c7210 */ /* 0x000fc60007f3e0ff */
[----:B0-----:R-:W5:Y:S02]  /*8700*/  LDG.E.64 R24, [R18.64+0x20] ;  /* 0x0000202412187981 */ /* 0x001f64000c1e1b00 */
[----:B------:R-:W-:Y:S02]  /*8710*/  IMAD.X R29, R21, 0x1, R37, P1 ;  /* 0x00000001151d7824 */ /* 0x000fe400008e0625 */
[----:B-1----:R-:W5:Y:S04]  /*8720*/  LDG.E.64 R20, [R18.64+0x18] ;  /* 0x0000182412147981 */ /* 0x002f68000c1e1b00 */
[----:B------:R0:W5:Y:S01]  /*8730*/  LDG.E R35, [R28.64] ;  /* 0x000000241c237981 */ /* 0x000162000c1e1900 */
[----:B------:R-:W-:-:S05]  /*8740*/  IADD3 R40, P1, R28, R14, RZ ;  /* 0x0000000e1c287210 */ /* 0x000fca0007f3e0ff */
[----:B------:R-:W-:-:S05]  /*8750*/  IMAD.X R41, R29, 0x1, R37, P1 ;  /* 0x000000011d297824 */ /* 0x000fca00008e0625 */
[----:B------:R4:W5:Y:S01]  /*8760*/  LDG.E R34, [R40.64] ;  /* 0x0000002428227981 */ /* 0x000962000c1e1900 */
[----:B------:R-:W-:-:S05]  /*8770*/  IADD3 R26, P1, R40, R14, RZ ;  /* 0x0000000e281a7210 */ /* 0x000fca0007f3e0ff */
[----:B------:R-:W-:Y:S01]  /*8780*/  IMAD.X R27, R41, 0x1, R37, P1 ;  /* 0x00000001291b7824 */ /* 0x000fe200008e0625 */
[----:B--2---:R-:W-:Y:S01]  /*8790*/  SHF.R.S32.HI R42, RZ, 0x1f, R36 ;  /* 0x0000001fff2a7819 */ /* 0x004fe20000011424 */
[----:B---3--:R-:W-:Y:S02]  /*87a0*/  IMAD R39, R39, R36, RZ ;  /* 0x0000002427277224 */ /* 0x008fe400078e02ff */
[----:B0-----:R-:W-:Y:S02]  /*87b0*/  IMAD.WIDE.U32 R28, R36, R38, R2 ;  /* 0x00000026241c7225 */ /* 0x001fe400078e0002 */
[----:B------:R-:W2:Y:S02]  /*87c0*/  LDG.E.64 R2, [R18.64+0x28] ;  /* 0x0000282412027981 */ /* 0x000ea4000c1e1b00 */
[----:B------:R-:W-:Y:S02]  /*87d0*/  IMAD R42, R38, R42, R39 ;  /* 0x0000002a262a7224 */ /* 0x000fe400078e0227 */
[----:B------:R5:W3:Y:S02]  /*87e0*/  LDG.E R39, [R26.64] ;  /* 0x000000241a277981 */ /* 0x000ae4000c1e1900 */
[----:B------:R-:W-:Y:S01]  /*87f0*/  IMAD.IADD R29, R29, 0x1, R42 ;  /* 0x000000011d1d7824 */ /* 0x000fe200078e022a */
[----:B----4-:R-:W-:Y:S01]  /*8800*/  SHF.R.S32.HI R41, RZ, 0x1f, R45 ;  /* 0x0000001fff297819 */ /* 0x010fe2000001142d */
[----:B------:R-:W-:-:S02]  /*8810*/  IMAD R23, R23, R45, RZ ;  /* 0x0000002d17177224 */ /* 0x000fc400078e02ff */
        /* <DEDUP_REMOVED lines=8> */
[----:B------:R0:W4:Y:S01]  /*88a0*/  LDG.E R41, [R22.64] ;  /* 0x0000002416297981 */ /* 0x000122000c1e1900 */
[----:B------:R-:W-:Y:S02]  /*88b0*/  IMAD R27, R30, R27, R26 ;  /* 0x0000001b1e1b7224 */ /* 0x000fe400078e021a */
[----:B------:R-:W-:-:S02]  /*88c0*/  IMAD.WIDE.U32 R30, R43, R30, R28 ;  /* 0x0000001e2b1e7225 */ /* 0x000fc400078e001c */
[----:B------:R-:W5:Y:S02]  /*88d0*/  LDG.E.64 R28, [R18.64+0x30] ;  /* 0x00003024121c7981 */ /* 0x000f64000c1e1b00 */
[----:B------:R-:W-:Y:S02]  /*88e0*/  IMAD.X R45, R23, 0x1, R37, P1 ;  /* 0x00000001172d7824 */ /* 0x000fe400008e0625 */
[----:B------:R-:W-:Y:S01]  /*88f0*/  IMAD.IADD R31, R31, 0x1, R27 ;  /* 0x000000011f1f7824 */ /* 0x000fe200078e021b */
[----:B0-----:R-:W-:Y:S01]  /*8900*/  IADD3 R22, P1, R44, R14, RZ ;  /* 0x0000000e2c167210 */ /* 0x001fe20007f3e0ff */
[----:B------:R-:W5:Y:S01]  /*8910*/  LDG.E.64 R26, [R18.64+0x38] ;  /* 0x00003824121a7981 */ /* 0x000f62000c1e1b00 */
[----:B------:R-:W-:-:S03]  /*8920*/  SHF.R.S32.HI R36, RZ, 0x1f, R35 ;  /* 0x0000001fff247819 */ /* 0x000fc60000011423 */
[----:B------:R0:W5:Y:S01]  /*8930*/  LDG.E R43, [R44.64] ;  /* 0x000000242c2b7981 */ /* 0x000162000c1e1900 */
[----:B------:R-:W-:Y:S02]  /*8940*/  IMAD R21, R21, R35, RZ ;  /* 0x0000002315157224 */ /* 0x000fe400078e02ff */
[----:B------:R-:W-:Y:S02]  /*8950*/  IMAD.X R23, R45, 0x1, R37, P1 ;  /* 0x000000012d177824 */ /* 0x000fe400008e0625 */
[----:B------:R-:W-:Y:S02]  /*8960*/  IMAD R36, R20, R36, R21 ;  /* 0x0000002414247224 */ /* 0x000fe400078e0215 */
[----:B------:R-:W-:Y:S02]  /*8970*/  IMAD.WIDE.U32 R20, R35, R20, R30 ;  /* 0x0000001423147225 */ /* 0x000fe400078e001e */
[----:B------:R1:W5:Y:S04]  /*8980*/  LDG.E R35, [R22.64] ;  /* 0x0000002416237981 */ /* 0x000368000c1e1900 */
[----:B------:R-:W5:Y:S01]  /*8990*/  LDG.E.64 R30, [R18.64+0x40] ;  /* 0x00004024121e7981 */ /* 0x000f62000c1e1b00 */
[----:B0-----:R-:W-:Y:S01]  /*89a0*/  IADD3 R44, P1, R22, R14, RZ ;  /* 0x0000000e162c7210 */ /* 0x001fe20007f3e0ff */
[----:B------:R-:W-:Y:S01]  /*89b0*/  IMAD.IADD R21, R21, 0x1, R36 ;  /* 0x0000000115157824 */ /* 0x000fe200078e0224 */
[----:B------:R-:W-:Y:S01]  /*89c0*/  SHF.R.S32.HI R36, RZ, 0x1f, R34 ;  /* 0x0000001fff247819 */ /* 0x000fe20000011422 */
[----:B------:R-:W-:-:S02]  /*89d0*/  IMAD R25, R25, R34, RZ ;  /* 0x0000002219197224 */ /* 0x000fc400078e02ff */
[----:B------:R-:W-:Y:S02]  /*89e0*/  IMAD.X R45, R23, 0x1, R37, P1 ;  /* 0x00000001172d7824 */ /* 0x000fe400008e0625 */
[----:B------:R-:W-:Y:S02]  /*89f0*/  IMAD R38, R24, R36, R25 ;  /* 0x0000002418267224 */ /* 0x000fe400078e0219 */
[----:B------:R-:W-:Y:S01]  /*8a00*/  IMAD.WIDE.U32 R24, R34, R24, R20 ;  /* 0x0000001822187225 */ /* 0x000fe200078e0014 */
[----:B------:R4:W5:Y:S04]  /*8a10*/  LDG.E R36, [R44.64] ;  /* 0x000000242c247981 */ /* 0x000968000c1e1900 */
[----:B------:R-:W5:Y:S01]  /*8a20*/  LDG.E.64 R20, [R18.64+0x48] ;  /* 0x0000482412147981 */ /* 0x000f62000c1e1b00 */
[----:B-1----:R-:W-:Y:S01]  /*8a30*/  IADD3 R22, P1, R44, R14, RZ ;  /* 0x0000000e2c167210 */ /* 0x002fe20007f3e0ff */
[----:B------:R-:W-:-:S04]  /*8a40*/  IMAD.IADD R25, R25, 0x1, R38 ;  /* 0x0000000119197824 */ /* 0x000fc800078e0226 */
[----:B------:R-:W-:Y:S01]  /*8a50*/  IMAD.X R23, R45, 0x1, R37, P1 ;  /* 0x000000012d177824 */ /* 0x000fe200008e0625 */
[----:B---3--:R-:W-:Y:S01]  /*8a60*/  SHF.R.S32.HI R34, RZ, 0x1f, R39 ;  /* 0x0000001fff227819 */ /* 0x008fe20000011427 */
[----:B--2---:R-:W-:Y:S02]  /*8a70*/  IMAD R3, R3, R39, RZ ;  /* 0x0000002703037224 */ /* 0x004fe400078e02ff */
[----:B------:R-:W-:Y:S02]  /*8a80*/  IMAD.WIDE.U32 R24, R39, R2, R24 ;  /* 0x0000000227187225 */ /* 0x000fe400078e0018 */
[----:B------:R0:W2:Y:S02]  /*8a90*/  LDG.E R39, [R22.64] ;  /* 0x0000002416277981 */ /* 0x0000a4000c1e1900 */
[----:B------:R-:W-:Y:S02]  /*8aa0*/  IMAD R34, R2, R34, R3 ;  /* 0x0000002202227224 */ /* 0x000fe400078e0203 */
[----:B------:R1:W3:Y:S02]  /*8ab0*/  LDG.E.64 R2, [R18.64+0x50] ;  /* 0x0000502412027981 */ /* 0x0002e4000c1e1b00 */
[----:B------:R-:W-:Y:S01]  /*8ac0*/  IMAD.IADD R25, R25, 0x1, R34 ;  /* 0x0000000119197824 */ /* 0x000fe200078e0222 */
[----:B----4-:R-:W-:Y:S01]  /*8ad0*/  SHF.R.S32.HI R45, RZ, 0x1f, R41 ;  /* 0x0000001fff2d7819 */ /* 0x010fe20000011429 */
[----:B-----5:R-:W-:-:S04]  /*8ae0*/  IMAD R29, R29, R41, RZ ;  /* 0x000000291d1d7224 */ /* 0x020fc800078e02ff */
[----:B------:R-:W-:Y:S02]  /*8af0*/  IMAD R45, R28, R45, R29 ;  /* 0x0000002d1c2d7224 */ /* 0x000fe400078e021d */
[----:B------:R-:W-:Y:S01]  /*8b00*/  IMAD.WIDE.U32 R28, R41, R28, R24 ;  /* 0x0000001c291c7225 */ /* 0x000fe200078e0018 */
[----:B------:R-:W-:Y:S02]  /*8b10*/  IADD3 R24, P1, R22, R14, RZ ;  /* 0x0000000e16187210 */ /* 0x000fe40007f3e0ff */
[----:B------:R-:W-:Y:S01]  /*8b20*/  SHF.R.S32.HI R41, RZ, 0x1f, R43 ;  /* 0x0000001fff297819 */ /* 0x000fe2000001142b */
[----:B0-----:R-:W-:Y:S02]  /*8b30*/  IMAD R22, R27, R43, RZ ;  /* 0x0000002b1b167224 */ /* 0x001fe400078e02ff */
[----:B------:R-:W-:Y:S02]  /*8b40*/  IMAD.X R25, R23, 0x1, R37, P1 ;  /* 0x0000000117197824 */ /* 0x000fe400008e0625 */
[----:B------:R-:W-:-:S02]  /*8b50*/  IMAD.IADD R29, R29, 0x1, R45 ;  /* 0x000000011d1d7824 */ /* 0x000fc400078e022d */
[----:B------:R-:W-:Y:S01]  /*8b60*/  IMAD R23, R26, R41, R22 ;  /* 0x000000291a177224 */ /* 0x000fe200078e0216 */
[----:B------:R-:W-:Y:S01]  /*8b70*/  IADD3 R22, P1, R24, R14, RZ ;  /* 0x0000000e18167210 */ /* 0x000fe20007f3e0ff */
[----:B------:R-:W-:Y:S01]  /*8b80*/  IMAD.WIDE.U32 R28, R43, R26, R28 ;  /* 0x0000001a2b1c7225 */ /* 0x000fe200078e001c */
[----:B------:R0:W4:Y:S01]  /*8b90*/  LDG.E R41, [R24.64] ;  /* 0x0000002418297981 */ /* 0x000122000c1e1900 */
[----:B------:R-:W-:-:S03]  /*8ba0*/  SHF.R.S32.HI R43, RZ, 0x1f, R35 ;  /* 0x0000001fff2b7819 */ /* 0x000fc60000011423 */
[----:B------:R1:W5:Y:S01]  /*8bb0*/  LDG.E.64 R26, [R18.64+0x58] ;  /* 0x00005824121a7981 */ /* 0x000362000c1e1b00 */
[----:B------:R-:W-:Y:S02]  /*8bc0*/  IMAD.IADD R29, R29, 0x1, R23 ;  /* 0x000000011d1d7824 */ /* 0x000fe400078e0217 */
[----:B------:R-:W-:Y:S02]  /*8bd0*/  IMAD R31, R31, R35, RZ ;  /* 0x000000231f1f7224 */ /* 0x000fe400078e02ff */
[----:B------:R-:W-:Y:S02]  /*8be0*/  IMAD.X R23, R25, 0x1, R37, P1 ;  /* 0x0000000119177824 */ /* 0x000fe400008e0625 */
[----:B------:R-:W-:Y:S01]  /*8bf0*/  IMAD R45, R30, R43, R31 ;  /* 0x0000002b1e2d7224 */ /* 0x000fe200078e021f */
[----:B0-----:R1:W5:Y:S01]  /*8c00*/  LDG.E.64 R24, [R18.64+0x60] ;  /* 0x0000602412187981 */ /* 0x001362000c1e1b00 */
[----:B------:R-:W-:Y:S01]  /*8c10*/  IMAD.WIDE.U32 R30, R35, R30, R28 ;  /* 0x0000001e231e7225 */ /* 0x000fe200078e001c */
[----:B------:R-:W-:-:S02]  /*8c20*/  IADD3 R28, P1, R22, R14, RZ ;  /* 0x0000000e161c7210 */ /* 0x000fc40007f3e0ff */
[----:B------:R0:W5:Y:S03]  /*8c30*/  LDG.E R43, [R22.64] ;  /* 0x00000024162b7981 */ /* 0x000166000c1e1900 */
[----:B------:R-:W-:Y:S01]  /*8c40*/  IMAD.X R29, R23, 0x1, R37, P1 ;  /* 0x00000001171d7824 */ /* 0x000fe200008e0625 */
[----:B------:R-:W-:Y:S01]  /*8c50*/  SHF.R.S32.HI R35, RZ, 0x1f, R36 ;  /* 0x0000001fff237819 */ /* 0x000fe20000011424 */
[----:B------:R-:W-:Y:S01]  /*8c60*/  IMAD.IADD R31, R31, 0x1, R45 ;  /* 0x000000011f1f7824 */ /* 0x000fe200078e022d */
[----:B------:R-:W-:Y:S01]  /*8c70*/  IADD3 R34, P1, R28, R14, RZ ;  /* 0x0000000e1c227210 */ /* 0x000fe20007f3e0ff */
[----:B------:R-:W-:Y:S01]  /*8c80*/  IMAD R21, R21, R36, RZ ;  /* 0x0000002415157224 */ /* 0x000fe200078e02ff */
[----:B------:R1:W5:Y:S04]  /*8c90*/  LDG.E R45, [R28.64] ;  /* 0x000000241c2d7981 */ /* 0x000368000c1e1900 */
[----:B0-----:R0:W5:Y:S01]  /*8ca0*/  LDG.E.64 R22, [R18.64+0x68] ;  /* 0x0000682412167981 */ /* 0x001162000c1e1b00 */
[----:B------:R-:W-:-:S02]  /*8cb0*/  IMAD R21, R20, R35, R21 ;  /* 0x0000002314157224 */ /* 0x000fc400078e0215 */
[----:B------:R-:W-:Y:S02]  /*8cc0*/  IMAD.X R35, R29, 0x1, R37, P1 ;  /* 0x000000011d237824 */ /* 0x000fe400008e0625 */
[----:B------:R-:W-:Y:S01]  /*8cd0*/  IMAD.WIDE.U32 R30, R36, R20, R30 ;  /* 0x00000014241e7225 */ /* 0x000fe200078e001e */
[----:B------:R-:W-:Y:S01]  /*8ce0*/  IADD3 R20, P1, R34, R14, RZ ;  /* 0x0000000e22147210 */ /* 0x000fe20007f3e0ff */
[----:B-1----:R0:W5:Y:S04]  /*8cf0*/  LDG.E.64 R28, [R18.64+0x70] ;  /* 0x00007024121c7981 */ /* 0x002168000c1e1b00 */
[----:B------:R-:W5:Y:S01]  /*8d00*/  LDG.E R36, [R34.64] ;  /* 0x0000002422247981 */ /* 0x000f62000c1e1900 */
[----:B------:R-:W-:Y:S02]  /*8d10*/  IMAD.IADD R31, R31, 0x1, R21 ;  /* 0x000000011f1f7824 */ /* 0x000fe400078e0215 */
[----:B------:R-:W-:Y:S01]  /*8d20*/  IMAD.X R21, R35, 0x1, R37, P1 ;  /* 0x0000000123157824 */ /* 0x000fe200008e0625 */
[----:B0-----:R-:W5:Y:S01]  /*8d30*/  LDG.E.64 R18, [R18.64+0x78] ;  /* 0x0000782412127981 */ /* 0x001f62000c1e1b00 */
[----:B--2---:R-:W-:Y:S01]  /*8d40*/  SHF.R.S32.HI R38, RZ, 0x1f, R39 ;  /* 0x0000001fff267819 */ /* 0x004fe20000011427 */
[----:B---3--:R-:W-:-:S04]  /*8d50*/  IMAD R3, R3, R39, RZ ;  /* 0x0000002703037224 */ /* 0x008fc800078e02ff */
[----:B------:R-:W-:Y:S02]  /*8d60*/  IMAD R40, R2, R38, R3 ;  /* 0x0000002602287224 */ /* 0x000fe400078e0203 */
[----:B------:R-:W2:Y:S01]  /*8d70*/  LDG.E R38, [R20.64] ;  /* 0x0000002414267981 */ /* 0x000ea2000c1e1900 */
[----:B------:R-:W-:-:S04]  /*8d80*/  IMAD.WIDE.U32 R2, R39, R2, R30 ;  /* 0x0000000227027225 */ /* 0x000fc800078e001e */
[----:B------:R-:W-:Y:S01]  /*8d90*/  IMAD.IADD R3, R3, 0x1, R40 ;  /* 0x0000000103037824 */ /* 0x000fe200078e0228 */
[----:B------:R-:W-:Y:S02]  /*8da0*/  IADD3 R13, P1, R13, -0x10, RZ ;  /* 0xfffffff00d0d7810 */ /* 0x000fe40007f3e0ff */
[----:B----4-:R-:W-:Y:S01]  /*8db0*/  SHF.R.S32.HI R31, RZ, 0x1f, R41 ;  /* 0x0000001fff1f7819 */ /* 0x010fe20000011429 */
[----:B-----5:R-:W-:Y:S02]  /*8dc0*/  IMAD R27, R27, R41, RZ ;  /* 0x000000291b1b7224 */ /* 0x020fe400078e02ff */
[----:B------:R-:W-:-:S04]  /*8dd0*/  IMAD.WIDE.U32 R2, R41, R26, R2 ;  /* 0x0000001a29027225 */ /* 0x000fc800078e0002 */
[----:B------:R-:W-:-:S04]  /*8de0*/  IMAD R27, R26, R31, R27 ;  /* 0x0000001f1a1b7224 */ /* 0x000fc800078e021b */
[----:B------:R-:W-:Y:S01]  /*8df0*/  IMAD.IADD R3, R3, 0x1, R27 ;  /* 0x0000000103037824 */ /* 0x000fe200078e021b */
[----:B------:R-:W-:Y:S01]  /*8e00*/  SHF.R.S32.HI R27, RZ, 0x1f, R43 ;  /* 0x0000001fff1b7819 */ /* 0x000fe2000001142b */
[----:B------:R-:W-:Y:S02]  /*8e10*/  IMAD R25, R25, R43, RZ ;  /* 0x0000002b19197224 */ /* 0x000fe400078e02ff */
[----:B------:R-:W-:-:S04]  /*8e20*/  IMAD.WIDE.U32 R2, R43, R24, R2 ;  /* 0x000000182b027225 */ /* 0x000fc800078e0002 */
[----:B------:R-:W-:-:S04]  /*8e30*/  IMAD R25, R24, R27, R25 ;  /* 0x0000001b18197224 */ /* 0x000fc800078e0219 */
[----:B------:R-:W-:Y:S01]  /*8e40*/  IMAD.IADD R3, R3, 0x1, R25 ;  /* 0x0000000103037824 */ /* 0x000fe200078e0219 */
[----:B------:R-:W-:Y:S01]  /*8e50*/  SHF.R.S32.HI R25, RZ, 0x1f, R45 ;  /* 0x0000001fff197819 */ /* 0x000fe2000001142d */
[----:B------:R-:W-:Y:S02]  /*8e60*/  IMAD R23, R23, R45, RZ ;  /* 0x0000002d17177224 */ /* 0x000fe400078e02ff */
[----:B------:R-:W-:-:S04]  /*8e70*/  IMAD.WIDE.U32 R2, R45, R22, R2 ;  /* 0x000000162d027225 */ /* 0x000fc800078e0002 */
[----:B------:R-:W-:Y:S01]  /*8e80*/  IMAD R23, R22, R25, R23 ;  /* 0x0000001916177224 */ /* 0x000fe200078e0217 */
[----:B------:R-:W-:Y:S02]  /*8e90*/  IADD3.X R0, R0, -0x1, RZ, P1, !PT ;  /* 0xffffffff00007810 */ /* 0x000fe40000ffe4ff */
[----:B------:R-:W-:Y:S01]  /*8ea0*/  ISETP.GT.U32.AND P1, PT, R13, 0xc, PT ;  /* 0x0000000c0d00780c */ /* 0x000fe20003f24070 */
[----:B------:R-:W-:Y:S01]  /*8eb0*/  IMAD.IADD R3, R3, 0x1, R23 ;  /* 0x0000000103037824 */ /* 0x000fe200078e0217 */
[----:B------:R-:W-:Y:S01]  /*8ec0*/  SHF.R.S32.HI R23, RZ, 0x1f, R36 ;  /* 0x0000001fff177819 */ /* 0x000fe20000011424 */
[----:B------:R-:W-:Y:S01]  /*8ed0*/  IMAD R22, R29, R36, RZ ;  /* 0x000000241d167224 */ /* 0x000fe200078e02ff */
[----:B------:R-:W-:Y:S01]  /*8ee0*/  ISETP.GT.AND.EX P1, PT, R0, RZ, PT, P1 ;  /* 0x000000ff0000720c */ /* 0x000fe20003f24310 */
[----:B------:R-:W-:-:S04]  /*8ef0*/  IMAD.WIDE.U32 R2, R36, R28, R2 ;  /* 0x0000001c24027225 */ /* 0x000fc800078e0002 */
[----:B------:R-:W-:-:S04]  /*8f00*/  IMAD R23, R28, R23, R22 ;  /* 0x000000171c177224 */ /* 0x000fc800078e0216 */
[----:B------:R-:W-:Y:S01]  /*8f10*/  IMAD.IADD R3, R3, 0x1, R23 ;  /* 0x0000000103037824 */ /* 0x000fe200078e0217 */
[----:B------:R-:W-:Y:S02]  /*8f20*/  IADD3 R4, P2, R4, 0x10, RZ ;  /* 0x0000001004047810 */ /* 0x000fe40007f5e0ff */
[----:B------:R-:W-:-:S03]  /*8f30*/  IADD3 R24, P3, R20, R14, RZ ;  /* 0x0000000e14187210 */ /* 0x000fc60007f7e0ff */
        /* <DEDUP_REMOVED lines=9> */
.L_x_2157:
[----:B------:R-:W-:Y:S01]  /*8fd0*/  ISETP.GT.U32.AND P1, PT, R13, 0x4, PT ;  /* 0x000000040d00780c */ /* 0x000fe20003f24070 */
[----:B------:R-:W-:Y:S03]  /*8fe0*/  BSSY B2, `(.L_x_2159) ;  /* 0x0000052000027945 */ /* 0x000fe60003800000 */
[----:B------:R-:W-:-:S13]  /*8ff0*/  ISETP.GT.AND.EX P1, PT, R0, RZ, PT, P1 ;  /* 0x000000ff0000720c */ /* 0x000fda0003f24310 */
[----:B------:R-:W-:Y:S05]  /*9000*/  @!P1 BRA `(.L_x_2160) ;  /* 0x000004f000009947 */ /* 0x000fea0003800000 */
[C---:B------:R-:W-:Y:S01]  /*9010*/  LEA R20, P0, R4.reuse, c[0x0][0x180], 0x3 ;  /* 0x0000600004147a11 */ /* 0x040fe200078018ff */
[----:B------:R0:W2:Y:S03]  /*9020*/  LDG.E R30, [R24.64] ;  /* 0x00000024181e7981 */ /* 0x0000a6000c1e1900 */
[----:B------:R-:W-:Y:S02]  /*9030*/  LEA.HI.X R21, R4, c[0x0][0x184], R5, 0x3, P0 ;  /* 0x0000610004157a11 */ /* 0x000fe400000f1c05 */
[----:B------:R-:W-:-:S03]  /*9040*/  IADD3 R44, P0, R24, R14, RZ ;  /* 0x0000000e182c7210 */ /* 0x000fc60007f1e0ff */
[----:B------:R-:W4:Y:S02]  /*9050*/  LDG.E.64 R26, [R20.64] ;  /* 0x00000024141a7981 */ /* 0x000f24000c1e1b00 */
[----:B------:R-:W-:Y:S02]  /*9060*/  IMAD.X R45, R25, 0x1, R37, P0 ;  /* 0x00000001192d7824 */ /* 0x000fe400000e0625 */
[----:B0-----:R-:W5:Y:S01]  /*9070*/  LDG.E.64 R24, [R20.64+0x8] ;  /* 0x0000082414187981 */ /* 0x001f62000c1e1b00 */
[----:B------:R-:W-:-:S03]  /*9080*/  IADD3 R38, P0, R44, R14, RZ ;  /* 0x0000000e2c267210 */ /* 0x000fc60007f1e0ff */
[----:B---3--:R2:W3:Y:S02]  /*9090*/  LDG.E R31, [R44.64] ;  /* 0x000000242c1f7981 */ /* 0x0084e4000c1e1900 */
[----:B------:R-:W-:Y:S02]  /*90a0*/  IMAD.X R39, R45, 0x1, R37, P0 ;  /* 0x000000012d277824 */ /* 0x000fe400000e0625 */
[----:B------:R-:W5:Y:S04]  /*90b0*/  LDG.E.64 R18, [R20.64+0x10] ;  /* 0x0000102414127981 */ /* 0x000f68000c1e1b00 */
[----:B------:R0:W5:Y:S01]  /*90c0*/  LDG.E R43, [R38.64] ;  /* 0x00000024262b7981 */ /* 0x000162000c1e1900 */
[----:B------:R-:W-:-:S03]  /*90d0*/  IADD3 R34, P0, R38, R14, RZ ;  /* 0x0000000e26227210 */ /* 0x000fc60007f1e0ff */
[----:B-1----:R-:W5:Y:S02]  /*90e0*/  LDG.E.64 R22, [R20.64+0x18] ;  /* 0x0000182414167981 */ /* 0x002f64000c1e1b00 */
[----:B------:R-:W-:Y:S01]  /*90f0*/  IMAD.X R35, R39, 0x1, R37, P0 ;  /* 0x0000000127237824 */ /* 0x000fe200000e0625 */
[----:B------:R-:W-:-:S04]  /*9100*/  IADD3 R28, P0, R34, R14, RZ ;  /* 0x0000000e221c7210 */ /* 0x000fc80007f1e0ff */
[----:B------:R1:W5:Y:S01]  /*9110*/  LDG.E R41, [R34.64] ;  /* 0x0000002422297981 */ /* 0x000362000c1e1900 */
[----:B------:R-:W-:Y:S01]  /*9120*/  IMAD.X R29, R35, 0x1, R37, P0 ;  /* 0x00000001231d7824 */ /* 0x000fe200000e0625 */
[----:B0-----:R-:W-:-:S05]  /*9130*/  IADD3 R38, P0, R28, R14, RZ ;  /* 0x0000000e1c267210 */ /* 0x001fca0007f1e0ff */
[----:B------:R-:W-:Y:S01]  /*9140*/  IMAD.X R39, R29, 0x1, R37, P0 ;  /* 0x000000011d277824 */ /* 0x000fe200000e0625 */
[----:B-1----:R0:W5:Y:S04]  /*9150*/  LDG.E.64 R34, [R20.64+0x20] ;  /* 0x0000202414227981 */ /* 0x002168000c1e1b00 */
[----:B------:R1:W0:Y:S01]  /*9160*/  LDG.E R36, [R38.64] ;  /* 0x0000002426247981 */ /* 0x000222000c1e1900 */
[----:B--2---:R-:W-:Y:S01]  /*9170*/  SHF.R.S32.HI R45, RZ, 0x1f, R30 ;  /* 0x0000001fff2d7819 */ /* 0x004fe2000001141e */
[----:B----4-:R-:W-:Y:S02]  /*9180*/  IMAD R27, R27, R30, RZ ;  /* 0x0000001e1b1b7224 */ /* 0x010fe400078e02ff */
[----:B------:R-:W-:-:S04]  /*9190*/  IMAD.WIDE.U32 R2, R30, R26, R2 ;  /* 0x0000001a1e027225 */ /* 0x000fc800078e0002 */
[----:B------:R-:W-:Y:S02]  /*91a0*/  IMAD R27, R26, R45, R27 ;  /* 0x0000002d1a1b7224 */ /* 0x000fe400078e021b */
[----:B------:R2:W4:Y:S02]  /*91b0*/  LDG.E R45, [R28.64] ;  /* 0x000000241c2d7981 */ /* 0x000524000c1e1900 */
[----:B------:R-:W-:Y:S01]  /*91c0*/  IMAD.IADD R3, R3, 0x1, R27 ;  /* 0x0000000103037824 */ /* 0x000fe200078e021b */
[----:B---3--:R-:W-:Y:S01]  /*91d0*/  SHF.R.S32.HI R27, RZ, 0x1f, R31 ;  /* 0x0000001fff1b7819 */ /* 0x008fe2000001141f */
[----:B-----5:R-:W-:Y:S01]  /*91e0*/  IMAD R25, R25, R31, RZ ;  /* 0x0000001f19197224 */ /* 0x020fe200078e02ff */
[----:B------:R-:W-:Y:S01]  /*91f0*/  IADD3 R26, P0, R38, R14, RZ ;  /* 0x0000000e261a7210 */ /* 0x000fe20007f1e0ff */
[----:B------:R-:W-:Y:S02]  /*9200*/  IMAD.WIDE.U32 R2, R31, R24, R2 ;  /* 0x000000181f027225 */ /* 0x000fe400078e0002 */
[----:B------:R0:W3:Y:S02]  /*9210*/  LDG.E.64 R30, [R20.64+0x28] ;  /* 0x00002824141e7981 */ /* 0x0000e4000c1e1b00 */
[----:B------:R-:W-:-:S02]  /*9220*/  IMAD R25, R24, R27, R25 ;  /* 0x0000001b18197224 */ /* 0x000fc400078e0219 */
[----:B------:R-:W-:Y:S01]  /*9230*/  IMAD.X R27, R39, 0x1, R37, P0 ;  /* 0x00000001271b7824 */ /* 0x000fe200000e0625 */
[----:B------:R-:W-:Y:S01]  /*9240*/  IADD3 R24, P0, R26, R14, RZ ;  /* 0x0000000e1a187210 */ /* 0x000fe20007f1e0ff */
[----:B--2---:R0:W2:Y:S01]  /*9250*/  LDG.E.64 R28, [R20.64+0x30] ;  /* 0x00003024141c7981 */ /* 0x0040a2000c1e1b00 */
[----:B------:R-:W-:Y:S01]  /*9260*/  IMAD.IADD R3, R3, 0x1, R25 ;  /* 0x0000000103037824 */ /* 0x000fe200078e0219 */
[----:B-1----:R-:W-:Y:S02]  /*9270*/  SHF.R.S32.HI R39, RZ, 0x1f, R43 ;  /* 0x0000001fff277819 */ /* 0x002fe4000001142b */
[----:B------:R1:W5:Y:S01]  /*9280*/  LDG.E R26, [R26.64] ;  /* 0x000000241a1a7981 */ /* 0x000362000c1e1900 */
[----:B------:R-:W-:Y:S02]  /*9290*/  IMAD R19, R19, R43, RZ ;  /* 0x0000002b13137224 */ /* 0x000fe400078e02ff */
[----:B------:R-:W-:Y:S02]  /*92a0*/  IMAD.X R25, R27, 0x1, R37, P0 ;  /* 0x000000011b197824 */ /* 0x000fe400000e0625 */
[----:B------:R-:W-:-:S02]  /*92b0*/  IMAD R40, R18, R39, R19 ;  /* 0x0000002712287224 */ /* 0x000fc400078e0213 */
[----:B------:R0:W2:Y:S04]  /*92c0*/  LDG.E.64 R38, [R20.64+0x38] ;  /* 0x0000382414267981 */ /* 0x0000a8000c1e1b00 */
[----:B------:R0:W2:Y:S01]  /*92d0*/  LDG.E R19, [R24.64] ;  /* 0x0000002418137981 */ /* 0x0000a2000c1e1900 */
[----:B------:R-:W-:Y:S01]  /*92e0*/  IMAD.WIDE.U32 R2, R43, R18, R2 ;  /* 0x000000122b027225 */ /* 0x000fe200078e0002 */
[----:B-1----:R-:W-:-:S03]  /*92f0*/  SHF.R.S32.HI R27, RZ, 0x1f, R41 ;  /* 0x0000001fff1b7819 */ /* 0x002fc60000011429 */
[----:B------:R-:W-:Y:S02]  /*9300*/  IMAD.IADD R3, R3, 0x1, R40 ;  /* 0x0000000103037824 */ /* 0x000fe400078e0228 */
[----:B------:R-:W-:Y:S02]  /*9310*/  IMAD R18, R23, R41, RZ ;  /* 0x0000002917127224 */ /* 0x000fe400078e02ff */
[----:B------:R-:W-:-:S04]  /*9320*/  IMAD.WIDE.U32 R2, R41, R22, R2 ;  /* 0x0000001629027225 */ /* 0x000fc800078e0002 */
[----:B------:R-:W-:-:S04]  /*9330*/  IMAD R27, R22, R27, R18 ;  /* 0x0000001b161b7224 */ /* 0x000fc800078e0212 */
[----:B------:R-:W-:Y:S01]  /*9340*/  IMAD.IADD R3, R3, 0x1, R27 ;  /* 0x0000000103037824 */ /* 0x000fe200078e021b */
[----:B0-----:R-:W-:Y:S02]  /*9350*/  SHF.R.S32.HI R21, RZ, 0x1f, R36 ;  /* 0x0000001fff157819 */ /* 0x001fe40000011424 */
[----:B------:R-:W-:Y:S02]  /*9360*/  IADD3 R4, P2, R4, 0x8, RZ ;  /* 0x0000000804047810 */ /* 0x000fe40007f5e0ff */
[----:B------:R-:W-:Y:S02]  /*9370*/  IADD3 R24, P1, R24, R14, RZ ;  /* 0x0000000e18187210 */ /* 0x000fe40007f3e0ff */
[----:B------:R-:W-:Y:S01]  /*9380*/  IADD3 R13, P3, R13, -0x8, RZ ;  /* 0xfffffff80d0d7810 */ /* 0x000fe20007f7e0ff */
[----:B------:R-:W-:Y:S01]  /*9390*/  IMAD.X R5, RZ, RZ, R5, P2 ;  /* 0x000000ffff057224 */ /* 0x000fe200010e0605 */
[----:B------:R-:W-:Y:S01]  /*93a0*/  PLOP3.LUT P0, PT, PT, PT, PT, 0x8, 0x0 ;  /* 0x000000000000781c */ /* 0x000fe20003f0e170 */
[----:B------:R-:W-:Y:S01]  /*93b0*/  IMAD.X R25, R25, 0x1, R37, P1 ;  /* 0x0000000119197824 */ /* 0x000fe200008e0625 */
[----:B------:R-:W-:-:S02]  /*93c0*/  IADD3.X R0, R0, -0x1, RZ, P3, !PT ;  /* 0xffffffff00007810 */ /* 0x000fc40001ffe4ff */
[----:B----4-:R-:W-:Y:S01]  /*93d0*/  SHF.R.S32.HI R23, RZ, 0x1f, R45 ;  /* 0x0000001fff177819 */ /* 0x010fe2000001142d */
[----:B------:R-:W-:Y:S02]  /*93e0*/  IMAD R18, R35, R45, RZ ;  /* 0x0000002d23127224 */ /* 0x000fe400078e02ff */
[----:B------:R-:W-:-:S04]  /*93f0*/  IMAD.WIDE.U32 R2, R45, R34, R2 ;  /* 0x000000222d027225 */ /* 0x000fc800078e0002 */
[----:B------:R-:W-:Y:S02]  /*9400*/  IMAD R23, R34, R23, R18 ;  /* 0x0000001722177224 */ /* 0x000fe400078e0212 */
[----:B---3--:R-:W-:Y:S02]  /*9410*/  IMAD R18, R31, R36, RZ ;  /* 0x000000241f127224 */ /* 0x008fe400078e02ff */
[----:B------:R-:W-:Y:S02]  /*9420*/  IMAD.IADD R3, R3, 0x1, R23 ;  /* 0x0000000103037824 */ /* 0x000fe400078e0217 */
[----:B------:R-:W-:Y:S02]  /*9430*/  IMAD R21, R30, R21, R18 ;  /* 0x000000151e157224 */ /* 0x000fe400078e0212 */
[----:B------:R-:W-:-:S04]  /*9440*/  IMAD.WIDE.U32 R2, R36, R30, R2 ;  /* 0x0000001e24027225 */ /* 0x000fc800078e0002 */
[----:B------:R-:W-:Y:S01]  /*9450*/  IMAD.IADD R3, R3, 0x1, R21 ;  /* 0x0000000103037824 */ /* 0x000fe200078e0215 */
[----:B-----5:R-:W-:Y:S01]  /*9460*/  SHF.R.S32.HI R21, RZ, 0x1f, R26 ;  /* 0x0000001fff157819 */ /* 0x020fe2000001141a */
[----:B--2---:R-:W-:Y:S02]  /*9470*/  IMAD R18, R29, R26, RZ ;  /* 0x0000001a1d127224 */ /* 0x004fe400078e02ff */
[----:B------:R-:W-:-:S04]  /*9480*/  IMAD.WIDE.U32 R2, R26, R28, R2 ;  /* 0x0000001c1a027225 */ /* 0x000fc800078e0002 */
[----:B------:R-:W-:Y:S01]  /*9490*/  IMAD R23, R28, R21, R18 ;  /* 0x000000151c177224 */ /* 0x000fe200078e0212 */
[----:B------:R-:W-:Y:S01]  /*94a0*/  SHF.R.S32.HI R21, RZ, 0x1f, R19 ;  /* 0x0000001fff157819 */ /* 0x000fe20000011413 */
[----:B------:R-:W-:Y:S02]  /*94b0*/  IMAD R18, R39, R19, RZ ;  /* 0x0000001327127224 */ /* 0x000fe400078e02ff */
[----:B------:R-:W-:Y:S02]  /*94c0*/  IMAD.IADD R3, R3, 0x1, R23 ;  /* 0x0000000103037824 */ /* 0x000fe400078e0217 */
[----:B------:R-:W-:Y:S02]  /*94d0*/  IMAD R21, R38, R21, R18 ;  /* 0x0000001526157224 */ /* 0x000fe400078e0212 */
[----:B------:R-:W-:-:S04]  /*94e0*/  IMAD.WIDE.U32 R2, R19, R38, R2 ;  /* 0x0000002613027225 */ /* 0x000fc800078e0002 */
[----:B------:R-:W-:Y:S02]  /*94f0*/  IMAD.IADD R3, R3, 0x1, R21 ;  /* 0x0000000103037824 */ /* 0x000fe400078e0215 */
.L_x_2160:
[----:B------:R-:W-:Y:S05]  /*9500*/  BSYNC B2 ;  /* 0x0000000000027941 */ /* 0x000fea0003800000 */
.L_x_2159:
[----:B------:R-:W-:-:S04]  /*9510*/  ISETP.NE.U32.AND P1, PT, R13, RZ, PT ;  /* 0x000000ff0d00720c */ /* 0x000fc80003f25070 */
[----:B------:R-:W-:-:S13]  /*9520*/  ISETP.NE.OR.EX P0, PT, R0, RZ, P0, P1 ;  /* 0x000000ff0000720c */ /* 0x000fda0000705710 */
[----:B------:R-:W-:Y:S05]  /*9530*/  @!P0 BRA `(.L_x_2161) ;  /* 0x000002d000008947 */ /* 0x000fea0003800000 */
.L_x_2156:
[C---:B---3--:R-:W-:Y:S01]  /*9540*/  LEA R18, P0, R4.reuse, c[0x0][0x180], 0x3 ;  /* 0x0000600004127a11 */ /* 0x048fe200078018ff */
[----:B------:R0:W2:Y:S03]  /*9550*/  LDG.E R45, [R24.64] ;  /* 0x00000024182d7981 */ /* 0x0000a6000c1e1900 */
[----:B------:R-:W-:Y:S02]  /*9560*/  LEA.HI.X R19, R4, c[0x0][0x184], R5, 0x3, P0 ;  /* 0x0000610004137a11 */ /* 0x000fe400000f1c05 */
[----:B------:R-:W-:-:S03]  /*9570*/  IADD3 R34, P0, R24, R14, RZ ;  /* 0x0000000e18227210 */ /* 0x000fc60007f1e0ff */
[----:B------:R-:W3:Y:S02]  /*9580*/  LDG.E.64 R26, [R18.64] ;  /* 0x00000024121a7981 */ /* 0x000ee4000c1e1b00 */
[--C-:B------:R-:W-:Y:S01]  /*9590*/  IMAD.X R35, R25, 0x1, R37.reuse, P0 ;  /* 0x0000000119237824 */ /* 0x100fe200000e0625 */
[-C--:B------:R-:W-:Y:S01]  /*95a0*/  IADD3 R28, P0, R34, R14.reuse, RZ ;  /* 0x0000000e221c7210 */ /* 0x080fe20007f1e0ff */
[----:B------:R-:W4:Y:S04]  /*95b0*/  LDG.E.64 R20, [R18.64+0x8] ;  /* 0x0000082412147981 */ /* 0x000f28000c1e1b00 */
[----:B------:R-:W4:Y:S01]  /*95c0*/  LDG.E R43, [R34.64] ;  /* 0x00000024222b7981 */ /* 0x000f22000c1e1900 */
[----:B------:R-:W-:Y:S01]  /*95d0*/  IMAD.X R29, R35, 0x1, R37, P0 ;  /* 0x00000001231d7824 */ /* 0x000fe200000e0625 */
[----:B0-----:R-:W-:-:S02]  /*95e0*/  IADD3 R24, P0, R28, R14, RZ ;  /* 0x0000000e1c187210 */ /* 0x001fc40007f1e0ff */
[----:B-1----:R0:W5:Y:S04]  /*95f0*/  LDG.E.64 R22, [R18.64+0x10] ;  /* 0x0000102412167981 */ /* 0x002168000c1e1b00 */
[----:B------:R-:W0:Y:S01]  /*9600*/  LDG.E R39, [R28.64] ;  /* 0x000000241c277981 */ /* 0x000e22000c1e1900 */
[----:B------:R-:W-:-:S03]  /*9610*/  IMAD.X R25, R29, 0x1, R37, P0 ;  /* 0x000000011d197824 */ /* 0x000fc600000e0625 */
[----:B------:R0:W5:Y:S04]  /*9620*/  LDG.E.64 R30, [R18.64+0x18] ;  /* 0x00001824121e7981 */ /* 0x000168000c1e1b00 */
[----:B------:R1:W5:Y:S01]  /*9630*/  LDG.E R41, [R24.64] ;  /* 0x0000002418297981 */ /* 0x000362000c1e1900 */
[----:B------:R-:W-:-:S04]  /*9640*/  IADD3 R13, P0, R13, -0x4, RZ ;  /* 0xfffffffc0d0d7810 */ /* 0x000fc80007f1e0ff */
[----:B------:R-:W-:Y:S02]  /*9650*/  IADD3.X R0, R0, -0x1, RZ, P0, !PT ;  /* 0xffffffff00007810 */ /* 0x000fe400007fe4ff */
[----:B------:R-:W-:-:S04]  /*9660*/  ISETP.NE.U32.AND P0, PT, R13, RZ, PT ;  /* 0x000000ff0d00720c */ /* 0x000fc80003f05070 */
[----:B------:R-:W-:Y:S02]  /*9670*/  ISETP.NE.AND.EX P0, PT, R0, RZ, PT, P0 ;  /* 0x000000ff0000720c */ /* 0x000fe40003f05300 */
[----:B------:R-:W-:Y:S02]  /*9680*/  IADD3 R4, P1, R4, 0x4, RZ ;  /* 0x0000000404047810 */ /* 0x000fe40007f3e0ff */
[----:B-1----:R-:W-:-:S03]  /*9690*/  IADD3 R24, P2, R24, R14, RZ ;  /* 0x0000000e18187210 */ /* 0x002fc60007f5e0ff */
[----:B------:R-:W-:Y:S02]  /*96a0*/  IMAD.X R5, RZ, RZ, R5, P1 ;  /* 0x000000ffff057224 */ /* 0x000fe400008e0605 */
[----:B------:R-:W-:Y:S01]  /*96b0*/  IMAD.X R25, R25, 0x1, R37, P2 ;  /* 0x0000000119197824 */ /* 0x000fe200010e0625 */
[----:B--2---:R-:W-:Y:S01]  /*96c0*/  SHF.R.S32.HI R36, RZ, 0x1f, R45 ;  /* 0x0000001fff247819 */ /* 0x004fe2000001142d */
[----:B---3--:R-:W-:Y:S02]  /*96d0*/  IMAD R27, R27, R45, RZ ;  /* 0x0000002d1b1b7224 */ /* 0x008fe400078e02ff */
[----:B------:R-:W-:-:S04]  /*96e0*/  IMAD.WIDE.U32 R2, R45, R26, R2 ;  /* 0x0000001a2d027225 */ /* 0x000fc800078e0002 */
[----:B------:R-:W-:Y:S02]  /*96f0*/  IMAD R27, R26, R36, R27 ;  /* 0x000000241a1b7224 */ /* 0x000fe400078e021b */
[----:B----4-:R-:W-:Y:S02]  /*9700*/  IMAD R21, R21, R43, RZ ;  /* 0x0000002b15157224 */ /* 0x010fe400078e02ff */
[----:B------:R-:W-:Y:S01]  /*9710*/  IMAD.IADD R3, R3, 0x1, R27 ;  /* 0x0000000103037824 */ /* 0x000fe200078e021b */
[----:B------:R-:W-:-:S03]  /*9720*/  SHF.R.S32.HI R27, RZ, 0x1f, R43 ;  /* 0x0000001fff1b7819 */ /* 0x000fc6000001142b */
[----:B------:R-:W-:-:S04]  /*9730*/  IMAD.WIDE.U32 R2, R43, R20, R2 ;  /* 0x000000142b027225 */ /* 0x000fc800078e0002 */
[----:B------:R-:W-:Y:S01]  /*9740*/  IMAD R21, R20, R27, R21 ;  /* 0x0000001b14157224 */ /* 0x000fe200078e0215 */
[----:B0-----:R-:W-:Y:S01]  /*9750*/  SHF.R.S32.HI R19, RZ, 0x1f, R39 ;  /* 0x0000001fff137819 */ /* 0x001fe20000011427 */
[----:B-----5:R-:W-:Y:S02]  /*9760*/  IMAD R18, R23, R39, RZ ;  /* 0x0000002717127224 */ /* 0x020fe400078e02ff */
[----:B------:R-:W-:Y:S02]  /*9770*/  IMAD.IADD R3, R3, 0x1, R21 ;  /* 0x0000000103037824 */ /* 0x000fe400078e0215 */
[----:B------:R-:W-:Y:S02]  /*9780*/  IMAD R19, R22, R19, R18 ;  /* 0x0000001316137224 */ /* 0x000fe400078e0212 */
[----:B------:R-:W-:-:S04]  /*9790*/  IMAD.WIDE.U32 R2, R39, R22, R2 ;  /* 0x0000001627027225 */ /* 0x000fc800078e0002 */
[----:B------:R-:W-:Y:S01]  /*97a0*/  IMAD.IADD R3, R3, 0x1, R19 ;  /* 0x0000000103037824 */ /* 0x000fe200078e0213 */
[----:B------:R-:W-:Y:S01]  /*97b0*/  SHF.R.S32.HI R19, RZ, 0x1f, R41 ;  /* 0x0000001fff137819 */ /* 0x000fe20000011429 */
[----:B------:R-:W-:Y:S02]  /*97c0*/  IMAD R18, R31, R41, RZ ;  /* 0x000000291f127224 */ /* 0x000fe400078e02ff */
[----:B------:R-:W-:-:S04]  /*97d0*/  IMAD.WIDE.U32 R2, R41, R30, R2 ;  /* 0x0000001e29027225 */ /* 0x000fc800078e0002 */
[----:B------:R-:W-:-:S04]  /*97e0*/  IMAD R19, R30, R19, R18 ;  /* 0x000000131e137224 */ /* 0x000fc800078e0212 */
[----:B------:R-:W-:Y:S01]  /*97f0*/  IMAD.IADD R3, R3, 0x1, R19 ;  /* 0x0000000103037824 */ /* 0x000fe200078e0213 */
[----:B------:R-:W-:Y:S05]  /*9800*/  @P0 BRA `(.L_x_2156) ;  /* 0xfffffd3000000947 */ /* 0x000fea000383ffff */
.L_x_2161:
[----:B------:R-:W-:Y:S05]  /*9810*/  BSYNC B0 ;  /* 0x0000000000007941 */ /* 0x000fea0003800000 */
.L_x_2155:
        /* <DEDUP_REMOVED lines=8> */
[----:B------:R-:W-:Y:S01]  /*98a0*/  IMAD.IADD R19, R15, 0x1, R19 ;  /* 0x000000010f137824 */ /* 0x000fe200078e0213 */
[C---:B------:R-:W-:Y:S01]  /*98b0*/  LEA.HI.X R15, R4.reuse, c[0x0][0x184], R5, 0x3, P0 ;  /* 0x00006100040f7a11 */ /* 0x040fe200000f1c05 */
[C---:B------:R-:W-:Y:S02]  /*98c0*/  IMAD R13, R4.reuse, c[0x0][0x18c], R13 ;  /* 0x00006300040d7a24 */ /* 0x040fe400078e020d */
[----:B------:R-:W-:Y:S02]  /*98d0*/  IMAD.WIDE.U32 R18, R4, c[0x0][0x188], R18 ;  /* 0x0000620004127a25 */ /* 0x000fe400078e0012 */
[----:B------:R-:W3:Y:S02]  /*98e0*/  LDG.E.64 R4, [R14.64] ;  /* 0x000000240e047981 */ /* 0x000ee4000c1e1b00 */
[----:B------:R-:W-:Y:S01]  /*98f0*/  IMAD.IADD R13, R19, 0x1, R13 ;  /* 0x00000001130d7824 */ /* 0x000fe200078e020d */
[----:B------:R-:W-:-:S04]  /*9900*/  LEA R16, P1, R18, c[0x0][0x168], 0x2 ;  /* 0x00005a0012107a11 */ /* 0x000fc800078210ff */
[----:B------:R-:W-:-:S05]  /*9910*/  LEA.HI.X R17, R18, c[0x0][0x16c], R13, 0x2, P1 ;  /* 0x00005b0012117a11 */ /* 0x000fca00008f140d */
[----:B------:R-:W4:Y:S01]  /*9920*/  LDG.E R13, [R16.64] ;  /* 0x00000024100d7981 */ /* 0x000f22000c1e1900 */
[----:B------:R-:W-:-:S04]  /*9930*/  ISETP.NE.U32.AND P0, PT, R12, 0x1, PT ;  /* 0x000000010c00780c */ /* 0x000fc80003f05070 */
[----:B------:R-:W-:Y:S02]  /*9940*/  ISETP.NE.AND.EX P0, PT, RZ, RZ, PT, P0 ;  /* 0x000000ffff00720c */ /* 0x000fe40003f05300 */
[----:B----4-:R-:W-:Y:S01]  /*9950*/  SHF.R.S32.HI R19, RZ, 0x1f, R13 ;  /* 0x0000001fff137819 */ /* 0x010fe2000001140d */
[----:B---3--:R-:W-:Y:S02]  /*9960*/  IMAD R0, R5, R13, RZ ;  /* 0x0000000d05007224 */ /* 0x008fe400078e02ff */
[----:B------:R-:W-:-:S04]  /*9970*/  IMAD.WIDE.U32 R2, R13, R4, R2 ;  /* 0x000000040d027225 */ /* 0x000fc800078e0002 */
[----:B------:R-:W-:-:S04]  /*9980*/  IMAD R19, R4, R19, R0 ;  /* 0x0000001304137224 */ /* 0x000fc800078e0200 */
[----:B------:R-:W-:Y:S01]  /*9990*/  IMAD.IADD R3, R3, 0x1, R19 ;  /* 0x0000000103037824 */ /* 0x000fe200078e0213 */
[----:B------:R-:W-:Y:S05]  /*99a0*/  @!P0 BRA `(.L_x_2154) ;  /* 0x0000017000008947 */ /* 0x000fea0003800000 */
[----:B------:R-:W-:Y:S01]  /*99b0*/  ISETP.NE.U32.AND P0, PT, R12, 0x2, PT ;  /* 0x000000020c00780c */ /* 0x000fe20003f05070 */
[C---:B------:R-:W-:Y:S01]  /*99c0*/  IMAD.SHL.U32 R21, R10.reuse, 0x4, RZ ;  /* 0x000000040a157824 */ /* 0x040fe200078e00ff */
[----:B------:R-:W-:Y:S01]  /*99d0*/  SHF.L.U64.HI R11, R10, 0x2, R11 ;  /* 0x000000020a0b7819 */ /* 0x000fe2000001020b */
[----:B------:R-:W3:Y:S01]  /*99e0*/  LDG.E.64 R4, [R14.64+0x8] ;  /* 0x000008240e047981 */ /* 0x000ee2000c1e1b00 */
[----:B------:R-:W-:Y:S02]  /*99f0*/  ISETP.NE.AND.EX P0, PT, RZ, RZ, PT, P0 ;  /* 0x000000ffff00720c */ /* 0x000fe40003f05300 */
[----:B------:R-:W-:-:S05]  /*9a00*/  IADD3 R12, P1, R21, R16, RZ ;  /* 0x00000010150c7210 */ /* 0x000fca0007f3e0ff */
[----:B------:R-:W-:-:S05]  /*9a10*/  IMAD.X R13, R11, 0x1, R17, P1 ;  /* 0x000000010b0d7824 */ /* 0x000fca00008e0611 */
[----:B------:R-:W4:Y:S01]  /*9a20*/  LDG.E R19, [R12.64] ;  /* 0x000000240c137981 */ /* 0x000f22000c1e1900 */
[----:B------:R-:W-:-:S05]  /*9a30*/  @P0 IADD3 R16, P1, R12, R21, RZ ;  /* 0x000000150c100210 */ /* 0x000fca0007f3e0ff */
[----:B------:R-:W-:Y:S02]  /*9a40*/  @P0 IMAD.X R17, R13, 0x1, R11, P1 ;  /* 0x000000010d110824 */ /* 0x000fe400008e060b */
[----:B------:R-:W5:Y:S04]  /*9a50*/  @P0 LDG.E.64 R10, [R14.64+0x10] ;  /* 0x000010240e0a0981 */ /* 0x000f68000c1e1b00 */
[----:B--2---:R-:W2:Y:S01]  /*9a60*/  @P0 LDG.E R17, [R16.64] ;  /* 0x0000002410110981 */ /* 0x004ea2000c1e1900 */
[----:B----4-:R-:W-:Y:S01]  /*9a70*/  SHF.R.S32.HI R21, RZ, 0x1f, R19 ;  /* 0x0000001fff157819 */ /* 0x010fe20000011413 */
[----:B---3--:R-:W-:Y:S02]  /*9a80*/  IMAD R0, R5, R19, RZ ;  /* 0x0000001305007224 */ /* 0x008fe400078e02ff */
[----:B------:R-:W-:-:S04]  /*9a90*/  IMAD.WIDE.U32 R2, R19, R4, R2 ;  /* 0x0000000413027225 */ /* 0x000fc800078e0002 */
[----:B------:R-:W-:Y:S01]  /*9aa0*/  IMAD R21, R4, R21, R0 ;  /* 0x0000001504157224 */ /* 0x000fe200078e0200 */
[----:B--2---:R-:W-:Y:S01]  /*9ab0*/  @P0 SHF.R.S32.HI R5, RZ, 0x1f, R17 ;  /* 0x0000001fff050819 */ /* 0x004fe20000011411 */
[----:B-----5:R-:W-:Y:S02]  /*9ac0*/  @P0 IMAD R0, R11, R17, RZ ;  /* 0x000000110b000224 */ /* 0x020fe400078e02ff */
[----:B------:R-:W-:Y:S02]  /*9ad0*/  IMAD.IADD R3, R3, 0x1, R21 ;  /* 0x0000000103037824 */ /* 0x000fe400078e0215 */
[----:B------:R-:W-:Y:S02]  /*9ae0*/  @P0 IMAD R5, R10, R5, R0 ;  /* 0x000000050a050224 */ /* 0x000fe400078e0200 */
[----:B------:R-:W-:-:S04]  /*9af0*/  @P0 IMAD.WIDE.U32 R10, R17, R10, R2 ;  /* 0x0000000a110a0225 */ /* 0x000fc800078e0002 */
[----:B------:R-:W-:Y:S02]  /*9b00*/  @P0 IMAD.IADD R3, R11, 0x1, R5 ;  /* 0x000000010b030824 */ /* 0x000fe400078e0205 */
[----:B------:R-:W-:Y:S02]  /*9b10*/  @P0 IMAD.MOV.U32 R2, RZ, RZ, R10 ;  /* 0x000000ffff020224 */ /* 0x000fe400078e000a */
.L_x_2154:
[----:B------:R-:W-:Y:S05]  /*9b20*/  BSYNC B1 ;  /* 0x0000000000017941 */ /* 0x000fea0003800000 */
.L_x_2126:
[----:B-1---5:R-:W0:Y:S01]  /*9b30*/  S2R R23, SR_TID.X ;  /* 0x0000000000177919 */ /* 0x022e220000002100 */
[----:B------:R-:W1:Y:S01]  /*9b40*/  LDC.U8 R22, c[0x0][0x1b4] ;  /* 0x00006d00ff167b82 */ /* 0x000e620000000000 */
[----:B------:R-:W-:Y:S01]  /*9b50*/  BSSY B6, `(.L_x_2162) ;  /* 0x00000f3000067945 */ /* 0x000fe20003800000 */
[----:B----4-:R-:W-:Y:S02]  /*9b60*/  IMAD.MOV.U32 R16, RZ, RZ, R2 ;  /* 0x000000ffff107224 */ /* 0x010fe400078e0002 */
[----:B------:R-:W-:Y:S02]  /*9b70*/  IMAD.MOV.U32 R17, RZ, RZ, R3 ;  /* 0x000000ffff117224 */ /* 0x000fe400078e0003 */
[----:B---3--:R-:W-:Y:S02]  /*9b80*/  IMAD.MOV.U32 R18, RZ, RZ, R6 ;  /* 0x000000ffff127224 */ /* 0x008fe400078e0006 */
        /* <DEDUP_REMOVED lines=22> */
.L_x_2167:
[----:B------:R0:W-:Y:S01]  /*9cf0*/  STG.E.U8 [R2.64], R8 ;  /* 0x0000000802007986 */ /* 0x0001e2000c101124 */
[----:B------:R-:W-:Y:S05]  /*9d00*/  BRA `(.L_x_2169) ;  /* 0x00000d6000007947 */ /* 0x000fea0003800000 */
.L_x_2166:
        /* <DEDUP_REMOVED lines=8> */
.L_x_2171:
[----:B------:R0:W-:Y:S01]  /*9d90*/  STG.E [R2.64], R8 ;  /* 0x0000000802007986 */ /* 0x0001e2000c101924 */
[----:B------:R-:W-:Y:S05]  /*9da0*/  BRA `(.L_x_2169) ;  /* 0x00000cc000007947 */ /* 0x000fea0003800000 */
.L_x_2170:
[----:B------:R0:W-:Y:S01]  /*9db0*/  STG.E.U16 [R2.64], R8 ;  /* 0x0000000802007986 */ /* 0x0001e2000c101524 */
[----:B------:R-:W-:Y:S05]  /*9dc0*/  BRA `(.L_x_2169) ;  /* 0x00000ca000007947 */ /* 0x000fea0003800000 */
.L_x_2165:
        /* <DEDUP_REMOVED lines=9> */
.L_x_2173:
[----:B------:R-:W0:Y:S02]  /*9e60*/  I2F.S64 R0, R8 ;  /* 0x0000000800007312 */ /* 0x000e240000301400 */
[----:B0-----:R-:W-:-:S05]  /*9e70*/  F2FP.PACK_AB R0, RZ, R0 ;  /* 0x00000000ff00723e */ /* 0x001fca00000000ff */
[----:B------:R0:W-:Y:S01]  /*9e80*/  STG.E.U16 [R2.64], R0 ;  /* 0x0000000002007986 */ /* 0x0001e2000c101524 */
[----:B------:R-:W-:Y:S05]  /*9e90*/  BRA `(.L_x_2169) ;  /* 0x00000bd000007947 */ /* 0x000fea0003800000 */
.L_x_2172:
        /* <DEDUP_REMOVED lines=10> */
.L_x_2175:
[----:B------:R-:W0:Y:S02]  /*9f40*/  I2F.S64 R8, R8 ;  /* 0x0000000800087312 */ /* 0x000e240000301400 */
[----:B0-----:R-:W-:-:S04]  /*9f50*/  F2FP.PACK_AB R5, RZ, R8 ;  /* 0x00000008ff05723e */ /* 0x001fc800000000ff */
[----:B------:R-:W-:-:S05]  /*9f60*/  PRMT R5, R5, 0x5410, RZ ;  /* 0x0000541005057816 */ /* 0x000fca00000000ff */
[----:B------:R0:W-:Y:S01]  /*9f70*/  STG.E [R2.64], R5 ;  /* 0x0000000502007986 */ /* 0x0001e2000c101924 */
[----:B------:R-:W-:Y:S05]  /*9f80*/  BRA `(.L_x_2169) ;  /* 0x00000ae000007947 */ /* 0x000fea0003800000 */
.L_x_2174:
[----:B------:R-:W0:Y:S02]  /*9f90*/  I2F.F64.S64 R4, R8 ;  /* 0x0000000800047312 */ /* 0x000e240000301c00 */
[----:B0-----:R0:W-:Y:S01]  /*9fa0*/  STG.E.64 [R2.64], R4 ;  /* 0x0000000402007986 */ /* 0x0011e2000c101b24 */
[----:B------:R-:W-:Y:S05]  /*9fb0*/  BRA `(.L_x_2169) ;  /* 0x00000ab000007947 */ /* 0x000fea0003800000 */
.L_x_2164:
        /* <DEDUP_REMOVED lines=13> */
.L_x_2178:
[----:B------:R-:W0:Y:S01]  /*a090*/  I2F.F64.S64 R8, R8 ;  /* 0x0000000800087312 */ /* 0x000e220000301c00 */
[----:B------:R-:W-:-:S05]  /*a0a0*/  CS2R R10, SRZ ;  /* 0x00000000000a7805 */ /* 0x000fca000001ff00 */
[----:B0-----:R0:W-:Y:S01]  /*a0b0*/  STG.E.128 [R2.64], R8 ;  /* 0x0000000802007986 */ /* 0x0011e2000c101d24 */
[----:B------:R-:W-:Y:S05]  /*a0c0*/  BRA `(.L_x_2169) ;  /* 0x000009a000007947 */ /* 0x000fea0003800000 */
.L_x_2177:
        /* <DEDUP_REMOVED lines=21> */
.L_x_2182:
[----:B------:R-:W-:Y:S05]  /*a220*/  BSYNC B0 ;  /* 0x0000000000007941 */ /* 0x000fea0003800000 */
.L_x_2181:
[----:B------:R-:W-:-:S05]  /*a230*/  LOP3.LUT R5, R0, R5, RZ, 0xfc, !PT ;  /* 0x0000000500057212 */ /* 0x000fca00078efcff */
[----:B------:R0:W-:Y:S01]  /*a240*/  STG.E.U8 [R2.64], R5 ;  /* 0x0000000502007986 */ /* 0x0001e2000c101124 */
[----:B------:R-:W-:Y:S05]  /*a250*/  BRA `(.L_x_2169) ;  /* 0x0000081000007947 */ /* 0x000fea0003800000 */
.L_x_2180:
        /* <DEDUP_REMOVED lines=13> */
.L_x_2184:
[----:B------:R-:W-:Y:S01]  /*a330*/  IMAD.MOV.U32 R0, RZ, RZ, 0x7f ;  /* 0x0000007fff007424 */ /* 0x000fe200078e00ff */
[----:B------:R-:W-:-:S04]  /*a340*/  ISETP.GT.U32.AND P0, PT, R4, 0x7f800000, PT ;  /* 0x7f8000000400780c */ /* 0x000fc80003f04070 */
[----:B------:R-:W-:-:S04]  /*a350*/  SEL R0, R0, 0x7c, P0 ;  /* 0x0000007c00007807 */ /* 0x000fc80000000000 */
.L_x_2185:
[----:B------:R-:W-:Y:S05]  /*a360*/  BSYNC B0 ;  /* 0x0000000000007941 */ /* 0x000fea0003800000 */
.L_x_2183:
[----:B------:R-:W-:-:S04]  /*a370*/  LOP3.LUT R4, R9, 0x80000000, RZ, 0xc0, !PT ;  /* 0x8000000009047812 */ /* 0x000fc800078ec0ff */
[----:B------:R-:W-:-:S04]  /*a380*/  SHF.R.U32.HI R5, RZ, 0x18, R4 ;  /* 0x00000018ff057819 */ /* 0x000fc80000011604 */
[----:B------:R-:W-:-:S05]  /*a390*/  LOP3.LUT R5, R0, R5, RZ, 0xfc, !PT ;  /* 0x0000000500057212 */ /* 0x000fca00078efcff */
[----:B------:R0:W-:Y:S01]  /*a3a0*/  STG.E.U8 [R2.64], R5 ;  /* 0x0000000502007986 */ /* 0x0001e2000c101124 */
[----:B------:R-:W-:Y:S05]  /*a3b0*/  BRA `(.L_x_2169) ;  /* 0x000006b000007947 */ /* 0x000fea0003800000 */
.L_x_2179:
[----:B------:R-:W0:Y:S02]  /*a3c0*/  I2F.S64 R0, R8 ;  /* 0x0000000800007312 */ /* 0x000e240000301400 */
[----:B0-----:R-:W-:-:S05]  /*a3d0*/  F2FP.BF16.PACK_AB R0, RZ, R0 ;  /* 0x00000000ff00723e */ /* 0x001fca00000010ff */
[----:B------:R0:W-:Y:S01]  /*a3e0*/  STG.E.U16 [R2.64], R0 ;  /* 0x0000000002007986 */ /* 0x0001e2000c101524 */
[----:B------:R-:W-:Y:S05]  /*a3f0*/  BRA `(.L_x_2169) ;  /* 0x0000067000007947 */ /* 0x000fea0003800000 */
.L_x_2176:
        /* <DEDUP_REMOVED lines=10> */
.L_x_2188:
        /* <DEDUP_REMOVED lines=17> */
.L_x_2191:
[----:B------:R-:W-:-:S04]  /*a5b0*/  LOP3.LUT R0, R9, 0x80000000, RZ, 0xc0, !PT ;  /* 0x8000000009007812 */ /* 0x000fc800078ec0ff */
[----:B------:R-:W-:-:S04]  /*a5c0*/  SHF.R.U32.HI R5, RZ, 0x18, R0 ;  /* 0x00000018ff057819 */ /* 0x000fc80000011600 */
[----:B------:R-:W-:-:S04]  /*a5d0*/  LOP3.LUT R4, R4, R5, RZ, 0xfc, !PT ;  /* 0x0000000504047212 */ /* 0x000fc800078efcff */
[----:B------:R-:W-:Y:S02]  /*a5e0*/  PRMT R0, R4, 0x7610, R0 ;  /* 0x0000761004007816 */ /* 0x000fe40000000000 */
.L_x_2190:
[----:B------:R-:W-:Y:S05]  /*a5f0*/  BSYNC B0 ;  /* 0x0000000000007941 */ /* 0x000fea0003800000 */
.L_x_2189:
[----:B------:R0:W-:Y:S01]  /*a600*/  STG.E.U8 [R2.64], R0 ;  /* 0x0000000002007986 */ /* 0x0001e2000c101124 */
[----:B------:R-:W-:Y:S05]  /*a610*/  BRA `(.L_x_2169) ;  /* 0x0000045000007947 */ /* 0x000fea0003800000 */
.L_x_2187:
        /* <DEDUP_REMOVED lines=17> */
.L_x_2194:
[----:B------:R-:W-:-:S04]  /*a730*/  LOP3.LUT R0, R9, 0x80000000, RZ, 0xc0, !PT ;  /* 0x8000000009007812 */ /* 0x000fc800078ec0ff */
[----:B------:R-:W-:-:S04]  /*a740*/  SHF.R.U32.HI R5, RZ, 0x18, R0 ;  /* 0x00000018ff057819 */ /* 0x000fc80000011600 */
[----:B------:R-:W-:-:S04]  /*a750*/  LOP3.LUT R4, R4, R5, RZ, 0xfc, !PT ;  /* 0x0000000504047212 */ /* 0x000fc800078efcff */
[----:B------:R-:W-:Y:S02]  /*a760*/  PRMT R0, R4, 0x7610, R0 ;  /* 0x0000761004007816 */ /* 0x000fe40000000000 */
.L_x_2193:
[----:B------:R-:W-:Y:S05]  /*a770*/  BSYNC B0 ;  /* 0x0000000000007941 */ /* 0x000fea0003800000 */
.L_x_2192:
[----:B------:R0:W-:Y:S01]  /*a780*/  STG.E.U8 [R2.64], R0 ;  /* 0x0000000002007986 */ /* 0x0001e2000c101124 */
[----:B------:R-:W-:Y:S05]  /*a790*/  BRA `(.L_x_2169) ;  /* 0x000002d000007947 */ /* 0x000fea0003800000 */
.L_x_2186:
        /* <DEDUP_REMOVED lines=22> */
.L_x_2168:
        /* <DEDUP_REMOVED lines=20> */
.L_x_2196:
[----:B------:R0:W-:Y:S01]  /*aa40*/  STG.E.64 [R2.64], R8 ;  /* 0x0000000802007986 */ /* 0x0001e2000c101b24 */
[----:B------:R-:W-:Y:S05]  /*aa50*/  BRA `(.L_x_2169) ;  /* 0x0000001000007947 */ /* 0x000fea0003800000 */
.L_x_2195:
[----:B------:R0:W-:Y:S02]  /*aa60*/  STG.E [R2.64], R8 ;  /* 0x0000000802007986 */ /* 0x0001e4000c101924 */
.L_x_2169:
[----:B------:R-:W-:Y:S02]  /*aa70*/  IADD3 R23, R23, 0x80, RZ ;  /* 0x0000008017177810 */ /* 0x000fe40007ffe0ff */
.L_x_2163:
[----:B-1----:R-:W-:Y:S05]  /*aa80*/  BSYNC B6 ;  /* 0x0000000000067941 */ /* 0x002fea0003800000 */
.L_x_2162:
        /* <DEDUP_REMOVED lines=22> */
.L_x_2202:
[----:B------:R0:W-:Y:S01]  /*abf0*/  STG.E.U8 [R2.64], R18 ;  /* 0x0000001202007986 */ /* 0x0001e2000c101124 */
[----:B------:R-:W-:Y:S05]  /*ac00*/  BRA `(.L_x_2204) ;  /* 0x00000d6000007947 */ /* 0x000fea0003800000 */
.L_x_2201:
        /* <DEDUP_REMOVED lines=8> */
.L_x_2206:
[----:B------:R0:W-:Y:S01]  /*ac90*/  STG.E [R2.64], R18 ;  /* 0x0000001202007986 */ /* 0x0001e2000c101924 */
[----:B------:R-:W-:Y:S05]  /*aca0*/  BRA `(.L_x_2204) ;  /* 0x00000cc000007947 */ /* 0x000fea0003800000 */
.L_x_2205:
[----:B------:R0:W-:Y:S01]  /*acb0*/  STG.E.U16 [R2.64], R18 ;  /* 0x0000001202007986 */ /* 0x0001e2000c101524 */
[----:B------:R-:W-:Y:S05]  /*acc0*/  BRA `(.L_x_2204) ;  /* 0x00000ca000007947 */ /* 0x000fea0003800000 */
.L_x_2200:
        /* <DEDUP_REMOVED lines=9> */
.L_x_2208:
[----:B------:R-:W0:Y:S02]  /*ad60*/  I2F.S64 R0, R18 ;  /* 0x0000001200007312 */ /* 0x000e240000301400 */
[----:B0-----:R-:W-:-:S05]  /*ad70*/  F2FP.PACK_AB R0, RZ, R0 ;  /* 0x00000000ff00723e */ /* 0x001fca00000000ff */
[----:B------:R0:W-:Y:S01]  /*ad80*/  STG.E.U16 [R2.64], R0 ;  /* 0x0000000002007986 */ /* 0x0001e2000c101524 */
[----:B------:R-:W-:Y:S05]  /*ad90*/  BRA `(.L_x_2204) ;  /* 0x00000bd000007947 */ /* 0x000fea0003800000 */
.L_x_2207:
        /* <DEDUP_REMOVED lines=10> */
.L_x_2210:
[----:B------:R-:W0:Y:S02]  /*ae40*/  I2F.S64 R18, R18 ;  /* 0x0000001200127312 */ /* 0x000e240000301400 */
[----:B0-----:R-:W-:-:S04]  /*ae50*/  F2FP.PACK_AB R5, RZ, R18 ;  /* 0x00000012ff05723e */ /* 0x001fc800000000ff */
[----:B------:R-:W-:-:S05]  /*ae60*/  PRMT R5, R5, 0x5410, RZ ;  /* 0x0000541005057816 */ /* 0x000fca00000000ff */
[----:B------:R0:W-:Y:S01]  /*ae70*/  STG.E [R2.64], R5 ;  /* 0x0000000502007986 */ /* 0x0001e2000c101924 */
[----:B------:R-:W-:Y:S05]  /*ae80*/  BRA `(.L_x_2204) ;  /* 0x00000ae000007947 */ /* 0x000fea0003800000 */
.L_x_2209:
[----:B------:R-:W0:Y:S02]  /*ae90*/  I2F.F64.S64 R18, R18 ;  /* 0x0000001200127312 */ /* 0x000e240000301c00 */
[----:B0-----:R0:W-:Y:S01]  /*aea0*/  STG.E.64 [R2.64], R18 ;  /* 0x0000001202007986 */ /* 0x0011e2000c101b24 */
[----:B------:R-:W-:Y:S05]  /*aeb0*/  BRA `(.L_x_2204) ;  /* 0x00000ab000007947 */ /* 0x000fea0003800000 */
.L_x_2199:
        /* <DEDUP_REMOVED lines=13> */
.L_x_2213:
[----:B------:R-:W0:Y:S01]  /*af90*/  I2F.F64.S64 R4, R18 ;  /* 0x0000001200047312 */ /* 0x000e220000301c00 */
[----:B------:R-:W-:-:S05]  /*afa0*/  CS2R R6, SRZ ;  /* 0x0000000000067805 */ /* 0x000fca000001ff00 */
[----:B0-----:R0:W-:Y:S01]  /*afb0*/  STG.E.128 [R2.64], R4 ;  /* 0x0000000402007986 */ /* 0x0011e2000c101d24 */
[----:B------:R-:W-:Y:S05]  /*afc0*/  BRA `(.L_x_2204) ;  /* 0x000009a000007947 */ /* 0x000fea0003800000 */
.L_x_2212:
        /* <DEDUP_REMOVED lines=21> */
.L_x_2217:
[----:B------:R-:W-:Y:S05]  /*b120*/  BSYNC B0 ;  /* 0x0000000000007941 */ /* 0x000fea0003800000 */
.L_x_2216:
[----:B------:R-:W-:-:S05]  /*b130*/  LOP3.LUT R5, R0, R5, RZ, 0xfc, !PT ;  /* 0x0000000500057212 */ /* 0x000fca00078efcff */
[----:B------:R0:W-:Y:S01]  /*b140*/  STG.E.U8 [R2.64], R5 ;  /* 0x0000000502007986 */ /* 0x0001e2000c101124 */
[----:B------:R-:W-:Y:S05]  /*b150*/  BRA `(.L_x_2204) ;  /* 0x0000081000007947 */ /* 0x000fea0003800000 */
.L_x_2215:
        /* <DEDUP_REMOVED lines=13> */
.L_x_2219:
[----:B------:R-:W-:Y:S01]  /*b230*/  IMAD.MOV.U32 R0, RZ, RZ, 0x7f ;  /* 0x0000007fff007424 */ /* 0x000fe200078e00ff */
[----:B------:R-:W-:-:S04]  /*b240*/  ISETP.GT.U32.AND P0, PT, R4, 0x7f800000, PT ;  /* 0x7f8000000400780c */ /* 0x000fc80003f04070 */
[----:B------:R-:W-:-:S04]  /*b250*/  SEL R0, R0, 0x7c, P0 ;  /* 0x0000007c00007807 */ /* 0x000fc80000000000 */
.L_x_2220:
[----:B------:R-:W-:Y:S05]  /*b260*/  BSYNC B0 ;  /* 0x0000000000007941 */ /* 0x000fea0003800000 */
.L_x_2218:
[----:B------:R-:W-:-:S04]  /*b270*/  LOP3.LUT R4, R19, 0x80000000, RZ, 0xc0, !PT ;  /* 0x8000000013047812 */ /* 0x000fc800078ec0ff */
[----:B------:R-:W-:-:S04]  /*b280*/  SHF.R.U32.HI R5, RZ, 0x18, R4 ;  /* 0x00000018ff057819 */ /* 0x000fc80000011604 */
[----:B------:R-:W-:-:S05]  /*b290*/  LOP3.LUT R5, R0, R5, RZ, 0xfc, !PT ;  /* 0x0000000500057212 */ /* 0x000fca00078efcff */
[----:B------:R0:W-:Y:S01]  /*b2a0*/  STG.E.U8 [R2.64], R5 ;  /* 0x0000000502007986 */ /* 0x0001e2000c101124 */
[----:B------:R-:W-:Y:S05]  /*b2b0*/  BRA `(.L_x_2204) ;  /* 0x000006b000007947 */ /* 0x000fea0003800000 */
.L_x_2214:
[----:B------:R-:W0:Y:S02]  /*b2c0*/  I2F.S64 R0, R18 ;  /* 0x0000001200007312 */ /* 0x000e240000301400 */
[----:B0-----:R-:W-:-:S05]  /*b2d0*/  F2FP.BF16.PACK_AB R0, RZ, R0 ;  /* 0x00000000ff00723e */ /* 0x001fca00000010ff */
[----:B------:R0:W-:Y:S01]  /*b2e0*/  STG.E.U16 [R2.64], R0 ;  /* 0x0000000002007986 */ /* 0x0001e2000c101524 */
[----:B------:R-:W-:Y:S05]  /*b2f0*/  BRA `(.L_x_2204) ;  /* 0x0000067000007947 */ /* 0x000fea0003800000 */
.L_x_2211:
        /* <DEDUP_REMOVED lines=10> */
.L_x_2223:
        /* <DEDUP_REMOVED lines=17> */
.L_x_2226:
[----:B------:R-:W-:-:S04]  /*b4b0*/  LOP3.LUT R0, R19, 0x80000000, RZ, 0xc0, !PT ;  /* 0x8000000013007812 */ /* 0x000fc800078ec0ff */
[----:B------:R-:W-:-:S04]  /*b4c0*/  SHF.R.U32.HI R5, RZ, 0x18, R0 ;  /* 0x00000018ff057819 */ /* 0x000fc80000011600 */
[----:B------:R-:W-:-:S04]  /*b4d0*/  LOP3.LUT R4, R4, R5, RZ, 0xfc, !PT ;  /* 0x0000000504047212 */ /* 0x000fc800078efcff */
[----:B------:R-:W-:Y:S02]  /*b4e0*/  PRMT R0, R4, 0x7610, R0 ;  /* 0x0000761004007816 */ /* 0x000fe40000000000 */
.L_x_2225:
[----:B------:R-:W-:Y:S05]  /*b4f0*/  BSYNC B0 ;  /* 0x0000000000007941 */ /* 0x000fea0003800000 */
.L_x_2224:
[----:B------:R0:W-:Y:S01]  /*b500*/  STG.E.U8 [R2.64], R0 ;  /* 0x0000000002007986 */ /* 0x0001e2000c101124 */
[----:B------:R-:W-:Y:S05]  /*b510*/  BRA `(.L_x_2204) ;  /* 0x0000045000007947 */ /* 0x000fea0003800000 */
.L_x_2222:
        /* <DEDUP_REMOVED lines=17> */
.L_x_2229:
[----:B------:R-:W-:-:S04]  /*b630*/  LOP3.LUT R0, R19, 0x80000000, RZ, 0xc0, !PT ;  /* 0x8000000013007812 */ /* 0x000fc800078ec0ff */
[----:B------:R-:W-:-:S04]  /*b640*/  SHF.R.U32.HI R5, RZ, 0x18, R0 ;  /* 0x00000018ff057819 */ /* 0x000fc80000011600 */
[----:B------:R-:W-:-:S04]  /*b650*/  LOP3.LUT R4, R4, R5, RZ, 0xfc, !PT ;  /* 0x0000000504047212 */ /* 0x000fc800078efcff */
[----:B------:R-:W-:Y:S02]  /*b660*/  PRMT R0, R4, 0x7610, R0 ;  /* 0x0000761004007816 */ /* 0x000fe40000000000 */
.L_x_2228:
[----:B------:R-:W-:Y:S05]  /*b670*/  BSYNC B0 ;  /* 0x0000000000007941 */ /* 0x000fea0003800000 */
.L_x_2227:
[----:B------:R0:W-:Y:S01]  /*b680*/  STG.E.U8 [R2.64], R0 ;  /* 0x0000000002007986 */ /* 0x0001e2000c101124 */
[----:B------:R-:W-:Y:S05]  /*b690*/  BRA `(.L_x_2204) ;  /* 0x000002d000007947 */ /* 0x000fea0003800000 */
.L_x_2221:
        /* <DEDUP_REMOVED lines=22> */
.L_x_2203:
        /* <DEDUP_REMOVED lines=20> */
.L_x_2231:
[----:B------:R0:W-:Y:S01]  /*b940*/  STG.E.64 [R2.64], R18 ;  /* 0x0000001202007986 */ /* 0x0001e2000c101b24 */
[----:B------:R-:W-:Y:S05]  /*b950*/  BRA `(.L_x_2204) ;  /* 0x0000001000007947 */ /* 0x000fea0003800000 */
.L_x_2230:
[----:B------:R0:W-:Y:S02]  /*b960*/  STG.E [R2.64], R18 ;  /* 0x0000001202007986 */ /* 0x0001e4000c101924 */
.L_x_2204:
        /* <DEDUP_REMOVED lines=22> */
.L_x_2235:
[----:B------:R0:W-:Y:S01]  /*bad0*/  STG.E.U8 [R2.64], R32 ;  /* 0x0000002002007986 */ /* 0x0001e2000c101124 */
[----:B------:R-:W-:Y:S05]  /*bae0*/  BRA `(.L_x_2237) ;  /* 0x00000d6000007947 */ /* 0x000fea0003800000 */
.L_x_2234:
        /* <DEDUP_REMOVED lines=8> */
.L_x_2239:
[----:B------:R0:W-:Y:S01]  /*bb70*/  STG.E [R2.64], R32 ;  /* 0x0000002002007986 */ /* 0x0001e2000c101924 */
[----:B------:R-:W-:Y:S05]  /*bb80*/  BRA `(.L_x_2237) ;  /* 0x00000cc000007947 */ /* 0x000fea0003800000 */
.L_x_2238:
[----:B------:R0:W-:Y:S01]  /*bb90*/  STG.E.U16 [R2.64], R32 ;  /* 0x0000002002007986 */ /* 0x0001e2000c101524 */
[----:B------:R-:W-:Y:S05]  /*bba0*/  BRA `(.L_x_2237) ;  /* 0x00000ca000007947 */ /* 0x000fea0003800000 */
.L_x_2233:
        /* <DEDUP_REMOVED lines=9> */
.L_x_2241:
[----:B------:R-:W0:Y:S02]  /*bc40*/  I2F.S64 R0, R32 ;  /* 0x0000002000007312 */ /* 0x000e240000301400 */
[----:B0-----:R-:W-:-:S05]  /*bc50*/  F2FP.PACK_AB R0, RZ, R0 ;  /* 0x00000000ff00723e */ /* 0x001fca00000000ff */
[----:B------:R0:W-:Y:S01]  /*bc60*/  STG.E.U16 [R2.64], R0 ;  /* 0x0000000002007986 */ /* 0x0001e2000c101524 */
[----:B------:R-:W-:Y:S05]  /*bc70*/  BRA `(.L_x_2237) ;  /* 0x00000bd000007947 */ /* 0x000fea0003800000 */
.L_x_2240:
        /* <DEDUP_REMOVED lines=10> */
.L_x_2243:
[----:B------:R-:W0:Y:S02]  /*bd20*/  I2F.S64 R32, R32 ;  /* 0x0000002000207312 */ /* 0x000e240000301400 */
[----:B0-----:R-:W-:-:S04]  /*bd30*/  F2FP.PACK_AB R5, RZ, R32 ;  /* 0x00000020ff05723e */ /* 0x001fc800000000ff */
[----:B------:R-:W-:-:S05]  /*bd40*/  PRMT R5, R5, 0x5410, RZ ;  /* 0x0000541005057816 */ /* 0x000fca00000000ff */
[----:B------:R0:W-:Y:S01]  /*bd50*/  STG.E [R2.64], R5 ;  /* 0x0000000502007986 */ /* 0x0001e2000c101924 */
[----:B------:R-:W-:Y:S05]  /*bd60*/  BRA `(.L_x_2237) ;  /* 0x00000ae000007947 */ /* 0x000fea0003800000 */
.L_x_2242:
[----:B------:R-:W0:Y:S02]  /*bd70*/  I2F.F64.S64 R32, R32 ;  /* 0x0000002000207312 */ /* 0x000e240000301c00 */
[----:B0-----:R0:W-:Y:S01]  /*bd80*/  STG.E.64 [R2.64], R32 ;  /* 0x0000002002007986 */ /* 0x0011e2000c101b24 */
[----:B------:R-:W-:Y:S05]  /*bd90*/  BRA `(.L_x_2237) ;  /* 0x00000ab000007947 */ /* 0x000fea0003800000 */
.L_x_2232:
        /* <DEDUP_REMOVED lines=13> */
.L_x_2246:
[----:B------:R-:W0:Y:S01]  /*be70*/  I2F.F64.S64 R32, R32 ;  /* 0x0000002000207312 */ /* 0x000e220000301c00 */
[----:B------:R-:W-:-:S05]  /*be80*/  CS2R R34, SRZ ;  /* 0x0000000000227805 */ /* 0x000fca000001ff00 */
[----:B0-----:R0:W-:Y:S01]  /*be90*/  STG.E.128 [R2.64], R32 ;  /* 0x0000002002007986 */ /* 0x0011e2000c101d24 */
[----:B------:R-:W-:Y:S05]  /*bea0*/  BRA `(.L_x_2237) ;  /* 0x000009a000007947 */ /* 0x000fea0003800000 */
.L_x_2245:
        /* <DEDUP_REMOVED lines=21> */
.L_x_2250:
[----:B------:R-:W-:Y:S05]  /*c000*/  BSYNC B0 ;  /* 0x0000000000007941 */ /* 0x000fea0003800000 */
.L_x_2249:
[----:B------:R-:W-:-:S05]  /*c010*/  LOP3.LUT R5, R0, R5, RZ, 0xfc, !PT ;  /* 0x0000000500057212 */ /* 0x000fca00078efcff */
[----:B------:R0:W-:Y:S01]  /*c020*/  STG.E.U8 [R2.64], R5 ;  /* 0x0000000502007986 */ /* 0x0001e2000c101124 */
[----:B------:R-:W-:Y:S05]  /*c030*/  BRA `(.L_x_2237) ;  /* 0x0000081000007947 */ /* 0x000fea0003800000 */
.L_x_2248:
        /* <DEDUP_REMOVED lines=13> */
.L_x_2252:
[----:B------:R-:W-:Y:S01]  /*c110*/  IMAD.MOV.U32 R0, RZ, RZ, 0x7f ;  /* 0x0000007fff007424 */ /* 0x000fe200078e00ff */
[----:B------:R-:W-:-:S04]  /*c120*/  ISETP.GT.U32.AND P0, PT, R4, 0x7f800000, PT ;  /* 0x7f8000000400780c */ /* 0x000fc80003f04070 */
[----:B------:R-:W-:-:S04]  /*c130*/  SEL R0, R0, 0x7c, P0 ;  /* 0x0000007c00007807 */ /* 0x000fc80000000000 */
.L_x_2253:
[----:B------:R-:W-:Y:S05]  /*c140*/  BSYNC B0 ;  /* 0x0000000000007941 */ /* 0x000fea0003800000 */
.L_x_2251:
[----:B------:R-:W-:-:S04]  /*c150*/  LOP3.LUT R4, R33, 0x80000000, RZ, 0xc0, !PT ;  /* 0x8000000021047812 */ /* 0x000fc800078ec0ff */
[----:B------:R-:W-:-:S04]  /*c160*/  SHF.R.U32.HI R5, RZ, 0x18, R4 ;  /* 0x00000018ff057819 */ /* 0x000fc80000011604 */
[----:B------:R-:W-:-:S05]  /*c170*/  LOP3.LUT R5, R0, R5, RZ, 0xfc, !PT ;  /* 0x0000000500057212 */ /* 0x000fca00078efcff */
[----:B------:R0:W-:Y:S01]  /*c180*/  STG.E.U8 [R2.64], R5 ;  /* 0x0000000502007986 */ /* 0x0001e2000c101124 */
[----:B------:R-:W-:Y:S05]  /*c190*/  BRA `(.L_x_2237) ;  /* 0x000006b000007947 */ /* 0x000fea0003800000 */
.L_x_2247:
[----:B------:R-:W0:Y:S02]  /*c1a0*/  I2F.S64 R0, R32 ;  /* 0x0000002000007312 */ /* 0x000e240000301400 */
[----:B0-----:R-:W-:-:S05]  /*c1b0*/  F2FP.BF16.PACK_AB R0, RZ, R0 ;  /* 0x00000000ff00723e */ /* 0x001fca00000010ff */
[----:B------:R0:W-:Y:S01]  /*c1c0*/  STG.E.U16 [R2.64], R0 ;  /* 0x0000000002007986 */ /* 0x0001e2000c101524 */
[----:B------:R-:W-:Y:S05]  /*c1d0*/  BRA `(.L_x_2237) ;  /* 0x0000067000007947 */ /* 0x000fea0003800000 */
.L_x_2244:
        /* <DEDUP_REMOVED lines=10> */
.L_x_2256:
        /* <DEDUP_REMOVED lines=17> */
.L_x_2259:
[----:B------:R-:W-:-:S04]  /*c390*/  LOP3.LUT R0, R33, 0x80000000, RZ, 0xc0, !PT ;  /* 0x8000000021007812 */ /* 0x000fc800078ec0ff */
[----:B------:R-:W-:-:S04]  /*c3a0*/  SHF.R.U32.HI R5, RZ, 0x18, R0 ;  /* 0x00000018ff057819 */ /* 0x000fc80000011600 */
[----:B------:R-:W-:-:S04]  /*c3b0*/  LOP3.LUT R4, R4, R5, RZ, 0xfc, !PT ;  /* 0x0000000504047212 */ /* 0x000fc800078efcff */
[----:B------:R-:W-:Y:S02]  /*c3c0*/  PRMT R0, R4, 0x7610, R0 ;  /* 0x0000761004007816 */ /* 0x000fe40000000000 */
.L_x_2258:
[----:B------:R-:W-:Y:S05]  /*c3d0*/  BSYNC B0 ;  /* 0x0000000000007941 */ /* 0x000fea0003800000 */
.L_x_2257:
[----:B------:R0:W-:Y:S01]  /*c3e0*/  STG.E.U8 [R2.64], R0 ;  /* 0x0000000002007986 */ /* 0x0001e2000c101124 */
[----:B------:R-:W-:Y:S05]  /*c3f0*/  BRA `(.L_x_2237) ;  /* 0x0000045000007947 */ /* 0x000fea0003800000 */
.L_x_2255:
        /* <DEDUP_REMOVED lines=17> */
.L_x_2262:
[----:B------:R-:W-:-:S04]  /*c510*/  LOP3.LUT R0, R33, 0x80000000, RZ, 0xc0, !PT ;  /* 0x8000000021007812 */ /* 0x000fc800078ec0ff */
[----:B------:R-:W-:-:S04]  /*c520*/  SHF.R.U32.HI R5, RZ, 0x18, R0 ;  /* 0x00000018ff057819 */ /* 0x000fc80000011600 */
[----:B------:R-:W-:-:S04]  /*c530*/  LOP3.LUT R4, R4, R5, RZ, 0xfc, !PT ;  /* 0x0000000504047212 */ /* 0x000fc800078efcff */
[----:B------:R-:W-:Y:S02]  /*c540*/  PRMT R0, R4, 0x7610, R0 ;  /* 0x0000761004007816 */ /* 0x000fe40000000000 */
.L_x_2261:
[----:B------:R-:W-:Y:S05]  /*c550*/  BSYNC B0 ;  /* 0x0000000000007941 */ /* 0x000fea0003800000 */
.L_x_2260:
[----:B------:R0:W-:Y:S01]  /*c560*/  STG.E.U8 [R2.64], R0 ;  /* 0x0000000002007986 */ /* 0x0001e2000c101124 */
[----:B------:R-:W-:Y:S05]  /*c570*/  BRA `(.L_x_2237) ;  /* 0x000002d000007947 */ /* 0x000fea0003800000 */
.L_x_2254:
        /* <DEDUP_REMOVED lines=22> */
.L_x_2236:
        /* <DEDUP_REMOVED lines=20> */
.L_x_2264:
[----:B------:R0:W-:Y:S01]  /*c820*/  STG.E.64 [R2.64], R32 ;  /* 0x0000002002007986 */ /* 0x0001e2000c101b24 */
[----:B------:R-:W-:Y:S05]  /*c830*/  BRA `(.L_x_2237) ;  /* 0x0000001000007947 */ /* 0x000fea0003800000 */
.L_x_2263:
[----:B------:R0:W-:Y:S02]  /*c840*/  STG.E [R2.64], R32 ;  /* 0x0000002002007986 */ /* 0x0001e4000c101924 */
.L_x_2237:
[----:B------:R-:W-:Y:S02]  /*c850*/  IADD3 R23, R23, 0x80, RZ ;  /* 0x0000008017177810 */ /* 0x000fe40007ffe0ff */
.L_x_2198:
[----:B------:R-:W-:Y:S05]  /*c860*/  BSYNC B6 ;  /* 0x0000000000067941 */ /* 0x000fea0003800000 */
.L_x_2197:
        /* <DEDUP_REMOVED lines=20> */
.L_x_2268:
[----:B------:R-:W-:Y:S01]  /*c9b0*/  STG.E.U8 [R2.64], R16 ;  /* 0x0000001002007986 */ /* 0x000fe2000c101124 */
[----:B------:R-:W-:Y:S05]  /*c9c0*/  EXIT ;  /* 0x000000000000794d */ /* 0x000fea0003800000 */
.L_x_2267:
        /* <DEDUP_REMOVED lines=8> */
.L_x_2271:
[----:B------:R-:W-:Y:S01]  /*ca50*/  STG.E [R2.64], R16 ;  /* 0x0000001002007986 */ /* 0x000fe2000c101924 */
[----:B------:R-:W-:Y:S05]  /*ca60*/  EXIT ;  /* 0x000000000000794d */ /* 0x000fea0003800000 */
.L_x_2270:
[----:B------:R-:W-:Y:S01]  /*ca70*/  STG.E.U16 [R2.64], R16 ;  /* 0x0000001002007986 */ /* 0x000fe2000c101524 */
[----:B------:R-:W-:Y:S05]  /*ca80*/  EXIT ;  /* 0x000000000000794d */ /* 0x000fea0003800000 */
.L_x_2266:
        /* <DEDUP_REMOVED lines=9> */
.L_x_2273:
[----:B------:R-:W0:Y:S02]  /*cb20*/  I2F.S64 R0, R16 ;  /* 0x0000001000007312 */ /* 0x000e240000301400 */
[----:B0-----:R-:W-:-:S05]  /*cb30*/  F2FP.PACK_AB R0, RZ, R0 ;  /* 0x00000000ff00723e */ /* 0x001fca00000000ff */
[----:B------:R-:W-:Y:S01]  /*cb40*/  STG.E.U16 [R2.64], R0 ;  /* 0x0000000002007986 */ /* 0x000fe2000c101524 */
[----:B------:R-:W-:Y:S05]  /*cb50*/  EXIT ;  /* 0x000000000000794d */ /* 0x000fea0003800000 */
.L_x_2272:
        /* <DEDUP_REMOVED lines=10> */
.L_x_2275:
[----:B------:R-:W0:Y:S02]  /*cc00*/  I2F.S64 R16, R16 ;  /* 0x0000001000107312 */ /* 0x000e240000301400 */
[----:B0-----:R-:W-:-:S04]  /*cc10*/  F2FP.PACK_AB R5, RZ, R16 ;  /* 0x00000010ff05723e */ /* 0x001fc800000000ff */
[----:B------:R-:W-:-:S05]  /*cc20*/  PRMT R5, R5, 0x5410, RZ ;  /* 0x0000541005057816 */ /* 0x000fca00000000ff */
[----:B------:R-:W-:Y:S01]  /*cc30*/  STG.E [R2.64], R5 ;  /* 0x0000000502007986 */ /* 0x000fe2000c101924 */
[----:B------:R-:W-:Y:S05]  /*cc40*/  EXIT ;  /* 0x000000000000794d */ /* 0x000fea0003800000 */
.L_x_2274:
[----:B------:R-:W0:Y:S02]  /*cc50*/  I2F.F64.S64 R16, R16 ;  /* 0x0000001000107312 */ /* 0x000e240000301c00 */
[----:B0-----:R-:W-:Y:S01]  /*cc60*/  STG.E.64 [R2.64], R16 ;  /* 0x0000001002007986 */ /* 0x001fe2000c101b24 */
[----:B------:R-:W-:Y:S05]  /*cc70*/  EXIT ;  /* 0x000000000000794d */ /* 0x000fea0003800000 */
.L_x_2265:
        /* <DEDUP_REMOVED lines=13> */
.L_x_2278:
[----:B------:R-:W0:Y:S01]  /*cd50*/  I2F.F64.S64 R16, R16 ;  /* 0x0000001000107312 */ /* 0x000e220000301c00 */
[----:B------:R-:W-:-:S05]  /*cd60*/  CS2R R18, SRZ ;  /* 0x0000000000127805 */ /* 0x000fca000001ff00 */
[----:B0-----:R-:W-:Y:S01]  /*cd70*/  STG.E.128 [R2.64], R16 ;  /* 0x0000001002007986 */ /* 0x001fe2000c101d24 */
[----:B------:R-:W-:Y:S05]  /*cd80*/  EXIT ;  /* 0x000000000000794d */ /* 0x000fea0003800000 */
.L_x_2277:
        /* <DEDUP_REMOVED lines=21> */
.L_x_2282:
[----:B------:R-:W-:Y:S05]  /*cee0*/  BSYNC B0 ;  /* 0x0000000000007941 */ /* 0x000fea0003800000 */
.L_x_2281:
[----:B------:R-:W-:-:S05]  /*cef0*/  LOP3.LUT R5, R0, R5, RZ, 0xfc, !PT ;  /* 0x0000000500057212 */ /* 0x000fca00078efcff */
[----:B------:R-:W-:Y:S01]  /*cf00*/  STG.E.U8 [R2.64], R5 ;  /* 0x0000000502007986 */ /* 0x000fe2000c101124 */
[----:B------:R-:W-:Y:S05]  /*cf10*/  EXIT ;  /* 0x000000000000794d */ /* 0x000fea0003800000 */
.L_x_2280:
        /* <DEDUP_REMOVED lines=13> */
.L_x_2284:
[----:B------:R-:W-:Y:S01]  /*cff0*/  IMAD.MOV.U32 R0, RZ, RZ, 0x7f ;  /* 0x0000007fff007424 */ /* 0x000fe200078e00ff */
[----:B------:R-:W-:-:S04]  /*d000*/  ISETP.GT.U32.AND P0, PT, R4, 0x7f800000, PT ;  /* 0x7f8000000400780c */ /* 0x000fc80003f04070 */
[----:B------:R-:W-:-:S04]  /*d010*/  SEL R0, R0, 0x7c, P0 ;  /* 0x0000007c00007807 */ /* 0x000fc80000000000 */
.L_x_2285:
[----:B------:R-:W-:Y:S05]  /*d020*/  BSYNC B0 ;  /* 0x0000000000007941 */ /* 0x000fea0003800000 */
.L_x_2283:
[----:B------:R-:W-:-:S04]  /*d030*/  LOP3.LUT R4, R17, 0x80000000, RZ, 0xc0, !PT ;  /* 0x8000000011047812 */ /* 0x000fc800078ec0ff */
[----:B------:R-:W-:-:S04]  /*d040*/  SHF.R.U32.HI R5, RZ, 0x18, R4 ;  /* 0x00000018ff057819 */ /* 0x000fc80000011604 */
[----:B------:R-:W-:-:S05]  /*d050*/  LOP3.LUT R5, R0, R5, RZ, 0xfc, !PT ;  /* 0x0000000500057212 */ /* 0x000fca00078efcff */
[----:B------:R-:W-:Y:S01]  /*d060*/  STG.E.U8 [R2.64], R5 ;  /* 0x0000000502007986 */ /* 0x000fe2000c101124 */
[----:B------:R-:W-:Y:S05]  /*d070*/  EXIT ;  /* 0x000000000000794d */ /* 0x000fea0003800000 */
.L_x_2279:
[----:B------:R-:W0:Y:S02]  /*d080*/  I2F.S64 R0, R16 ;  /* 0x0000001000007312 */ /* 0x000e240000301400 */
[----:B0-----:R-:W-:-:S05]  /*d090*/  F2FP.BF16.PACK_AB R0, RZ, R0 ;  /* 0x00000000ff00723e */ /* 0x001fca00000010ff */
[----:B------:R-:W-:Y:S01]  /*d0a0*/  STG.E.U16 [R2.64], R0 ;  /* 0x0000000002007986 */ /* 0x000fe2000c101524 */
[----:B------:R-:W-:Y:S05]  /*d0b0*/  EXIT ;  /* 0x000000000000794d */ /* 0x000fea0003800000 */
.L_x_2276:
        /* <DEDUP_REMOVED lines=10> */
.L_x_2288:
        /* <DEDUP_REMOVED lines=17> */
.L_x_2291:
[----:B------:R-:W-:-:S04]  /*d270*/  LOP3.LUT R0, R17, 0x80000000, RZ, 0xc0, !PT ;  /* 0x8000000011007812 */ /* 0x000fc800078ec0ff */
[----:B------:R-:W-:-:S04]  /*d280*/  SHF.R.U32.HI R5, RZ, 0x18, R0 ;  /* 0x00000018ff057819 */ /* 0x000fc80000011600 */
[----:B------:R-:W-:-:S04]  /*d290*/  LOP3.LUT R4, R4, R5, RZ, 0xfc, !PT ;  /* 0x0000000504047212 */ /* 0x000fc800078efcff */
[----:B------:R-:W-:Y:S02]  /*d2a0*/  PRMT R0, R4, 0x7610, R0 ;  /* 0x0000761004007816 */ /* 0x000fe40000000000 */
.L_x_2290:
[----:B------:R-:W-:Y:S05]  /*d2b0*/  BSYNC B0 ;  /* 0x0000000000007941 */ /* 0x000fea0003800000 */
.L_x_2289:
[----:B------:R-:W-:Y:S01]  /*d2c0*/  STG.E.U8 [R2.64], R0 ;  /* 0x0000000002007986 */ /* 0x000fe2000c101124 */
[----:B------:R-:W-:Y:S05]  /*d2d0*/  EXIT ;  /* 0x000000000000794d */ /* 0x000fea0003800000 */
.L_x_2287:
        /* <DEDUP_REMOVED lines=17> */
.L_x_2294:
[----:B------:R-:W-:-:S04]  /*d3f0*/  LOP3.LUT R0, R17, 0x80000000, RZ, 0xc0, !PT ;  /* 0x8000000011007812 */ /* 0x000fc800078ec0ff */
[----:B------:R-:W-:-:S04]  /*d400*/  SHF.R.U32.HI R5, RZ, 0x18, R0 ;  /* 0x00000018ff057819 */ /* 0x000fc80000011600 */
[----:B------:R-:W-:-:S04]  /*d410*/  LOP3.LUT R4, R4, R5, RZ, 0xfc, !PT ;  /* 0x0000000504047212 */ /* 0x000fc800078efcff */
[----:B------:R-:W-:Y:S02]  /*d420*/  PRMT R0, R4, 0x7610, R0 ;  /* 0x0000761004007816 */ /* 0x000fe40000000000 */
.L_x_2293:
[----:B------:R-:W-:Y:S05]  /*d430*/  BSYNC B0 ;  /* 0x0000000000007941 */ /* 0x000fea0003800000 */
.L_x_2292:
[----:B------:R-:W-:Y:S01]  /*d440*/  STG.E.U8 [R2.64], R0 ;  /* 0x0000000002007986 */ /* 0x000fe2000c101124 */
[----:B------:R-:W-:Y:S05]  /*d450*/  EXIT ;  /* 0x000000000000794d */ /* 0x000fea0003800000 */
.L_x_2286:
        /* <DEDUP_REMOVED lines=22> */
.L_x_2269:
        /* <DEDUP_REMOVED lines=20> */
.L_x_2296:
[----:B------:R-:W-:Y:S01]  /*d700*/  STG.E.64 [R2.64], R16 ;  /* 0x0000001002007986 */ /* 0x000fe2000c101b24 */
[----:B------:R-:W-:Y:S05]  /*d710*/  EXIT ;  /* 0x000000000000794d */ /* 0x000fea0003800000 */
.L_x_2295:
[----:B------:R-:W-:Y:S01]  /*d720*/  STG.E [R2.64], R16 ;  /* 0x0000001002007986 */ /* 0x000fe2000c101924 */
[----:B------:R-:W-:Y:S05]  /*d730*/  EXIT ;  /* 0x000000000000794d */ /* 0x000fea0003800000 */
.L_x_2297:
        /* <DEDUP_REMOVED lines=12> */
.L_x_3437:


//--------------------- .text._ZN2at6native18elementwise_kernelILi128ELi2EZNS0_22gpu_kernel_impl_nocastIZZNS0_61_GLOBAL__N__ae8afa13_23_FlattenIndicesKernel_cu_7dd49032_310621_flatten_indices_implINS3_18CUDAKernelLauncherEiLl0EEENS_6TensorERKS6_N3c108ArrayRefIlEEENKUlvE0_clEvEUllE_EEvRNS_18TensorIteratorBaseERKT_EUliE_EEviT1_ --------------------------
	.section	.text._ZN2at6native18elementwise_kernelILi128ELi2EZNS0_22gpu_kernel_impl_nocastIZZNS0_61_GLOBAL__N__ae8afa13_23_FlattenIndicesKernel_cu_7dd49032_310621_flatten_indices_implINS3_18CUDAKernelLauncherEiLl0EEENS_6TensorERKS6_N3c108ArrayRefIlEEENKUlvE0_clEvEUllE_EEvRNS_18TensorIteratorBaseERKT_EUliE_EEviT1_,"ax",@progbits
	.sectioninfo	@"SHI_REGISTERS=40"
	.align	128
        .global         _ZN2at6native18elementwise_kernelILi128ELi2EZNS0_22gpu_kernel_impl_nocastIZZNS0_61_GLOBAL__N__ae8afa13_23_FlattenIndicesKernel_cu_7dd49032_310621_flatten_indices_implINS3_18CUDAKernelLauncherEiLl0EEENS_6TensorERKS6_N3c108ArrayRefIlEEENKUlvE0_clEvEUllE_EEvRNS_18TensorIteratorBaseERKT_EUliE_EEviT1_
        .type           _ZN2at6native18elementwise_kernelILi128ELi2EZNS0_22gpu_kernel_impl_nocastIZZNS0_61_GLOBAL__N__ae8afa13_23_FlattenIndicesKernel_cu_7dd49032_310621_flatten_indices_implINS3_18CUDAKernelLauncherEiLl0EEENS_6TensorERKS6_N3c108ArrayRefIlEEENKUlvE0_clEvEUllE_EEvRNS_18TensorIteratorBaseERKT_EUliE_EEviT1_,@function
        .size           _ZN2at6native18elementwise_kernelILi128ELi2EZNS0_22gpu_kernel_impl_nocastIZZNS0_61_GLOBAL__N__ae8afa13_23_FlattenIndicesKernel_cu_7dd49032_310621_flatten_indices_implINS3_18CUDAKernelLauncherEiLl0EEENS_6TensorERKS6_N3c108ArrayRefIlEEENKUlvE0_clEvEUllE_EEvRNS_18TensorIteratorBaseERKT_EUliE_EEviT1_,(.L_x_3438 - _ZN2at6native18elementwise_kernelILi128ELi2EZNS0_22gpu_kernel_impl_nocastIZZNS0_61_GLOBAL__N__ae8afa13_23_FlattenIndicesKernel_cu_7dd49032_310621_flatten_indices_implINS3_18CUDAKernelLauncherEiLl0EEENS_6TensorERKS6_N3c108ArrayRefIlEEENKUlvE0_clEvEUllE_EEvRNS_18TensorIteratorBaseERKT_EUliE_EEviT1_)
        .other          _ZN2at6native18elementwise_kernelILi128ELi2EZNS0_22gpu_kernel_impl_nocastIZZNS0_61_GLOBAL__N__ae8afa13_23_FlattenIndicesKernel_cu_7dd49032_310621_flatten_indices_implINS3_18CUDAKernelLauncherEiLl0EEENS_6TensorERKS6_N3c108ArrayRefIlEEENKUlvE0_clEvEUllE_EEvRNS_18TensorIteratorBaseERKT_EUliE_EEviT1_,@"STO_CUDA_ENTRY STV_DEFAULT"
_ZN2at6native18elementwise_kernelILi128ELi2EZNS0_22gpu_kernel_impl_nocastIZZNS0_61_GLOBAL__N__ae8afa13_23_FlattenIndicesKernel_cu_7dd49032_310621_flatten_indices_implINS3_18CUDAKernelLauncherEiLl0EEENS_6TensorERKS6_N3c108ArrayRefIlEEENKUlvE0_clEvEUllE_EEvRNS_18TensorIteratorBaseERKT_EUliE_EEviT1_:
.text._ZN2at6native18elementwise_kernelILi128ELi2EZNS0_22gpu_kernel_impl_nocastIZZNS0_61_GLOBAL__N__ae8afa13_23_FlattenIndicesKernel_cu_7dd49032_310621_flatten_indices_implINS3_18CUDAKernelLauncherEiLl0EEENS_6TensorERKS6_N3c108ArrayRefIlEEENKUlvE0_clEvEUllE_EEvRNS_18TensorIteratorBaseERKT_EUliE_EEviT1_:
        /* <DEDUP_REMOVED lines=228> */
[----:B------:R-:W-:Y:S02]  /*0e40*/  ISETP.NE.AND P0, PT, R14, 0x18, PT ;  /* 0x000000180e00780c */ /* 0x000fe40003f05270 */
[----:B------:R-:W-:-:S05]  /*0e50*/  MOV R10, RZ ;  /* 0x000000ff000a7202 */ /* 0x000fca0000000f00 */
        /* <DEDUP_REMOVED lines=13> */
.L_x_2300:
[----:B------:R-:W-:-:S05]  /*0f30*/  IADD3 R10, P0, R9, c[0x0][0x368], RZ ;  /* 0x0000da00090a7a10 */ /* 0x000fca0007f1e0ff */
[----:B------:R-:W-:-:S06]  /*0f40*/  IMAD.X R11, RZ, RZ, c[0x0][0x36c], P0 ;  /* 0x0000db00ff0b7624 */ /* 0x000fcc00000e06ff */
        /* <DEDUP_REMOVED lines=12> */
[----:B------:R-:W-:Y:S01]  /*1010*/  CS2R R26, SRZ ;  /* 0x00000000001a7805 */ /* 0x000fe2000001ff00 */
[----:B------:R-:W-:Y:S01]  /*1020*/  ISETP.NE.U32.AND P0, PT, R9, RZ, PT ;  /* 0x000000ff0900720c */ /* 0x000fe20003f05070 */
[----:B------:R-:W-:Y:S01]  /*1030*/  IMAD.IADD R13, R11, 0x1, R13 ;  /* 0x000000010b0d7824 */ /* 0x000fe200078e020d */
[----:B------:R-:W-:Y:S02]  /*1040*/  MOV R32, RZ ;  /* 0x000000ff00207202 */ /* 0x000fe40000000f00 */
[----:B------:R-:W-:-:S07]  /*1050*/  ISETP.NE.AND.EX P0, PT, RZ, RZ, PT, P0 ;  /* 0x000000ffff00720c */ /* 0x000fce0003f05300 */
[----:B------:R-:W-:Y:S06]  /*1060*/  @!P1 BRA `(.L_x_2302) ;  /* 0x000003a000009947 */ /* 0x000fec0003800000 */
[----:B------:R-:W-:Y:S01]  /*1070*/  UMOV UR6, 0x4 ;  /* 0x0000000400067882 */ /* 0x000fe20000000000 */
[----:B------:R-:W-:Y:S01]  /*1080*/  IADD3 R28, P1, R9, -R4, RZ ;  /* 0x80000004091c7210 */ /* 0x000fe20007f3e0ff */
[----:B------:R-:W-:Y:S01]  /*1090*/  ULDC.64 UR8, c[0x0][0x390] ;  /* 0x0000e40000087ab9 */ /* 0x000fe20000000a00 */
[----:B------:R-:W-:Y:S01]  /*10a0*/  LEA R36, P2, R10, c[0x0][0x370], 0x2 ;  /* 0x0000dc000a247a11 */ /* 0x000fe200078410ff */
[----:B------:R-:W-:Y:S01]  /*10b0*/  UIMAD.WIDE.U32 UR4, UR6, UR8, URZ ;  /* 0x00000008060472a5 */ /* 0x000fe2000f8e003f */
[----:B------:R-:W-:Y:S01]  /*10c0*/  MOV R29, RZ ;  /* 0x000000ff001d7202 */ /* 0x000fe20000000f00 */
[----:B------:R-:W-:Y:S01]  /*10d0*/  UIMAD UR6, UR6, UR9, URZ ;  /* 0x00000009060672a4 */ /* 0x000fe2000f8e023f */
[----:B------:R-:W-:Y:S01]  /*10e0*/  MOV R32, RZ ;  /* 0x000000ff00207202 */ /* 0x000fe20000000f00 */
[----:B------:R-:W-:Y:S01]  /*10f0*/  IMAD.MOV.U32 R14, RZ, RZ, c[0x0][0x388] ;  /* 0x0000e200ff0e7624 */ /* 0x000fe200078e00ff */
[----:B------:R-:W-:Y:S01]  /*1100*/  MOV R15, c[0x0][0x38c] ;  /* 0x0000e300000f7a02 */ /* 0x000fe20000000f00 */
[----:B------:R-:W-:Y:S01]  /*1110*/  UIADD3 UR6, UR5, UR6, URZ ;  /* 0x0000000605067290 */ /* 0x000fe2000fffe03f */
[----:B------:R-:W-:-:S02]  /*1120*/  IADD3.X R30, RZ, ~R6, RZ, P1, !PT ;  /* 0x80000006ff1e7210 */ /* 0x000fc40000ffe4ff */
[----:B------:R-:W-:-:S05]  /*1130*/  LEA.HI.X R37, R10, c[0x0][0x374], R13, 0x2, P2 ;  /* 0x0000dd000a257a11 */ /* 0x000fca00010f140d */
.L_x_2303:
[----:B------:R-:W2:Y:S01]  /*1140*/  LDG.E R34, [R36.64] ;  /* 0x0000000a24227981 */ /* 0x000ea2000c1e1900 */
[----:B------:R-:W-:-:S03]  /*1150*/  IADD3 R22, P1, R36, UR4, RZ ;  /* 0x0000000424167c10 */ /* 0x000fc6000ff3e0ff */
[----:B------:R0:W3:Y:S01]  /*1160*/  LDG.E.64 R16, [R14.64] ;  /* 0x0000000a0e107981 */ /* 0x0000e2000c1e1b00 */
[----:B------:R-:W-:-:S03]  /*1170*/  IADD3.X R23, R37, UR6, RZ, P1, !PT ;  /* 0x0000000625177c10 */ /* 0x000fc60008ffe4ff */
[----:B------:R0:W4:Y:S01]  /*1180*/  LDG.E.64 R18, [R14.64+0x8] ;  /* 0x0000080a0e127981 */ /* 0x000122000c1e1b00 */
[----:B------:R-:W-:-:S03]  /*1190*/  IADD3 R24, P1, R22, UR4, RZ ;  /* 0x0000000416187c10 */ /* 0x000fc6000ff3e0ff */
[----:B------:R1:W4:Y:S01]  /*11a0*/  LDG.E R35, [R22.64] ;  /* 0x0000000a16237981 */ /* 0x000322000c1e1900 */
[----:B------:R-:W-:-:S05]  /*11b0*/  IADD3.X R25, R23, UR6, RZ, P1, !PT ;  /* 0x0000000617197c10 */ /* 0x000fca0008ffe4ff */
[----:B------:R5:W4:Y:S04]  /*11c0*/  LDG.E R33, [R24.64] ;  /* 0x0000000a18217981 */ /* 0x000b28000c1e1900 */
[----:B-1----:R0:W4:Y:S01]  /*11d0*/  LDG.E.64 R22, [R14.64+0x10] ;  /* 0x0000100a0e167981 */ /* 0x002122000c1e1b00 */
[----:B------:R-:W-:-:S04]  /*11e0*/  IADD3 R20, P1, R24, UR4, RZ ;  /* 0x0000000418147c10 */ /* 0x000fc8000ff3e0ff */
[----:B------:R-:W-:Y:S02]  /*11f0*/  IADD3.X R21, R25, UR6, RZ, P1, !PT ;  /* 0x0000000619157c10 */ /* 0x000fe40008ffe4ff */
[----:B-----5:R0:W5:Y:S04]  /*1200*/  LDG.E.64 R24, [R14.64+0x18] ;  /* 0x0000180a0e187981 */ /* 0x020168000c1e1b00 */
[----:B------:R-:W5:Y:S01]  /*1210*/  LDG.E R31, [R20.64] ;  /* 0x0000000a141f7981 */ /* 0x000f62000c1e1900 */
[----:B------:R-:W-:-:S04]  /*1220*/  IADD3 R29, P1, R29, 0x4, RZ ;  /* 0x000000041d1d7810 */ /* 0x000fc80007f3e0ff */
[----:B------:R-:W-:Y:S02]  /*1230*/  IADD3.X R32, RZ, R32, RZ, P1, !PT ;  /* 0x00000020ff207210 */ /* 0x000fe40000ffe4ff */
[----:B0-----:R-:W-:-:S04]  /*1240*/  IADD3 R14, P3, R14, 0x20, RZ ;  /* 0x000000200e0e7810 */ /* 0x001fc80007f7e0ff */
[----:B------:R-:W-:Y:S02]  /*1250*/  IADD3.X R15, RZ, R15, RZ, P3, !PT ;  /* 0x0000000fff0f7210 */ /* 0x000fe40001ffe4ff */
        /* <DEDUP_REMOVED lines=9> */
[----:B------:R-:W-:-:S04]  /*12f0*/  IADD3 R26, P2, R29, R28, RZ ;  /* 0x0000001c1d1a7210 */ /* 0x000fc80007f5e0ff */
[----:B------:R-:W-:Y:S01]  /*1300*/  IADD3 R17, R17, R19, RZ ;  /* 0x0000001311117210 */ /* 0x000fe20007ffe0ff */
[----:B------:R-:W-:Y:S01]  /*1310*/  IMAD R18, R23, R33, RZ ;  /* 0x0000002117127224 */ /* 0x000fe200078e02ff */
[----:B------:R-:W-:-:S03]  /*1320*/  SHF.R.S32.HI R19, RZ, 0x1f, R33 ;  /* 0x0000001fff137819 */ /* 0x000fc60000011421 */
[----:B------:R-:W-:Y:S01]  /*1330*/  IMAD.WIDE.U32 R16, R33, R22, R16 ;  /* 0x0000001621107225 */ /* 0x000fe200078e0010 */
[----:B------:R-:W-:-:S03]  /*1340*/  ISETP.NE.U32.AND P1, PT, R26, RZ, PT ;  /* 0x000000ff1a00720c */ /* 0x000fc60003f25070 */
[----:B------:R-:W-:Y:S02]  /*1350*/  IMAD R23, R22, R19, R18 ;  /* 0x0000001316177224 */ /* 0x000fe400078e0212 */
[----:B------:R-:W-:-:S05]  /*1360*/  IMAD.X R22, R32, 0x1, R30, P2 ;  /* 0x0000000120167824 */ /* 0x000fca00010e061e */
[----:B------:R-:W-:Y:S01]  /*1370*/  ISETP.NE.AND.EX P1, PT, R22, RZ, PT, P1 ;  /* 0x000000ff1600720c */ /* 0x000fe20003f25310 */
[----:B-----5:R-:W-:Y:S01]  /*1380*/  IMAD R18, R25, R31, RZ ;  /* 0x0000001f19127224 */ /* 0x020fe200078e02ff */
[----:B------:R-:W-:Y:S02]  /*1390*/  SHF.R.S32.HI R19, RZ, 0x1f, R31 ;  /* 0x0000001fff137819 */ /* 0x000fe4000001141f */
[----:B------:R-:W-:Y:S02]  /*13a0*/  IADD3 R17, R17, R23, RZ ;  /* 0x0000001711117210 */ /* 0x000fe40007ffe0ff */
[----:B------:R-:W-:Y:S01]  /*13b0*/  IADD3 R36, P2, R20, UR4, RZ ;  /* 0x0000000414247c10 */ /* 0x000fe2000ff5e0ff */
[----:B------:R-:W-:Y:S02]  /*13c0*/  IMAD R19, R24, R19, R18 ;  /* 0x0000001318137224 */ /* 0x000fe400078e0212 */
[----:B------:R-:W-:Y:S01]  /*13d0*/  IMAD.WIDE.U32 R26, R31, R24, R16 ;  /* 0x000000181f1a7225 */ /* 0x000fe200078e0010 */
[----:B------:R-:W-:-:S03]  /*13e0*/  IADD3.X R37, R21, UR6, RZ, P2, !PT ;  /* 0x0000000615257c10 */ /* 0x000fc600097fe4ff */
[----:B------:R-:W-:Y:S01]  /*13f0*/  IMAD.IADD R27, R27, 0x1, R19 ;  /* 0x000000011b1b7824 */ /* 0x000fe200078e0213 */
[----:B------:R-:W-:Y:S05]  /*1400*/  @P1 BRA `(.L_x_2303) ;  /* 0xfffffd3000001947 */ /* 0x000fea000383ffff */
.L_x_2302:
        /* <DEDUP_REMOVED lines=30> */
[----:B------:R-:W3:Y:S02]  /*15f0*/  LDG.E R9, [R16.64] ;  /* 0x0000000a10097981 */ /* 0x000ee4000c1e1900 */
[----:B------:R-:W-:Y:S02]  /*1600*/  @P0 IADD3.X R19, R17, UR4, RZ, P1, !PT ;  /* 0x0000000411130c10 */ /* 0x000fe40008ffe4ff */
[----:B------:R-:W4:Y:S04]  /*1610*/  @P0 LDG.E.64 R14, [R10.64+0x10] ;  /* 0x0000100a0a0e0981 */ /* 0x000f28000c1e1b00 */
[----:B------:R-:W5:Y:S01]  /*1620*/  @P0 LDG.E R19, [R18.64] ;  /* 0x0000000a12130981 */ /* 0x000f62000c1e1900 */
[----:B---3--:R-:W-:Y:S01]  /*1630*/  SHF.R.S32.HI R21, RZ, 0x1f, R9 ;  /* 0x0000001fff157819 */ /* 0x008fe20000011409 */
[----:B--2---:R-:W-:-:S02]  /*1640*/  IMAD R13, R13, R9, RZ ;  /* 0x000000090d0d7224 */ /* 0x004fc400078e02ff */
[----:B------:R-:W-:-:S04]  /*1650*/  IMAD.WIDE.U32 R26, R9, R12, R26 ;  /* 0x0000000c091a7225 */ /* 0x000fc800078e001a */
[----:B------:R-:W-:Y:S01]  /*1660*/  IMAD R13, R12, R21, R13 ;  /* 0x000000150c0d7224 */ /* 0x000fe200078e020d */
[----:B-----5:R-:W-:Y:S01]  /*1670*/  @P0 SHF.R.S32.HI R9, RZ, 0x1f, R19 ;  /* 0x0000001fff090819 */ /* 0x020fe20000011413 */
[----:B----4-:R-:W-:-:S03]  /*1680*/  @P0 IMAD R12, R15, R19, RZ ;  /* 0x000000130f0c0224 */ /* 0x010fc600078e02ff */
[----:B------:R-:W-:Y:S01]  /*1690*/  IADD3 R27, R27, R13, RZ ;  /* 0x0000000d1b1b7210 */ /* 0x000fe20007ffe0ff */
[----:B------:R-:W-:-:S04]  /*16a0*/  @P0 IMAD R9, R14, R9, R12 ;  /* 0x000000090e090224 */ /* 0x000fc800078e020c */
[----:B------:R-:W-:-:S04]  /*16b0*/  @P0 IMAD.WIDE.U32 R14, R19, R14, R26 ;  /* 0x0000000e130e0225 */ /* 0x000fc800078e001a */
[----:B------:R-:W-:Y:S01]  /*16c0*/  @P0 IMAD.MOV.U32 R26, RZ, RZ, R14 ;  /* 0x000000ffff1a0224 */ /* 0x000fe200078e000e */
[----:B------:R-:W-:Y:S02]  /*16d0*/  @P0 IADD3 R27, R15, R9, RZ ;  /* 0x000000090f1b0210 */ /* 0x000fe40007ffe0ff */
.L_x_2301:
[----:B------:R-:W-:Y:S02]  /*16e0*/  IADD3 R8, P0, R8, c[0x0][0x360], RZ ;  /* 0x0000d80008087a10 */ /* 0x000fe40007f1e0ff */
[----:B------:R-:W-:Y:S02]  /*16f0*/  IADD3 R3, R3, 0x80, RZ ;  /* 0x0000008003037810 */ /* 0x000fe40007ffe0ff */
[----:B------:R-:W-:-:S05]  /*1700*/  IADD3.X R9, RZ, c[0x0][0x364], RZ, P0, !PT ;  /* 0x0000d900ff097a10 */ /* 0x000fca00007fe4ff */
[----:B------:R0:W-:Y:S04]  /*1710*/  STG.E.64 [R8.64], R26 ;  /* 0x0000001a08007986 */ /* 0x0001e8000c101b0a */
.L_x_2299:
[----:B------:R-:W-:Y:S05]  /*1720*/  BSYNC B0 ;  /* 0x0000000000007941 */ /* 0x000fea0003800000 */
.L_x_2298:
[----:B------:R-:W-:-:S13]  /*1730*/  ISETP.GE.AND P0, PT, R3, c[0x0][0x160], PT ;  /* 0x0000580003007a0c */ /* 0x000fda0003f06270 */
[----:B------:R-:W-:Y:S05]  /*1740*/  @P0 EXIT ;  /* 0x000000000000094d */ /* 0x000fea0003800000 */
[----:B------:R-:W-:Y:S01]  /*1750*/  ISETP.NE.AND P0, PT, RZ, c[0x0][0x168], PT ;  /* 0x00005a00ff007a0c */ /* 0x000fe20003f05270 */
[----:B0-----:R-:W-:-:S12]  /*1760*/  CS2R R8, SRZ ;  /* 0x0000000000087805 */ /* 0x001fd8000001ff00 */
        /* <DEDUP_REMOVED lines=225> */
.L_x_2304:
[----:B------:R-:W-:-:S05]  /*2580*/  IADD3 R10, P0, R9, c[0x0][0x368], RZ ;  /* 0x0000da00090a7a10 */ /* 0x000fca0007f1e0ff */
[----:B------:R-:W-:-:S06]  /*2590*/  IMAD.X R11, RZ, RZ, c[0x0][0x36c], P0 ;  /* 0x0000db00ff0b7624 */ /* 0x000fcc00000e06ff */
[----:B------:R-:W2:Y:S01]  /*25a0*/  LDG.E.64 R10, [R10.64] ;  /* 0x0000000a0a0a7981 */ /* 0x000ea2000c1e1b00 */
[----:B------:R-:W-:Y:S01]  /*25b0*/  ISETP.GE.U32.AND P0, PT, R0, 0x1, PT ;  /* 0x000000010000780c */ /* 0x000fe20003f06070 */
[----:B------:R-:W-:Y:S01]  /*25c0*/  CS2R R24, SRZ ;  /* 0x0000000000187805 */ /* 0x000fe2000001ff00 */
[----:B------:R-:W-:Y:S02]  /*25d0*/  IADD3 R8, P1, R8, c[0x0][0x360], RZ ;  /* 0x0000d80008087a10 */ /* 0x000fe40007f3e0ff */
[----:B------:R-:W-:Y:S02]  /*25e0*/  ISETP.GE.AND.EX P0, PT, R2, RZ, PT, P0 ;  /* 0x000000ff0200720c */ /* 0x000fe40003f06300 */
[----:B------:R-:W-:Y:S01]  /*25f0*/  IADD3.X R9, RZ, c[0x0][0x364], RZ, P1, !PT ;  /* 0x0000d900ff097a10 */ /* 0x000fe20000ffe4ff */
[----:B--2---:R-:W-:-:S04]  /*2600*/  IMAD R3, R11, c[0x0][0x378], RZ ;  /* 0x0000de000b037a24 */ /* 0x004fc800078e02ff */
[----:B------:R-:W-:-:S06]  /*2610*/  IMAD R13, R10, c[0x0][0x37c], R3 ;  /* 0x0000df000a0d7a24 */ /* 0x000fcc00078e0203 */
        /* <DEDUP_REMOVED lines=9> */
[----:B------:R-:W-:Y:S01]  /*26b0*/  MOV R0, RZ ;  /* 0x000000ff00007202 */ /* 0x000fe20000000f00 */
[----:B------:R-:W-:Y:S01]  /*26c0*/  IMAD.IADD R5, R3, 0x1, R13 ;  /* 0x0000000103057824 */ /* 0x000fe200078e020d */
[----:B------:R-:W-:-:S07]  /*26d0*/  ISETP.NE.AND.EX P0, PT, RZ, RZ, PT, P2 ;  /* 0x000000ffff00720c */ /* 0x000fce0003f05320 */
[----:B------:R-:W-:Y:S06]  /*26e0*/  @!P1 BRA `(.L_x_2306) ;  /* 0x0000039000009947 */ /* 0x000fec0003800000 */
[----:B------:R-:W-:Y:S01]  /*26f0*/  IADD3 R20, P2, R21, -R4, RZ ;  /* 0x8000000415147210 */ /* 0x000fe20007f5e0ff */
[----:B------:R-:W-:Y:S01]  /*2700*/  UIMAD.WIDE.U32 UR8, UR6, 0x4, URZ ;  /* 0x00000004060878a5 */ /* 0x000fe2000f8e003f */
[----:B------:R-:W-:Y:S01]  /*2710*/  LEA R18, P1, R2, c[0x0][0x370], 0x2 ;  /* 0x0000dc0002127a11 */ /* 0x000fe200078210ff */
[----:B------:R-:W-:Y:S01]  /*2720*/  USHF.L.U32 UR4, UR7, 0x2, URZ ;  /* 0x0000000207047899 */ /* 0x000fe2000800063f */
[----:B------:R-:W-:Y:S01]  /*2730*/  MOV R23, RZ ;  /* 0x000000ff00177202 */ /* 0x000fe20000000f00 */
[----:B------:R-:W-:Y:S01]  /*2740*/  IMAD.MOV.U32 R7, RZ, RZ, c[0x0][0x38c] ;  /* 0x0000e300ff077624 */ /* 0x000fe200078e00ff */
[----:B------:R-:W-:Y:S01]  /*2750*/  MOV R0, RZ ;  /* 0x000000ff00007202 */ /* 0x000fe20000000f00 */
[----:B------:R-:W-:Y:S01]  /*2760*/  UIADD3 UR4, UR9, UR4, URZ ;  /* 0x0000000409047290 */ /* 0x000fe2000fffe03f */
[----:B------:R-:W-:Y:S02]  /*2770*/  MOV R10, c[0x0][0x388] ;  /* 0x0000e200000a7a02 */ /* 0x000fe40000000f00 */
[----:B------:R-:W-:-:S02]  /*2780*/  IADD3.X R29, RZ, ~R6, RZ, P2, !PT ;  /* 0x80000006ff1d7210 */ /* 0x000fc400017fe4ff */
[----:B------:R-:W-:-:S04]  /*2790*/  LEA.HI.X R19, R2, c[0x0][0x374], R5, 0x2, P1 ;  /* 0x0000dd0002137a11 */ /* 0x000fc800008f1405 */
.L_x_2307:
[----:B------:R-:W-:Y:S01]  /*27a0*/  MOV R6, R10 ;  /* 0x0000000a00067202 */ /* 0x000fe20000000f00 */
[----:B------:R0:W2:Y:S01]  /*27b0*/  LDG.E R22, [R18.64] ;  /* 0x0000000a12167981 */ /* 0x0000a2000c1e1900 */
[----:B------:R-:W-:-:S03]  /*27c0*/  IADD3 R36, P1, R18, UR8, RZ ;  /* 0x0000000812247c10 */ /* 0x000fc6000ff3e0ff */
[----:B------:R-:W3:Y:S01]  /*27d0*/  LDG.E.64 R10, [R6.64] ;  /* 0x0000000a060a7981 */ /* 0x000ee2000c1e1b00 */
[----:B------:R-:W-:Y:S02]  /*27e0*/  IADD3.X R37, R19, UR4, RZ, P1, !PT ;  /* 0x0000000413257c10 */ /* 0x000fe40008ffe4ff */
[----:B------:R-:W-:Y:S01]  /*27f0*/  IADD3 R26, P1, R36, UR8, RZ ;  /* 0x00000008241a7c10 */ /* 0x000fe2000ff3e0ff */
[----:B------:R-:W4:Y:S04]  /*2800*/  LDG.E.64 R12, [R6.64+0x8] ;  /* 0x0000080a060c7981 */ /* 0x000f28000c1e1b00 */
[----:B------:R-:W4:Y:S01]  /*2810*/  LDG.E R31, [R36.64] ;  /* 0x0000000a241f7981 */ /* 0x000f22000c1e1900 */
[----:B------:R-:W-:-:S03]  /*2820*/  IADD3.X R27, R37, UR4, RZ, P1, !PT ;  /* 0x00000004251b7c10 */ /* 0x000fc60008ffe4ff */
[----:B------:R-:W5:Y:S01]  /*2830*/  LDG.E.64 R16, [R6.64+0x10] ;  /* 0x0000100a06107981 */ /* 0x000f62000c1e1b00 */
[----:B------:R-:W-:-:S03]  /*2840*/  IADD3 R14, P1, R26, UR8, RZ ;  /* 0x000000081a0e7c10 */ /* 0x000fc6000ff3e0ff */
[----:B------:R-:W5:Y:S01]  /*2850*/  LDG.E R33, [R26.64] ;  /* 0x0000000a1a217981 */ /* 0x000f62000c1e1900 */
[----:B------:R-:W-:-:S03]  /*2860*/  IADD3.X R15, R27, UR4, RZ, P1, !PT ;  /* 0x000000041b0f7c10 */ /* 0x000fc60008ffe4ff */
[----:B0-----:R-:W5:Y:S04]  /*2870*/  LDG.E.64 R18, [R6.64+0x18] ;  /* 0x0000180a06127981 */ /* 0x001f68000c1e1b00 */
[----:B------:R-:W5:Y:S01]  /*2880*/  LDG.E R35, [R14.64] ;  /* 0x0000000a0e237981 */ /* 0x000f62000c1e1900 */
[----:B------:R-:W-:-:S04]  /*2890*/  IADD3 R23, P1, R23, 0x4, RZ ;  /* 0x0000000417177810 */ /* 0x000fc80007f3e0ff */
[----:B------:R-:W-:Y:S02]  /*28a0*/  IADD3.X R0, RZ, R0, RZ, P1, !PT ;  /* 0x00000000ff007210 */ /* 0x000fe40000ffe4ff */
[----:B--2---:R-:W-:Y:S01]  /*28b0*/  SHF.R.S32.HI R28, RZ, 0x1f, R22 ;  /* 0x0000001fff1c7819 */ /* 0x004fe20000011416 */
[----:B---3--:R-:W-:Y:S02]  /*28c0*/  IMAD R11, R11, R22, RZ ;  /* 0x000000160b0b7224 */ /* 0x008fe400078e02ff */
[----:B------:R-:W-:-:S04]  /*28d0*/  IMAD.WIDE.U32 R24, R22, R10, R24 ;  /* 0x0000000a16187225 */ /* 0x000fc800078e0018 */
[----:B------:R-:W-:Y:S02]  /*28e0*/  IMAD R11, R10, R28, R11 ;  /* 0x0000001c0a0b7224 */ /* 0x000fe400078e020b */
[----:B----4-:R-:W-:-:S03]  /*28f0*/  IMAD R10, R13, R31, RZ ;  /* 0x0000001f0d0a7224 */ /* 0x010fc600078e02ff */
[----:B------:R-:W-:Y:S02]  /*2900*/  IADD3 R25, R25, R11, RZ ;  /* 0x0000000b19197210 */ /* 0x000fe40007ffe0ff */
[----:B------:R-:W-:-:S05]  /*2910*/  SHF.R.S32.HI R11, RZ, 0x1f, R31 ;  /* 0x0000001fff0b7819 */ /* 0x000fca000001141f */
[----:B------:R-:W-:Y:S02]  /*2920*/  IMAD R13, R12, R11, R10 ;  /* 0x0000000b0c0d7224 */ /* 0x000fe400078e020a */
[----:B------:R-:W-:Y:S01]  /*2930*/  IMAD.WIDE.U32 R10, R31, R12, R24 ;  /* 0x0000000c1f0a7225 */ /* 0x000fe200078e0018 */
[----:B------:R-:W-:-:S03]  /*2940*/  IADD3 R22, P2, R23, R20, RZ ;  /* 0x0000001417167210 */ /* 0x000fc60007f5e0ff */
[----:B------:R-:W-:Y:S01]  /*2950*/  IMAD.IADD R11, R11, 0x1, R13 ;  /* 0x000000010b0b7824 */ /* 0x000fe200078e020d */
[----:B-----5:R-:W-:Y:S01]  /*2960*/  SHF.R.S32.HI R13, RZ, 0x1f, R33 ;  /* 0x0000001fff0d7819 */ /* 0x020fe20000011421 */
[----:B------:R-:W-:Y:S01]  /*2970*/  IMAD R12, R17, R33, RZ ;  /* 0x00000021110c7224 */ /* 0x000fe200078e02ff */
[----:B------:R-:W-:Y:S01]  /*2980*/  ISETP.NE.U32.AND P1, PT, R22, RZ, PT ;  /* 0x000000ff1600720c */ /* 0x000fe20003f25070 */
[----:B------:R-:W-:-:S04]  /*2990*/  IMAD.WIDE.U32 R10, R33, R16, R10 ;  /* 0x00000010210a7225 */ /* 0x000fc800078e000a */
[----:B------:R-:W-:Y:S01]  /*29a0*/  IMAD R17, R16, R13, R12 ;  /* 0x0000000d10117224 */ /* 0x000fe200078e020c */
[----:B------:R-:W-:Y:S01]  /*29b0*/  IADD3.X R16, R0, R29, RZ, P2, !PT ;  /* 0x0000001d00107210 */ /* 0x000fe200017fe4ff */
[----:B------:R-:W-:Y:S01]  /*29c0*/  IMAD R12, R19, R35, RZ ;  /* 0x00000023130c7224 */ /* 0x000fe200078e02ff */
[----:B------:R-:W-:Y:S02]  /*29d0*/  SHF.R.S32.HI R13, RZ, 0x1f, R35 ;  /* 0x0000001fff0d7819 */ /* 0x000fe40000011423 */
[----:B------:R-:W-:Y:S02]  /*29e0*/  ISETP.NE.AND.EX P1, PT, R16, RZ, PT, P1 ;  /* 0x000000ff1000720c */ /* 0x000fe40003f25310 */
[----:B------:R-:W-:Y:S01]  /*29f0*/  IADD3 R11, R11, R17, RZ ;  /* 0x000000110b0b7210 */ /* 0x000fe20007ffe0ff */
[----:B------:R-:W-:-:S04]  /*2a00*/  IMAD R13, R18, R13, R12 ;  /* 0x0000000d120d7224 */ /* 0x000fc800078e020c */
[----:B------:R-:W-:Y:S01]  /*2a10*/  IMAD.WIDE.U32 R24, R35, R18, R10 ;  /* 0x0000001223187225 */ /* 0x000fe200078e000a */
[----:B------:R-:W-:Y:S02]  /*2a20*/  IADD3 R18, P2, R14, UR8, RZ ;  /* 0x000000080e127c10 */ /* 0x000fe4000ff5e0ff */
[----:B------:R-:W-:Y:S02]  /*2a30*/  IADD3 R10, P3, R6, 0x20, RZ ;  /* 0x00000020060a7810 */ /* 0x000fe40007f7e0ff */
[----:B------:R-:W-:Y:S02]  /*2a40*/  IADD3.X R19, R15, UR4, RZ, P2, !PT ;  /* 0x000000040f137c10 */ /* 0x000fe400097fe4ff */
[----:B------:R-:W-:Y:S01]  /*2a50*/  IADD3 R25, R25, R13, RZ ;  /* 0x0000000d19197210 */ /* 0x000fe20007ffe0ff */
[----:B------:R-:W-:Y:S01]  /*2a60*/  IMAD.X R7, RZ, RZ, R7, P3 ;  /* 0x000000ffff077224 */ /* 0x000fe200018e0607 */
[----:B------:R-:W-:Y:S05]  /*2a70*/  @P1 BRA `(.L_x_2307) ;  /* 0xfffffd2000001947 */ /* 0x000fea000383ffff */
.L_x_2306:
[----:B------:R-:W-:Y:S05]  /*2a80*/  @!P0 BRA `(.L_x_2305) ;  /* 0x000002a000008947 */ /* 0x000fea0003800000 */
[----:B------:R-:W-:Y:S01]  /*2a90*/  MOV R4, R2 ;  /* 0x0000000200047202 */ /* 0x000fe20000000f00 */
[----:B------:R-:W-:Y:S01]  /*2aa0*/  IMAD R6, R0, c[0x0][0x390], RZ ;  /* 0x0000e40000067a24 */ /* 0x000fe200078e02ff */
[----:B------:R-:W-:-:S03]  /*2ab0*/  LEA R2, P0, R23, c[0x0][0x388], 0x3 ;  /* 0x0000e20017027a11 */ /* 0x000fc600078018ff */
[----:B------:R-:W-:-:S04]  /*2ac0*/  IMAD.WIDE.U32 R4, R23, c[0x0][0x390], R4 ;  /* 0x0000e40017047a25 */ /* 0x000fc800078e0004 */
[----:B------:R-:W-:Y:S01]  /*2ad0*/  IMAD R3, R23, c[0x0][0x394], R6 ;  /* 0x0000e50017037a24 */ /* 0x000fe200078e0206 */
[----:B------:R-:W-:-:S04]  /*2ae0*/  LEA R6, P1, R4, c[0x0][0x370], 0x2 ;  /* 0x0000dc0004067a11 */ /* 0x000fc800078210ff */
[----:B------:R-:W-:Y:S02]  /*2af0*/  IADD3 R5, R5, R3, RZ ;  /* 0x0000000305057210 */ /* 0x000fe40007ffe0ff */
        /* <DEDUP_REMOVED lines=19> */
[----:B------:R-:W3:Y:S01]  /*2c30*/  LDG.E R15, [R10.64] ;  /* 0x0000000a0a0f7981 */ /* 0x000ee2000c1e1900 */
[----:B------:R-:W-:-:S03]  /*2c40*/  @P0 IADD3 R12, P1, R10, UR5, RZ ;  /* 0x000000050a0c0c10 */ /* 0x000fc6000ff3e0ff */
[----:B------:R-:W4:Y:S01]  /*2c50*/  @P0 LDG.E.64 R6, [R2.64+0x10] ;  /* 0x0000100a02060981 */ /* 0x000f22000c1e1b00 */
[----:B------:R-:W-:-:S06]  /*2c60*/  @P0 IADD3.X R13, R11, UR4, RZ, P1, !PT ;  /* 0x000000040b0d0c10 */ /* 0x000fcc0008ffe4ff */
[----:B------:R-:W5:Y:S01]  /*2c70*/  @P0 LDG.E R13, [R12.64] ;  /* 0x0000000a0c0d0981 */ /* 0x000f62000c1e1900 */
[----:B---3--:R-:W-:Y:S01]  /*2c80*/  SHF.R.S32.HI R17, RZ, 0x1f, R15 ;  /* 0x0000001fff117819 */ /* 0x008fe2000001140f */
[----:B--2---:R-:W-:Y:S02]  /*2c90*/  IMAD R0, R5, R15, RZ ;  /* 0x0000000f05007224 */ /* 0x004fe400078e02ff */
[----:B------:R-:W-:-:S04]  /*2ca0*/  IMAD.WIDE.U32 R24, R15, R4, R24 ;  /* 0x000000040f187225 */ /* 0x000fc800078e0018 */
[----:B------:R-:W-:Y:S01]  /*2cb0*/  IMAD R17, R4, R17, R0 ;  /* 0x0000001104117224 */ /* 0x000fe200078e0200 */
[----:B-----5:R-:W-:Y:S01]  /*2cc0*/  @P0 SHF.R.S32.HI R5, RZ, 0x1f, R13 ;  /* 0x0000001fff050819 */ /* 0x020fe2000001140d */
[----:B----4-:R-:W-:-:S03]  /*2cd0*/  @P0 IMAD R0, R7, R13, RZ ;  /* 0x0000000d07000224 */ /* 0x010fc600078e02ff */
[----:B------:R-:W-:Y:S01]  /*2ce0*/  IADD3 R25, R25, R17, RZ ;  /* 0x0000001119197210 */ /* 0x000fe20007ffe0ff */
[----:B------:R-:W-:-:S04]  /*2cf0*/  @P0 IMAD R5, R6, R5, R0 ;  /* 0x0000000506050224 */ /* 0x000fc800078e0200 */
[----:B------:R-:W-:-:S05]  /*2d00*/  @P0 IMAD.WIDE.U32 R6, R13, R6, R24 ;  /* 0x000000060d060225 */ /* 0x000fca00078e0018 */
[----:B------:R-:W-:Y:S02]  /*2d10*/  @P0 IADD3 R25, R7, R5, RZ ;  /* 0x0000000507190210 */ /* 0x000fe40007ffe0ff */
[----:B------:R-:W-:-:S05]  /*2d20*/  @P0 MOV R24, R6 ;  /* 0x0000000600180202 */ /* 0x000fca0000000f00 */
.L_x_2305:
[----:B------:R-:W-:Y:S01]  /*2d30*/  STG.E.64 [R8.64], R24 ;  /* 0x0000001808007986 */ /* 0x000fe2000c101b0a */
[----:B------:R-:W-:Y:S05]  /*2d40*/  EXIT ;  /* 0x000000000000794d */ /* 0x000fea0003800000 */
.L_x_2308:
        /* <DEDUP_REMOVED lines=11> */
.L_x_3438:


//--------------------- .text._ZN2at6native27unrolled_elementwise_kernelIZZNS0_61_GLOBAL__N__ae8afa13_23_FlattenIndicesKernel_cu_7dd49032_310621_flatten_indices_implINS2_18CUDAKernelLauncherEiLl0EEENS_6TensorERKS5_N3c108ArrayRefIlEEENKUlvE0_clEvEUllE_St5arrayIPcLm2EELi4E23TrivialOffsetCalculatorILi1EjESH_NS0_6memory15LoadWithoutCastENSI_16StoreWithoutCastEEEviT_T0_T2_T3_T4_T5_ --------------------------
	.section	.text._ZN2at6native27unrolled_elementwise_kernelIZZNS0_61_GLOBAL__N__ae8afa13_23_FlattenIndicesKernel_cu_7dd49032_310621_flatten_indices_implINS2_18CUDAKernelLauncherEiLl0EEENS_6TensorERKS5_N3c108ArrayRefIlEEENKUlvE0_clEvEUllE_St5arrayIPcLm2EELi4E23TrivialOffsetCalculatorILi1EjESH_NS0_6memory15LoadWithoutCastENSI_16StoreWithoutCastEEEviT_T0_T2_T3_T4_T5_,"ax",@progbits
	.sectioninfo	@"SHI_REGISTERS=32"
	.align	128
        .global         _ZN2at6native27unrolled_elementwise_kernelIZZNS0_61_GLOBAL__N__ae8afa13_23_FlattenIndicesKernel_cu_7dd49032_310621_flatten_indices_implINS2_18CUDAKernelLauncherEiLl0EEENS_6TensorERKS5_N3c108ArrayRefIlEEENKUlvE0_clEvEUllE_St5arrayIPcLm2EELi4E23TrivialOffsetCalculatorILi1EjESH_NS0_6memory15LoadWithoutCastENSI_16StoreWithoutCastEEEviT_T0_T2_T3_T4_T5_
        .type           _ZN2at6native27unrolled_elementwise_kernelIZZNS0_61_GLOBAL__N__ae8afa13_23_FlattenIndicesKernel_cu_7dd49032_310621_flatten_indices_implINS2_18CUDAKernelLauncherEiLl0EEENS_6TensorERKS5_N3c108ArrayRefIlEEENKUlvE0_clEvEUllE_St5arrayIPcLm2EELi4E23TrivialOffsetCalculatorILi1EjESH_NS0_6memory15LoadWithoutCastENSI_16StoreWithoutCastEEEviT_T0_T2_T3_T4_T5_,@function
        .size           _ZN2at6native27unrolled_elementwise_kernelIZZNS0_61_GLOBAL__N__ae8afa13_23_FlattenIndicesKernel_cu_7dd49032_310621_flatten_indices_implINS2_18CUDAKernelLauncherEiLl0EEENS_6TensorERKS5_N3c108ArrayRefIlEEENKUlvE0_clEvEUllE_St5arrayIPcLm2EELi4E23TrivialOffsetCalculatorILi1EjESH_NS0_6memory15LoadWithoutCastENSI_16StoreWithoutCastEEEviT_T0_T2_T3_T4_T5_,(.L_x_3439 - _ZN2at6native27unrolled_elementwise_kernelIZZNS0_61_GLOBAL__N__ae8afa13_23_FlattenIndicesKernel_cu_7dd49032_310621_flatten_indices_implINS2_18CUDAKernelLauncherEiLl0EEENS_6TensorERKS5_N3c108ArrayRefIlEEENKUlvE0_clEvEUllE_St5arrayIPcLm2EELi4E23TrivialOffsetCalculatorILi1EjESH_NS0_6memory15LoadWithoutCastENSI_16StoreWithoutCastEEEviT_T0_T2_T3_T4_T5_)
        .other          _ZN2at6native27unrolled_elementwise_kernelIZZNS0_61_GLOBAL__N__ae8afa13_23_FlattenIndicesKernel_cu_7dd49032_310621_flatten_indices_implINS2_18CUDAKernelLauncherEiLl0EEENS_6TensorERKS5_N3c108ArrayRefIlEEENKUlvE0_clEvEUllE_St5arrayIPcLm2EELi4E23TrivialOffsetCalculatorILi1EjESH_NS0_6memory15LoadWithoutCastENSI_16StoreWithoutCastEEEviT_T0_T2_T3_T4_T5_,@"STO_CUDA_ENTRY STV_DEFAULT"
_ZN2at6native27unrolled_elementwise_kernelIZZNS0_61_GLOBAL__N__ae8afa13_23_FlattenIndicesKernel_cu_7dd49032_310621_flatten_indices_implINS2_18CUDAKernelLauncherEiLl0EEENS_6TensorERKS5_N3c108ArrayRefIlEEENKUlvE0_clEvEUllE_St5arrayIPcLm2EELi4E23TrivialOffsetCalculatorILi1EjESH_NS0_6memory15LoadWithoutCastENSI_16StoreWithoutCastEEEviT_T0_T2_T3_T4_T5_:
.text._ZN2at6native27unrolled_elementwise_kernelIZZNS0_61_GLOBAL__N__ae8afa13_23_FlattenIndicesKernel_cu_7dd49032_310621_flatten_indices_implINS2_18CUDAKernelLauncherEiLl0EEENS_6TensorERKS5_N3c108ArrayRefIlEEENKUlvE0_clEvEUllE_St5arrayIPcLm2EELi4E23TrivialOffsetCalculatorILi1EjESH_NS0_6memory15LoadWithoutCastENSI_16StoreWithoutCastEEEviT_T0_T2_T3_T4_T5_:
[----:B------:R-:W-:Y:S02]  /*0000*/  IMAD.MOV.U32 R1, RZ, RZ, c[0x0][0x28] ;  /* 0x00000a00ff017624 */ /* 0x000fe400078e00ff */
        /* <DEDUP_REMOVED lines=10> */
[----:B-1----:R-:W-:-:S02]  /*00b0*/  IMAD.MOV.U32 R5, RZ, RZ, R0 ;  /* 0x000000ffff057224 */ /* 0x002fc400078e0000 */
[----:B------:R-:W-:Y:S02]  /*00c0*/  IMAD.U32 R3, RZ, RZ, UR14 ;  /* 0x0000000eff037e24 */ /* 0x000fe4000f8e00ff */
[----:B------:R-:W-:Y:S01]  /*00d0*/  IMAD.MOV.U32 R4, RZ, RZ, c[0x0][0x178] ;  /* 0x00005e00ff047624 */ /* 0x000fe200078e00ff */
[----:B------:R-:W-:Y:S01]  /*00e0*/  ISETP.GE.AND P1, PT, R0, UR6, PT ;  /* 0x0000000600007c0c */ /* 0x000fe2000bf26270 */
[----:B------:R-:W-:-:S12]  /*00f0*/  IMAD.U32 R6, RZ, RZ, UR14 ;  /* 0x0000000eff067e24 */ /* 0x000fd8000f8e00ff */
[----:B------:R-:W-:Y:S01]  /*0100*/  @!P1 IADD3 R0, R5, 0x80, RZ ;  /* 0x0000008005009810 */ /* 0x000fe20007ffe0ff */
[----:B------:R-:W-:Y:S01]  /*0110*/  @!P1 IMAD.MOV.U32 R7, RZ, RZ, 0x8 ;  /* 0x00000008ff079424 */ /* 0x000fe200078e00ff */
[----:B------:R-:W-:Y:S02]  /*0120*/  @!P1 LEA R6, R6, R5, 0x9 ;  /* 0x0000000506069211 */ /* 0x000fe400078e48ff */
[----:B------:R-:W-:-:S03]  /*0130*/  ISETP.GE.AND P0, PT, R0, UR6, PT ;  /* 0x0000000600007c0c */ /* 0x000fc6000bf06270 */
[----:B------:R-:W-:Y:S01]  /*0140*/  @!P1 IMAD.WIDE.U32 R6, R6, R7, c[0x0][0x1a0] ;  /* 0x0000680006069625 */ /* 0x000fe200078e0007 */
[----:B------:R-:W-:Y:S01]  /*0150*/  CS2R R22, SRZ ;  /* 0x0000000000167805 */ /* 0x000fe2000001ff00 */
[----:B------:R-:W-:Y:S02]  /*0160*/  CS2R R24, SRZ ;  /* 0x0000000000187805 */ /* 0x000fe4000001ff00 */
[----:B------:R-:W-:Y:S01]  /*0170*/  IMAD.MOV.U32 R2, RZ, RZ, RZ ;  /* 0x000000ffff027224 */ /* 0x000fe200078e00ff */
[----:B------:R0:W5:Y:S05]  /*0180*/  @!P1 LDG.E.64 R12, [R6.64] ;  /* 0x0000000c060c9981 */ /* 0x00016a000c1e1b00 */
[----:B------:R-:W-:Y:S01]  /*0190*/  @!P0 LEA R10, R3, R0, 0x9 ;  /* 0x00000000030a8211 */ /* 0x000fe200078e48ff */
[----:B------:R-:W-:Y:S01]  /*01a0*/  @!P0 IMAD.MOV.U32 R11, RZ, RZ, 0x8 ;  /* 0x00000008ff0b8424 */ /* 0x000fe200078e00ff */
[----:B------:R-:W-:-:S03]  /*01b0*/  @!P0 IADD3 R0, R0, 0x80, RZ ;  /* 0x0000008000008810 */ /* 0x000fc60007ffe0ff */
[----:B------:R-:W-:Y:S01]  /*01c0*/  @!P0 IMAD.WIDE.U32 R10, R10, R11, c[0x0][0x1a0] ;  /* 0x000068000a0a8625 */ /* 0x000fe200078e000b */
[----:B------:R-:W-:-:S04]  /*01d0*/  ISETP.GE.AND P3, PT, R0, UR6, PT ;  /* 0x0000000600007c0c */ /* 0x000fc8000bf66270 */
[----:B------:R1:W5:Y:S09]  /*01e0*/  @!P0 LDG.E.64 R20, [R10.64] ;  /* 0x0000000c0a148981 */ /* 0x000372000c1e1b00 */
[----:B------:R-:W-:Y:S01]  /*01f0*/  @!P3 IMAD R16, R3, 0x200, R0 ;  /* 0x000002000310b824 */ /* 0x000fe200078e0200 */
[----:B------:R-:W-:Y:S01]  /*0200*/  @!P3 IADD3 R0, R0, 0x80, RZ ;  /* 0x000000800000b810 */ /* 0x000fe20007ffe0ff */
[----:B------:R-:W-:-:S03]  /*0210*/  @!P3 IMAD.MOV.U32 R17, RZ, RZ, 0x8 ;  /* 0x00000008ff11b424 */ /* 0x000fc600078e00ff */
[----:B------:R-:W-:Y:S01]  /*0220*/  ISETP.GE.AND P2, PT, R0, UR6, PT ;  /* 0x0000000600007c0c */ /* 0x000fe2000bf46270 */
[----:B------:R-:W-:-:S05]  /*0230*/  @!P3 IMAD.WIDE.U32 R16, R16, R17, c[0x0][0x1a0] ;  /* 0x000068001010b625 */ /* 0x000fca00078e0011 */
[----:B------:R1:W5:Y:S07]  /*0240*/  @!P3 LDG.E.64 R18, [R16.64] ;  /* 0x0000000c1012b981 */ /* 0x00036e000c1e1b00 */
[----:B------:R-:W-:Y:S01]  /*0250*/  @!P2 MOV R15, 0x8 ;  /* 0x00000008000fa802 */ /* 0x000fe20000000f00 */
[----:B------:R-:W-:-:S04]  /*0260*/  @!P2 IMAD R14, R3, 0x200, R0 ;  /* 0x00000200030ea824 */ /* 0x000fc800078e0200 */
[----:B------:R-:W-:-:S05]  /*0270*/  @!P2 IMAD.WIDE.U32 R14, R14, R15, c[0x0][0x1a0] ;  /* 0x000068000e0ea625 */ /* 0x000fca00078e000f */
[----:B------:R1:W5:Y:S01]  /*0280*/  @!P2 LDG.E.64 R8, [R14.64] ;  /* 0x0000000c0e08a981 */ /* 0x000362000c1e1b00 */
[----:B------:R-:W-:Y:S01]  /*0290*/  IMAD.MOV.U32 R3, RZ, RZ, c[0x0][0x17c] ;  /* 0x00005f00ff037624 */ /* 0x000fe200078e00ff */
[----:B------:R-:W-:-:S04]  /*02a0*/  ISETP.GE.U32.AND P0, PT, R4, 0x1, PT ;  /* 0x000000010400780c */ /* 0x000fc80003f06070 */
[----:B------:R-:W-:Y:S01]  /*02b0*/  ISETP.GE.AND.EX P0, PT, R3, RZ, PT, P0 ;  /* 0x000000ff0300720c */ /* 0x000fe20003f06300 */
[----:B------:R-:W-:Y:S01]  /*02c0*/  HFMA2.MMA R0, -RZ, RZ, 0, 0 ;  /* 0x00000000ff007435 */ /* 0x000fe200000001ff */
[----:B0-----:R-:W-:-:S11]  /*02d0*/  CS2R R6, SRZ ;  /* 0x0000000000067805 */ /* 0x001fd6000001ff00 */
[----:B------:R-:W-:Y:S05]  /*02e0*/  @!P0 BRA `(.L_x_2309) ;  /* 0x0000665000008947 */ /* 0x000fea0003800000 */
[----:B-1----:R-:W-:Y:S01]  /*02f0*/  BSSY B0, `(.L_x_2310) ;  /* 0x0000197000007945 */ /* 0x002fe20003800000 */
[----:B------:R-:W-:Y:S05]  /*0300*/  @P1 BRA `(.L_x_2311) ;  /* 0x0000195000001947 */ /* 0x000fea0003800000 */
[----:B------:R-:W-:Y:S01]  /*0310*/  IMAD.MOV.U32 R11, RZ, RZ, 0x1 ;  /* 0x00000001ff0b7424 */ /* 0x000fe200078e00ff */
[----:B------:R-:W-:Y:S01]  /*0320*/  UMOV UR4, URZ ;  /* 0x0000003f00047c82 */ /* 0x000fe20008000000 */
[----:B------:R-:W-:Y:S01]  /*0330*/  IMAD.MOV.U32 R15, RZ, RZ, c[0x0][0x17c] ;  /* 0x00005f00ff0f7624 */ /* 0x000fe200078e00ff */
[----:B------:R-:W-:Y:S01]  /*0340*/  UMOV UR5, URZ ;  /* 0x0000003f00057c82 */ /* 0x000fe20008000000 */
[----:B------:R-:W-:Y:S01]  /*0350*/  IMAD.WIDE.U32 R10, R4, R11, c[0x2][0x0] ;  /* 0x00800000040a7625 */ /* 0x000fe200078e000b */
[----:B------:R-:W-:-:S03]  /*0360*/  CS2R R24, SRZ ;  /* 0x0000000000187805 */ /* 0x000fc6000001ff00 */
[----:B------:R-:W-:Y:S01]  /*0370*/  IMAD.IADD R14, R11, 0x1, R15 ;  /* 0x000000010b0e7824 */ /* 0x000fe200078e020f */
[----:B------:R-:W-:Y:S01]  /*0380*/  ISETP.GE.U32.AND P0, PT, R10, 0x3, PT ;  /* 0x000000030a00780c */ /* 0x000fe20003f06070 */
[----:B-----5:R-:W-:Y:S02]  /*0390*/  IMAD R13, R13, c[0x0][0x170], RZ ;  /* 0x00005c000d0d7a24 */ /* 0x020fe400078e02ff */
[----:B------:R-:W-:Y:S01]  /*03a0*/  IMAD.WIDE.U32 R10, R12, c[0x0][0x170], RZ ;  /* 0x00005c000c0a7a25 */ /* 0x000fe200078e00ff */
[----:B------:R-:W-:-:S03]  /*03b0*/  ISETP.GE.U32.AND.EX P0, PT, R14, RZ, PT, P0 ;  /* 0x000000ff0e00720c */ /* 0x000fc60003f06100 */
[----:B------:R-:W-:-:S05]  /*03c0*/  IMAD R13, R12, c[0x0][0x174], R13 ;  /* 0x00005d000c0d7a24 */ /* 0x000fca00078e020d */
[----:B------:R-:W-:-:S05]  /*03d0*/  IADD3 R15, R11, R13, RZ ;  /* 0x0000000d0b0f7210 */ /* 0x000fca0007ffe0ff */
        /* <DEDUP_REMOVED lines=25> */
.L_x_2315:
[----:B------:R-:W-:Y:S01]  /*0570*/  ULDC.64 UR10, c[0x0][0x180] ;  /* 0x00006000000a7ab9 */ /* 0x000fe20000000a00 */
[----:B------:R-:W-:Y:S01]  /*0580*/  MOV R12, R28 ;  /* 0x0000001c000c7202 */ /* 0x000fe20000000f00 */
[----:B------:R-:W-:Y:S01]  /*0590*/  ULEA UR10, UP0, UR4, UR10, 0x3 ;  /* 0x0000000a040a7291 */ /* 0x000fe2000f80183f */
[----:B------:R-:W-:-:S03]  /*05a0*/  IMAD.MOV.U32 R13, RZ, RZ, R26 ;  /* 0x000000ffff0d7224 */ /* 0x000fc600078e001a */
[----:B------:R-:W-:Y:S02]  /*05b0*/  ULEA.HI.X UR11, UR4, UR11, UR5, 0x3, UP0 ;  /* 0x0000000b040b7291 */ /* 0x000fe400080f1c05 */
[----:B------:R-:W-:Y:S01]  /*05c0*/  IMAD.U32 R16, RZ, RZ, UR10 ;  /* 0x0000000aff107e24 */ /* 0x000fe2000f8e00ff */
[----:B------:R0:W2:Y:S03]  /*05d0*/  LDG.E.CONSTANT R27, [R12.64] ;  /* 0x0000000c0c1b7981 */ /* 0x0000a6000c1e9900 */
[----:B------:R-:W-:-:S05]  /*05e0*/  IMAD.U32 R17, RZ, RZ, UR11 ;  /* 0x0000000bff117e24 */ /* 0x000fca000f8e00ff */
[----:B0-----:R-:W3:Y:S01]  /*05f0*/  LDG.E.64 R12, [R16.64] ;  /* 0x0000000c100c7981 */ /* 0x001ee2000c1e1b00 */
[----:B------:R-:W-:Y:S02]  /*0600*/  IADD3 R28, P2, R28, UR8, RZ ;  /* 0x000000081c1c7c10 */ /* 0x000fe4000ff5e0ff */
[----:B--2---:R-:W-:Y:S01]  /*0610*/  SHF.R.S32.HI R29, RZ, 0x1f, R27 ;  /* 0x0000001fff1d7819 */ /* 0x004fe2000001141b */
[----:B---3--:R-:W-:-:S04]  /*0620*/  IMAD.WIDE.U32 R24, R27, R12, R24 ;  /* 0x0000000c1b187225 */ /* 0x008fc800078e0018 */
[----:B------:R-:W-:-:S04]  /*0630*/  IMAD R27, R13, R27, RZ ;  /* 0x0000001b0d1b7224 */ /* 0x000fc800078e02ff */
[----:B------:R-:W-:Y:S01]  /*0640*/  IMAD R12, R12, R29, R27 ;  /* 0x0000001d0c0c7224 */ /* 0x000fe200078e021b */
[----:B------:R-:W-:Y:S02]  /*0650*/  IADD3.X R29, R26, UR7, RZ, P2, !PT ;  /* 0x000000071a1d7c10 */ /* 0x000fe400097fe4ff */
[----:B------:R-:W2:Y:S04]  /*0660*/  LDG.E.64 R26, [R16.64+0x8] ;  /* 0x0000080c101a7981 */ /* 0x000ea8000c1e1b00 */
[----:B------:R-:W2:Y:S01]  /*0670*/  LDG.E.CONSTANT R13, [R28.64] ;  /* 0x0000000c1c0d7981 */ /* 0x000ea2000c1e9900 */
[----:B------:R-:W-:-:S04]  /*0680*/  IMAD.IADD R25, R25, 0x1, R12 ;  /* 0x0000000119197824 */ /* 0x000fc800078e020c */
[----:B--2---:R-:W-:Y:S01]  /*0690*/  IMAD.WIDE.U32 R24, R13, R26, R24 ;  /* 0x0000001a0d187225 */ /* 0x004fe200078e0018 */
[----:B------:R-:W-:-:S03]  /*06a0*/  SHF.R.S32.HI R12, RZ, 0x1f, R13 ;  /* 0x0000001fff0c7819 */ /* 0x000fc6000001140d */
[----:B------:R-:W-:-:S04]  /*06b0*/  IMAD R13, R27, R13, RZ ;  /* 0x0000000d1b0d7224 */ /* 0x000fc800078e02ff */
[----:B------:R-:W-:Y:S01]  /*06c0*/  IMAD R26, R26, R12, R13 ;  /* 0x0000000c1a1a7224 */ /* 0x000fe200078e020d */
[----:B------:R-:W-:-:S04]  /*06d0*/  IADD3 R12, P2, R28, UR8, RZ ;  /* 0x000000081c0c7c10 */ /* 0x000fc8000ff5e0ff */
[----:B------:R-:W-:Y:S02]  /*06e0*/  IADD3.X R13, R29, UR7, RZ, P2, !PT ;  /* 0x000000071d0d7c10 */ /* 0x000fe400097fe4ff */
[----:B------:R-:W2:Y:S04]  /*06f0*/  LDG.E.64 R28, [R16.64+0x10] ;  /* 0x0000100c101c7981 */ /* 0x000ea8000c1e1b00 */
[----:B------:R0:W2:Y:S01]  /*0700*/  LDG.E.CONSTANT R27, [R12.64] ;  /* 0x0000000c0c1b7981 */ /* 0x0000a2000c1e9900 */
[----:B------:R-:W-:Y:S01]  /*0710*/  IMAD.IADD R25, R25, 0x1, R26 ;  /* 0x0000000119197824 */ /* 0x000fe200078e021a */
[----:B0-----:R-:W-:-:S04]  /*0720*/  IADD3 R12, P2, R12, UR8, RZ ;  /* 0x000000080c0c7c10 */ /* 0x001fc8000ff5e0ff */
[----:B------:R-:W-:Y:S01]  /*0730*/  IADD3.X R13, R13, UR7, RZ, P2, !PT ;  /* 0x000000070d0d7c10 */ /* 0x000fe200097fe4ff */
[----:B--2---:R-:W-:Y:S01]  /*0740*/  IMAD.WIDE.U32 R24, R27, R28, R24 ;  /* 0x0000001c1b187225 */ /* 0x004fe200078e0018 */
[----:B------:R-:W-:-:S03]  /*0750*/  SHF.R.S32.HI R26, RZ, 0x1f, R27 ;  /* 0x0000001fff1a7819 */ /* 0x000fc6000001141b */
[----:B------:R-:W-:Y:S02]  /*0760*/  IMAD R27, R29, R27, RZ ;  /* 0x0000001b1d1b7224 */ /* 0x000fe400078e02ff */
[----:B------:R0:W2:Y:S02]  /*0770*/  LDG.E.CONSTANT R29, [R12.64] ;  /* 0x0000000c0c1d7981 */ /* 0x0000a4000c1e9900 */
[----:B------:R-:W-:Y:S02]  /*0780*/  IMAD R28, R28, R26, R27 ;  /* 0x0000001a1c1c7224 */ /* 0x000fe400078e021b */
[----:B------:R-:W3:Y:S03]  /*0790*/  LDG.E.64 R26, [R16.64+0x18] ;  /* 0x0000180c101a7981 */ /* 0x000ee6000c1e1b00 */
[----:B------:R-:W-:Y:S02]  /*07a0*/  IADD3 R25, R25, R28, RZ ;  /* 0x0000001c19197210 */ /* 0x000fe40007ffe0ff */
[----:B0-----:R-:W-:-:S04]  /*07b0*/  IADD3 R12, P2, R12, UR8, RZ ;  /* 0x000000080c0c7c10 */ /* 0x001fc8000ff5e0ff */
[----:B------:R-:W-:Y:S02]  /*07c0*/  IADD3.X R13, R13, UR7, RZ, P2, !PT ;  /* 0x000000070d0d7c10 */ /* 0x000fe400097fe4ff */
[----:B--2---:R-:W-:Y:S01]  /*07d0*/  SHF.R.S32.HI R28, RZ, 0x1f, R29 ;  /* 0x0000001fff1c7819 */ /* 0x004fe2000001141d */
[----:B---3--:R-:W-:-:S04]  /*07e0*/  IMAD.WIDE.U32 R24, R29, R26, R24 ;  /* 0x0000001a1d187225 */ /* 0x008fc800078e0018 */
[----:B------:R-:W-:Y:S02]  /*07f0*/  IMAD R29, R27, R29, RZ ;  /* 0x0000001d1b1d7224 */ /* 0x000fe400078e02ff */
[----:B------:R0:W2:Y:S02]  /*0800*/  LDG.E.CONSTANT R27, [R12.64] ;  /* 0x0000000c0c1b7981 */ /* 0x0000a4000c1e9900 */
[----:B------:R-:W-:Y:S02]  /*0810*/  IMAD R26, R26, R28, R29 ;  /* 0x0000001c1a1a7224 */ /* 0x000fe400078e021d */
[----:B------:R-:W3:Y:S02]  /*0820*/  LDG.E.64 R28, [R16.64+0x20] ;  /* 0x0000200c101c7981 */ /* 0x000ee4000c1e1b00 */
[----:B------:R-:W-:Y:S01]  /*0830*/  IMAD.IADD R25, R25, 0x1, R26 ;  /* 0x0000000119197824 */ /* 0x000fe200078e021a */
        /* <DEDUP_REMOVED lines=86> */
[----:B------:R-:W2:Y:S02]  /*0da0*/  LDG.E.CONSTANT R27, [R12.64] ;  /* 0x0000000c0c1b7981 */ /* 0x000ea4000c1e9900 */
[----:B------:R-:W-:Y:S02]  /*0db0*/  IMAD R26, R26, R28, R29 ;  /* 0x0000001c1a1a7224 */ /* 0x000fe400078e021d */
[----:B------:R0:W3:Y:S02]  /*0dc0*/  LDG.E.64 R28, [R16.64+0x70] ;  /* 0x0000700c101c7981 */ /* 0x0000e4000c1e1b00 */
[----:B------:R-:W-:Y:S02]  /*0dd0*/  IMAD.IADD R25, R25, 0x1, R26 ;  /* 0x0000000119197824 */ /* 0x000fe400078e021a */
[----:B0-----:R-:W4:Y:S01]  /*0de0*/  LDG.E.64 R16, [R16.64+0x78] ;  /* 0x0000780c10107981 */ /* 0x001f22000c1e1b00 */
[----:B--2---:R-:W-:Y:S01]  /*0df0*/  SHF.R.S32.HI R26, RZ, 0x1f, R27 ;  /* 0x0000001fff1a7819 */ /* 0x004fe2000001141b */
[----:B---3--:R-:W-:-:S04]  /*0e00*/  IMAD.WIDE.U32 R24, R27, R28, R24 ;  /* 0x0000001c1b187225 */ /* 0x008fc800078e0018 */
[----:B------:R-:W-:-:S04]  /*0e10*/  IMAD R27, R29, R27, RZ ;  /* 0x0000001b1d1b7224 */ /* 0x000fc800078e02ff */
[----:B------:R-:W-:Y:S01]  /*0e20*/  IMAD R27, R28, R26, R27 ;  /* 0x0000001a1c1b7224 */ /* 0x000fe200078e021b */
[----:B------:R-:W-:-:S04]  /*0e30*/  IADD3 R26, P2, R12, UR8, RZ ;  /* 0x000000080c1a7c10 */ /* 0x000fc8000ff5e0ff */
[----:B------:R-:W-:Y:S02]  /*0e40*/  IADD3 R25, R25, R27, RZ ;  /* 0x0000001b19197210 */ /* 0x000fe40007ffe0ff */
[----:B------:R-:W-:-:S05]  /*0e50*/  IADD3.X R27, R13, UR7, RZ, P2, !PT ;  /* 0x000000070d1b7c10 */ /* 0x000fca00097fe4ff */
[----:B------:R0:W4:Y:S01]  /*0e60*/  LDG.E.CONSTANT R12, [R26.64] ;  /* 0x0000000c1a0c7981 */ /* 0x000122000c1e9900 */
[----:B------:R-:W-:-:S04]  /*0e70*/  UIADD3 UR15, UP0, UR15, -0x10, URZ ;  /* 0xfffffff00f0f7890 */ /* 0x000fc8000ff1e03f */
[----:B------:R-:W-:Y:S02]  /*0e80*/  UIADD3.X UR16, UR16, -0x1, URZ, UP0, !UPT ;  /* 0xffffffff10107890 */ /* 0x000fe400087fe43f */
[----:B------:R-:W-:-:S04]  /*0e90*/  UISETP.GT.U32.AND UP0, UPT, UR15, 0xc, UPT ;  /* 0x0000000c0f00788c */ /* 0x000fc8000bf04070 */
[----:B------:R-:W-:-:S06]  /*0ea0*/  UISETP.GT.AND.EX UP0, UPT, UR16, URZ, UPT, UP0 ;  /* 0x0000003f1000728c */ /* 0x000fcc000bf04300 */
[----:B------:R-:W-:Y:S01]  /*0eb0*/  PLOP3.LUT P3, PT, PT, PT, UP0, 0x80, 0x0 ;  /* 0x000000000000781c */ /* 0x000fe20003f6f008 */
[----:B------:R-:W-:Y:S01]  /*0ec0*/  UIADD3 UR4, UP1, UR4, 0x10, URZ ;  /* 0x0000001004047890 */ /* 0x000fe2000ff3e03f */
[----:B------:R-:W-:-:S03]  /*0ed0*/  IADD3 R28, P2, R26, UR8, RZ ;  /* 0x000000081a1c7c10 */ /* 0x000fc6000ff5e0ff */
[----:B------:R-:W-:Y:S01]  /*0ee0*/  UIADD3.X UR5, URZ, UR5, URZ, UP1, !UPT ;  /* 0x000000053f057290 */ /* 0x000fe20008ffe43f */
[----:B0-----:R-:W-:Y:S01]  /*0ef0*/  IADD3.X R26, R27, UR7, RZ, P2, !PT ;  /* 0x000000071b1a7c10 */ /* 0x001fe200097fe4ff */
[----:B----4-:R-:W-:Y:S01]  /*0f00*/  IMAD.WIDE.U32 R24, R12, R16, R24 ;  /* 0x000000100c187225 */ /* 0x010fe200078e0018 */
[----:B------:R-:W-:-:S03]  /*0f10*/  SHF.R.S32.HI R13, RZ, 0x1f, R12 ;  /* 0x0000001fff0d7819 */ /* 0x000fc6000001140c */
[----:B------:R-:W-:-:S04]  /*0f20*/  IMAD R12, R17, R12, RZ ;  /* 0x0000000c110c7224 */ /* 0x000fc800078e02ff */
[----:B------:R-:W-:-:S04]  /*0f30*/  IMAD R13, R16, R13, R12 ;  /* 0x0000000d100d7224 */ /* 0x000fc800078e020c */
[----:B------:R-:W-:Y:S01]  /*0f40*/  IMAD.IADD R25, R25, 0x1, R13 ;  /* 0x0000000119197824 */ /* 0x000fe200078e020d */
[----:B------:R-:W-:Y:S05]  /*0f50*/  @P3 BRA `(.L_x_2315) ;  /* 0xfffff61000003947 */ /* 0x000fea000383ffff */
.L_x_2314:
        /* <DEDUP_REMOVED lines=76> */
[----:B------:R-:W-:Y:S01]  /*1420*/  IADD3 R28, P2, R26, UR8, RZ ;  /* 0x000000081a1c7c10 */ /* 0x000fe2000ff5e0ff */
[----:B------:R-:W-:Y:S01]  /*1430*/  UIADD3 UR15, UP1, UR15, -0x8, URZ ;  /* 0xfffffff80f0f7890 */ /* 0x000fe2000ff3e03f */
[----:B------:R-:W-:Y:S01]  /*1440*/  PLOP3.LUT P0, PT, PT, PT, PT, 0x8, 0x0 ;  /* 0x000000000000781c */ /* 0x000fe20003f0e170 */
[----:B------:R-:W-:Y:S02]  /*1450*/  UIADD3 UR4, UP0, UR4, 0x8, URZ ;  /* 0x0000000804047890 */ /* 0x000fe4000ff1e03f */
[----:B------:R-:W-:Y:S01]  /*1460*/  UIADD3.X UR16, UR16, -0x1, URZ, UP1, !UPT ;  /* 0xffffffff10107890 */ /* 0x000fe20008ffe43f */
[----:B0-----:R-:W-:Y:S01]  /*1470*/  IADD3.X R26, R27, UR7, RZ, P2, !PT ;  /* 0x000000071b1a7c10 */ /* 0x001fe200097fe4ff */
[----:B------:R-:W-:Y:S01]  /*1480*/  UIADD3.X UR5, URZ, UR5, URZ, UP0, !UPT ;  /* 0x000000053f057290 */ /* 0x000fe200087fe43f */
[----:B----4-:R-:W-:Y:S01]  /*1490*/  IMAD.WIDE.U32 R24, R12, R16, R24 ;  /* 0x000000100c187225 */ /* 0x010fe200078e0018 */
[----:B------:R-:W-:-:S03]  /*14a0*/  SHF.R.S32.HI R13, RZ, 0x1f, R12 ;  /* 0x0000001fff0d7819 */ /* 0x000fc6000001140c */
[----:B------:R-:W-:-:S04]  /*14b0*/  IMAD R12, R17, R12, RZ ;  /* 0x0000000c110c7224 */ /* 0x000fc800078e02ff */
[----:B------:R-:W-:-:S04]  /*14c0*/  IMAD R13, R16, R13, R12 ;  /* 0x0000000d100d7224 */ /* 0x000fc800078e020c */
[----:B------:R-:W-:Y:S02]  /*14d0*/  IMAD.IADD R25, R25, 0x1, R13 ;  /* 0x0000000119197824 */ /* 0x000fe400078e020d */
.L_x_2316:
[----:B------:R-:W-:-:S04]  /*14e0*/  ISETP.NE.U32.AND P2, PT, RZ, UR15, PT ;  /* 0x0000000fff007c0c */ /* 0x000fc8000bf45070 */
[----:B------:R-:W-:-:S13]  /*14f0*/  ISETP.NE.OR.EX P0, PT, RZ, UR16, P0, P2 ;  /* 0x00000010ff007c0c */ /* 0x000fda0008705720 */
[----:B------:R-:W-:Y:S05]  /*1500*/  @!P0 BRA `(.L_x_2312) ;  /* 0x0000032000008947 */ /* 0x000fea0003800000 */
.L_x_2313:
        /* <DEDUP_REMOVED lines=24> */
[----:B------:R0:W2:Y:S04]  /*1690*/  LDG.E.64 R28, [R12.64+0x10] ;  /* 0x0000100c0c1c7981 */ /* 0x0000a8000c1e1b00 */
[----:B------:R-:W2:Y:S01]  /*16a0*/  LDG.E.CONSTANT R27, [R16.64] ;  /* 0x0000000c101b7981 */ /* 0x000ea2000c1e9900 */
[----:B------:R-:W-:-:S03]  /*16b0*/  IMAD.IADD R25, R25, 0x1, R26 ;  /* 0x0000000119197824 */ /* 0x000fc600078e021a */
[----:B0-----:R-:W3:Y:S01]  /*16c0*/  LDG.E.64 R12, [R12.64+0x18] ;  /* 0x0000180c0c0c7981 */ /* 0x001ee2000c1e1b00 */
[----:B--2---:R-:W-:Y:S01]  /*16d0*/  IMAD.WIDE.U32 R24, R28, R27, R24 ;  /* 0x0000001b1c187225 */ /* 0x004fe200078e0018 */
[----:B------:R-:W-:-:S03]  /*16e0*/  SHF.R.S32.HI R26, RZ, 0x1f, R27 ;  /* 0x0000001fff1a7819 */ /* 0x000fc6000001141b */
[----:B------:R-:W-:-:S04]  /*16f0*/  IMAD R27, R29, R27, RZ ;  /* 0x0000001b1d1b7224 */ /* 0x000fc800078e02ff */
[----:B------:R-:W-:Y:S01]  /*1700*/  IMAD R27, R28, R26, R27 ;  /* 0x0000001a1c1b7224 */ /* 0x000fe200078e021b */
[----:B------:R-:W-:-:S04]  /*1710*/  IADD3 R26, P0, R16, UR8, RZ ;  /* 0x00000008101a7c10 */ /* 0x000fc8000ff1e0ff */
[----:B------:R-:W-:Y:S02]  /*1720*/  IADD3 R25, R25, R27, RZ ;  /* 0x0000001b19197210 */ /* 0x000fe40007ffe0ff */
[----:B------:R-:W-:-:S05]  /*1730*/  IADD3.X R27, R17, UR7, RZ, P0, !PT ;  /* 0x00000007111b7c10 */ /* 0x000fca00087fe4ff */
[----:B------:R-:W2:Y:S01]  /*1740*/  LDG.E.CONSTANT R16, [R26.64] ;  /* 0x0000000c1a107981 */ /* 0x000ea2000c1e9900 */
[----:B------:R-:W-:-:S04]  /*1750*/  UIADD3 UR15, UP0, UR15, -0x4, URZ ;  /* 0xfffffffc0f0f7890 */ /* 0x000fc8000ff1e03f */
[----:B------:R-:W-:Y:S02]  /*1760*/  UIADD3.X UR16, UR16, -0x1, URZ, UP0, !UPT ;  /* 0xffffffff10107890 */ /* 0x000fe400087fe43f */
[----:B------:R-:W-:-:S04]  /*1770*/  ISETP.NE.U32.AND P0, PT, RZ, UR15, PT ;  /* 0x0000000fff007c0c */ /* 0x000fc8000bf05070 */
[----:B------:R-:W-:Y:S01]  /*1780*/  ISETP.NE.AND.EX P0, PT, RZ, UR16, PT, P0 ;  /* 0x00000010ff007c0c */ /* 0x000fe2000bf05300 */
[----:B------:R-:W-:-:S04]  /*1790*/  UIADD3 UR4, UP0, UR4, 0x4, URZ ;  /* 0x0000000404047890 */ /* 0x000fc8000ff1e03f */
[----:B------:R-:W-:Y:S01]  /*17a0*/  UIADD3.X UR5, URZ, UR5, URZ, UP0, !UPT ;  /* 0x000000053f057290 */ /* 0x000fe200087fe43f */
[----:B--2---:R-:W-:Y:S01]  /*17b0*/  SHF.R.S32.HI R28, RZ, 0x1f, R16 ;  /* 0x0000001fff1c7819 */ /* 0x004fe20000011410 */
[----:B---3--:R-:W-:-:S04]  /*17c0*/  IMAD R17, R13, R16, RZ ;  /* 0x000000100d117224 */ /* 0x008fc800078e02ff */
[----:B------:R-:W-:Y:S01]  /*17d0*/  IMAD R17, R12, R28, R17 ;  /* 0x0000001c0c117224 */ /* 0x000fe200078e0211 */
[----:B------:R-:W-:Y:S01]  /*17e0*/  IADD3 R28, P2, R26, UR8, RZ ;  /* 0x000000081a1c7c10 */ /* 0x000fe2000ff5e0ff */
[----:B------:R-:W-:-:S03]  /*17f0*/  IMAD.WIDE.U32 R24, R12, R16, R24 ;  /* 0x000000100c187225 */ /* 0x000fc600078e0018 */
[----:B------:R-:W-:Y:S01]  /*1800*/  IADD3.X R26, R27, UR7, RZ, P2, !PT ;  /* 0x000000071b1a7c10 */ /* 0x000fe200097fe4ff */
[----:B------:R-:W-:Y:S01]  /*1810*/  IMAD.IADD R25, R25, 0x1, R17 ;  /* 0x0000000119197824 */ /* 0x000fe200078e0211 */
[----:B------:R-:W-:Y:S05]  /*1820*/  @P0 BRA `(.L_x_2313) ;  /* 0xfffffce000000947 */ /* 0x000fea000383ffff */
.L_x_2312:
[----:B------:R-:W-:-:S04]  /*1830*/  LOP3.LUT R26, R4, 0x3, RZ, 0xc0, !PT ;  /* 0x00000003041a7812 */ /* 0x000fc800078ec0ff */
[----:B------:R-:W-:-:S04]  /*1840*/  ISETP.NE.U32.AND P0, PT, R26, RZ, PT ;  /* 0x000000ff1a00720c */ /* 0x000fc80003f05070 */
[----:B------:R-:W-:-:S13]  /*1850*/  ISETP.NE.AND.EX P0, PT, RZ, RZ, PT, P0 ;  /* 0x000000ffff00720c */ /* 0x000fda0003f05300 */
[----:B------:R-:W-:Y:S05]  /*1860*/  @!P0 BRA `(.L_x_2311) ;  /* 0x000003f000008947 */ /* 0x000fea0003800000 */
[----:B------:R-:W-:Y:S01]  /*1870*/  ULDC.64 UR10, c[0x0][0x188] ;  /* 0x00006200000a7ab9 */ /* 0x000fe20000000a00 */
[----:B------:R-:W-:Y:S01]  /*1880*/  IMAD.U32 R13, RZ, RZ, UR4 ;  /* 0x00000004ff0d7e24 */ /* 0x000fe2000f8e00ff */
        /* <DEDUP_REMOVED lines=11> */
[----:B------:R-:W-:-:S03]  /*1940*/  MOV R12, UR8 ;  /* 0x00000008000c7c02 */ /* 0x000fc60008000f00 */
[----:B------:R-:W2:Y:S04]  /*1950*/  LDG.E.CONSTANT R28, [R28.64] ;  /* 0x0000000c1c1c7981 */ /* 0x000ea8000c1e9900 */
[----:B------:R-:W3:Y:S01]  /*1960*/  LDG.E.64 R12, [R12.64] ;  /* 0x0000000c0c0c7981 */ /* 0x000ee2000c1e1b00 */
[----:B------:R-:W-:Y:S01]  /*1970*/  ISETP.NE.U32.AND P0, PT, R26, 0x1, PT ;  /* 0x000000011a00780c */ /* 0x000fe20003f05070 */
[----:B------:R-:W-:Y:S02]  /*1980*/  IMAD.MOV.U32 R16, RZ, RZ, R24 ;  /* 0x000000ffff107224 */ /* 0x000fe400078e0018 */
[----:B------:R-:W-:Y:S01]  /*1990*/  IMAD.MOV.U32 R17, RZ, RZ, R25 ;  /* 0x000000ffff117224 */ /* 0x000fe200078e0019 */
[----:B------:R-:W-:Y:S02]  /*19a0*/  ISETP.NE.AND.EX P0, PT, RZ, RZ, PT, P0 ;  /* 0x000000ffff00720c */ /* 0x000fe40003f05300 */
[----:B--2---:R-:W-:Y:S01]  /*19b0*/  SHF.R.S32.HI R27, RZ, 0x1f, R28 ;  /* 0x0000001fff1b7819 */ /* 0x004fe2000001141c */
[----:B---3--:R-:W-:-:S02]  /*19c0*/  IMAD R13, R13, R28, RZ ;  /* 0x0000001c0d0d7224 */ /* 0x008fc400078e02ff */
[----:B------:R-:W-:-:S04]  /*19d0*/  IMAD.WIDE.U32 R16, R28, R12, R16 ;  /* 0x0000000c1c107225 */ /* 0x000fc800078e0010 */
[----:B------:R-:W-:Y:S01]  /*19e0*/  IMAD R27, R12, R27, R13 ;  /* 0x0000001b0c1b7224 */ /* 0x000fe200078e020d */
[----:B------:R-:W-:-:S03]  /*19f0*/  MOV R24, R16 ;  /* 0x0000001000187202 */ /* 0x000fc60000000f00 */
[----:B------:R-:W-:Y:S01]  /*1a00*/  IMAD.IADD R25, R17, 0x1, R27 ;  /* 0x0000000111197824 */ /* 0x000fe200078e021b */
[----:B------:R-:W-:Y:S05]  /*1a10*/  @!P0 BRA `(.L_x_2311) ;  /* 0x0000024000008947 */ /* 0x000fea0003800000 */
[----:B------:R-:W-:Y:S01]  /*1a20*/  ULDC UR15, c[0x0][0x188] ;  /* 0x00006200000f7ab9 */ /* 0x000fe20000000800 */
[----:B------:R-:W-:Y:S01]  /*1a30*/  ISETP.NE.U32.AND P0, PT, R26, 0x2, PT ;  /* 0x000000021a00780c */ /* 0x000fe20003f05070 */
[----:B------:R-:W-:Y:S01]  /*1a40*/  ULDC.64 UR10, c[0x0][0x188] ;  /* 0x00006200000a7ab9 */ /* 0x000fe20000000a00 */
[----:B------:R-:W-:Y:S01]  /*1a50*/  IMAD.U32 R14, RZ, RZ, UR8 ;  /* 0x00000008ff0e7e24 */ /* 0x000fe2000f8e00ff */
[----:B------:R-:W-:Y:S01]  /*1a60*/  UIMAD.WIDE.U32 UR4, UR4, UR15, UR10 ;  /* 0x0000000f040472a5 */ /* 0x000fe2000f8e000a */
[----:B------:R-:W-:-:S05]  /*1a70*/  ISETP.NE.AND.EX P0, PT, RZ, RZ, PT, P0 ;  /* 0x000000ffff00720c */ /* 0x000fca0003f05300 */
[----:B------:R-:W-:Y:S01]  /*1a80*/  IMAD.U32 R13, RZ, RZ, UR5 ;  /* 0x00000005ff0d7e24 */ /* 0x000fe2000f8e00ff */
[----:B------:R-:W-:-:S04]  /*1a90*/  IADD3 R11, P2, R10, UR4, RZ ;  /* 0x000000040a0b7c10 */ /* 0x000fc8000ff5e0ff */
[----:B------:R-:W-:Y:S01]  /*1aa0*/  IADD3.X R12, R15, UR7, R13, P2, !PT ;  /* 0x000000070f0c7c10 */ /* 0x000fe200097fe40d */
[----:B------:R-:W-:Y:S01]  /*1ab0*/  IMAD.U32 R13, RZ, RZ, UR15 ;  /* 0x0000000fff0d7e24 */ /* 0x000fe2000f8e00ff */
[C---:B------:R-:W-:Y:S02]  /*1ac0*/  LEA R10, P2, R11.reuse, c[0x0][0x168], 0x2 ;  /* 0x00005a000b0a7a11 */ /* 0x040fe400078410ff */
[----:B------:R-:W-:Y:S02]  /*1ad0*/  MOV R15, UR9 ;  /* 0x00000009000f7c02 */ /* 0x000fe40008000f00 */
[----:B------:R-:W-:Y:S01]  /*1ae0*/  LEA.HI.X R11, R11, c[0x0][0x16c], R12, 0x2, P2 ;  /* 0x00005b000b0b7a11 */ /* 0x000fe200010f140c */
[----:B------:R-:W-:Y:S01]  /*1af0*/  IMAD.U32 R17, RZ, RZ, UR15 ;  /* 0x0000000fff117e24 */ /* 0x000fe2000f8e00ff */
[----:B------:R-:W-:Y:S01]  /*1b00*/  @P0 LEA R12, P2, R13, R10, 0x2 ;  /* 0x0000000a0d0c0211 */ /* 0x000fe200078410ff */
[----:B------:R-:W-:Y:S01]  /*1b10*/  @P0 IMAD.MOV.U32 R13, RZ, RZ, c[0x0][0x18c] ;  /* 0x00006300ff0d0624 */ /* 0x000fe200078e00ff */
[----:B------:R-:W2:Y:S04]  /*1b20*/  LDG.E.64 R14, [R14.64+0x8] ;  /* 0x0000080c0e0e7981 */ /* 0x000ea8000c1e1b00 */
[----:B------:R0:W3:Y:S01]  /*1b30*/  LDG.E.CONSTANT R16, [R10.64] ;  /* 0x0000000c0a107981 */ /* 0x0000e2000c1e9900 */
[----:B------:R-:W-:-:S05]  /*1b40*/  @P0 LEA.HI.X R13, R17, R11, R13, 0x2, P2 ;  /* 0x0000000b110d0211 */ /* 0x000fca00010f140d */
[----:B------:R-:W4:Y:S01]  /*1b50*/  @P0 LDG.E.CONSTANT R17, [R12.64] ;  /* 0x0000000c0c110981 */ /* 0x000f22000c1e9900 */
[----:B0-----:R-:W-:Y:S01]  /*1b60*/  MOV R10, UR8 ;  /* 0x00000008000a7c02 */ /* 0x001fe20008000f00 */
[----:B------:R-:W-:-:S06]  /*1b70*/  IMAD.U32 R11, RZ, RZ, UR9 ;  /* 0x00000009ff0b7e24 */ /* 0x000fcc000f8e00ff */
[----:B------:R-:W5:Y:S01]  /*1b80*/  @P0 LDG.E.64 R10, [R10.64+0x10] ;  /* 0x0000100c0a0a0981 */ /* 0x000f62000c1e1b00 */
[----:B---3--:R-:W-:Y:S01]  /*1b90*/  SHF.R.S32.HI R27, RZ, 0x1f, R16 ;  /* 0x0000001fff1b7819 */ /* 0x008fe20000011410 */
[----:B--2---:R-:W-:Y:S02]  /*1ba0*/  IMAD R26, R15, R16, RZ ;  /* 0x000000100f1a7224 */ /* 0x004fe400078e02ff */
[----:B------:R-:W-:-:S04]  /*1bb0*/  IMAD.WIDE.U32 R24, R16, R14, R24 ;  /* 0x0000000e10187225 */ /* 0x000fc800078e0018 */
[----:B------:R-:W-:-:S04]  /*1bc0*/  IMAD R27, R14, R27, R26 ;  /* 0x0000001b0e1b7224 */ /* 0x000fc800078e021a */
[----:B------:R-:W-:Y:S01]  /*1bd0*/  IMAD.IADD R25, R25, 0x1, R27 ;  /* 0x0000000119197824 */ /* 0x000fe200078e021b */
[----:B----4-:R-:W-:Y:S01]  /*1be0*/  @P0 SHF.R.S32.HI R15, RZ, 0x1f, R17 ;  /* 0x0000001fff0f0819 */ /* 0x010fe20000011411 */
[----:B------:R-:W-:-:S03]  /*1bf0*/  @P0 IMAD.MOV.U32 R12, RZ, RZ, R24 ;  /* 0x000000ffff0c0224 */ /* 0x000fc600078e0018 */
[----:B------:R-:W-:Y:S01]  /*1c00*/  @P0 MOV R13, R25 ;  /* 0x00000019000d0202 */ /* 0x000fe20000000f00 */
[----:B-----5:R-:W-:-:S04]  /*1c10*/  @P0 IMAD R14, R11, R17, RZ ;  /* 0x000000110b0e0224 */ /* 0x020fc800078e02ff */
[----:B------:R-:W-:Y:S02]  /*1c20*/  @P0 IMAD R15, R10, R15, R14 ;  /* 0x0000000f0a0f0224 */ /* 0x000fe400078e020e */
[----:B------:R-:W-:-:S04]  /*1c30*/  @P0 IMAD.WIDE.U32 R10, R17, R10, R12 ;  /* 0x0000000a110a0225 */ /* 0x000fc800078e000c */
[----:B------:R-:W-:Y:S02]  /*1c40*/  @P0 IMAD.IADD R25, R11, 0x1, R15 ;  /* 0x000000010b190824 */ /* 0x000fe400078e020f */
[----:B------:R-:W-:Y:S02]  /*1c50*/  @P0 IMAD.MOV.U32 R24, RZ, RZ, R10 ;  /* 0x000000ffff180224 */ /* 0x000fe400078e000a */
.L_x_2311:
[----:B------:R-:W-:Y:S05]  /*1c60*/  BSYNC B0 ;  /* 0x0000000000007941 */ /* 0x000fea0003800000 */
.L_x_2310:
[----:B------:R-:W-:Y:S01]  /*1c70*/  IADD3 R10, R5, 0x80, RZ ;  /* 0x00000080050a7810 */ /* 0x000fe20007ffe0ff */
[----:B------:R-:W-:Y:S03]  /*1c80*/  BSSY B0, `(.L_x_2317) ;  /* 0x000018e000007945 */ /* 0x000fe60003800000 */
[----:B------:R-:W-:-:S13]  /*1c90*/  ISETP.GE.AND P0, PT, R10, UR6, PT ;  /* 0x000000060a007c0c */ /* 0x000fda000bf06270 */
[----:B------:R-:W-:Y:S05]  /*1ca0*/  @P0 BRA `(.L_x_2318) ;  /* 0x000018b000000947 */ /* 0x000fea0003800000 */
[C---:B------:R-:W-:Y:S01]  /*1cb0*/  IADD3 R6, P2, R4.reuse, -0x1, RZ ;  /* 0xffffffff04067810 */ /* 0x040fe20007f5e0ff */
[----:B-----5:R-:W-:Y:S01]  /*1cc0*/  IMAD R7, R21, c[0x0][0x170], RZ ;  /* 0x00005c0015077a24 */ /* 0x020fe200078e02ff */
[----:B------:R-:W-:Y:S01]  /*1cd0*/  UMOV UR4, URZ ;  /* 0x0000003f00047c82 */ /* 0x000fe20008000000 */
[----:B------:R-:W-:Y:S01]  /*1ce0*/  LOP3.LUT R17, R4, 0x3, RZ, 0xc0, !PT ;  /* 0x0000000304117812 */ /* 0x000fe200078ec0ff */
[----:B------:R-:W-:Y:S01]  /*1cf0*/  UMOV UR5, URZ ;  /* 0x0000003f00057c82 */ /* 0x000fe20008000000 */
[----:B------:R-:W-:Y:S01]  /*1d00*/  ISETP.GE.U32.AND P0, PT, R6, 0x3, PT ;  /* 0x000000030600780c */ /* 0x000fe20003f06070 */
[C---:B------:R-:W-:Y:S01]  /*1d10*/  IMAD R11, R20.reuse, c[0x0][0x174], R7 ;  /* 0x00005d00140b7a24 */ /* 0x040fe200078e0207 */
        /* <DEDUP_REMOVED lines=8> */
[----:B------:R-:W-:Y:S01]  /*1da0*/  UIMAD.WIDE.U32 UR16, UR18, 0x4, URZ ;  /* 0x00000004121078a5 */ /* 0x000fe2000f8e003f */
[----:B------:R-:W-:Y:S01]  /*1db0*/  LEA R26, P2, R20, c[0x0][0x168], 0x2 ;  /* 0x00005a00141a7a11 */ /* 0x000fe200078410ff */
[----:B------:R-:W-:Y:S01]  /*1dc0*/  USHF.L.U32 UR7, UR19, 0x2, URZ ;  /* 0x0000000213077899 */ /* 0x000fe2000800063f */
[----:B------:R-:W-:Y:S01]  /*1dd0*/  IADD3.X R12, R3, -0x1, RZ, P0, !PT ;  /* 0xffffffff030c7810 */ /* 0x000fe200007fe4ff */
[----:B------:R0:W1:Y:S01]  /*1de0*/  R2UR UR10, R10 ;  /* 0x000000000a0a73c2 */ /* 0x00006200000e0000 */
[----:B------:R-:W-:Y:S01]  /*1df0*/  ISETP.GT.U32.AND P0, PT, R10, RZ, PT ;  /* 0x000000ff0a00720c */ /* 0x000fe20003f04070 */
[----:B------:R-:W-:Y:S01]  /*1e00*/  UIADD3 UR7, UR17, UR7, URZ ;  /* 0x0000000711077290 */ /* 0x000fe2000fffe03f */
[----:B------:R-:W-:Y:S01]  /*1e10*/  IADD3 R11, R11, R21, RZ ;  /* 0x000000150b0b7210 */ /* 0x000fe20007ffe0ff */
        /* <DEDUP_REMOVED lines=12> */
.L_x_2322:
[----:B------:R-:W-:Y:S01]  /*1ee0*/  ULDC.64 UR8, c[0x0][0x180] ;  /* 0x0000600000087ab9 */ /* 0x000fe20000000a00 */
[----:B------:R-:W-:Y:S01]  /*1ef0*/  IMAD.MOV.U32 R10, RZ, RZ, R26 ;  /* 0x000000ffff0a7224 */ /* 0x000fe200078e001a */
[----:B------:R-:W-:Y:S01]  /*1f00*/  ULEA UR8, UP0, UR4, UR8, 0x3 ;  /* 0x0000000804087291 */ /* 0x000fe2000f80183f */
[----:B------:R-:W-:-:S03]  /*1f10*/  MOV R11, R16 ;  /* 0x00000010000b7202 */ /* 0x000fc60000000f00 */
        /* <DEDUP_REMOVED lines=8> */
[----:B------:R-:W-:Y:S01]  /*1fa0*/  IMAD R28, R11, R27, RZ ;  /* 0x0000001b0b1c7224 */ /* 0x000fe200078e02ff */
[----:B------:R-:W-:-:S03]  /*1fb0*/  IADD3.X R27, R16, UR7, RZ, P2, !PT ;  /* 0x00000007101b7c10 */ /* 0x000fc600097fe4ff */
[----:B------:R-:W-:Y:S02]  /*1fc0*/  IMAD R28, R10, R29, R28 ;  /* 0x0000001d0a1c7224 */ /* 0x000fe400078e021c */
[----:B------:R-:W2:Y:S04]  /*1fd0*/  LDG.E.CONSTANT R16, [R26.64] ;  /* 0x0000000c1a107981 */ /* 0x000ea8000c1e9900 */
[----:B------:R-:W3:Y:S01]  /*1fe0*/  LDG.E.64 R10, [R12.64+0x8] ;  /* 0x0000080c0c0a7981 */ /* 0x000ee2000c1e1b00 */
[----:B------:R-:W-:Y:S01]  /*1ff0*/  IMAD.IADD R7, R7, 0x1, R28 ;  /* 0x0000000107077824 */ /* 0x000fe200078e021c */
[----:B--2---:R-:W-:-:S03]  /*2000*/  SHF.R.S32.HI R29, RZ, 0x1f, R16 ;  /* 0x0000001fff1d7819 */ /* 0x004fc60000011410 */
[----:B---3--:R-:W-:-:S04]  /*2010*/  IMAD.WIDE.U32 R6, R16, R10, R6 ;  /* 0x0000000a10067225 */ /* 0x008fc800078e0006 */
[----:B------:R-:W-:-:S04]  /*2020*/  IMAD R16, R11, R16, RZ ;  /* 0x000000100b107224 */ /* 0x000fc800078e02ff */
[----:B------:R-:W-:Y:S01]  /*2030*/  IMAD R16, R10, R29, R16 ;  /* 0x0000001d0a107224 */ /* 0x000fe200078e0210 */
[----:B------:R-:W-:-:S04]  /*2040*/  IADD3 R10, P2, R26, UR16, RZ ;  /* 0x000000101a0a7c10 */ /* 0x000fc8000ff5e0ff */
[----:B------:R-:W-:Y:S02]  /*2050*/  IADD3.X R11, R27, UR7, RZ, P2, !PT ;  /* 0x000000071b0b7c10 */ /* 0x000fe400097fe4ff */
[----:B------:R-:W2:Y:S04]  /*2060*/  LDG.E.64 R26, [R12.64+0x10] ;  /* 0x0000100c0c1a7981 */ /* 0x000ea8000c1e1b00 */
[----:B------:R0:W3:Y:S01]  /*2070*/  LDG.E.CONSTANT R28, [R10.64] ;  /* 0x0000000c0a1c7981 */ /* 0x0000e2000c1e9900 */
[----:B------:R-:W-:Y:S01]  /*2080*/  IMAD.IADD R7, R7, 0x1, R16 ;  /* 0x0000000107077824 */ /* 0x000fe200078e0210 */
[----:B0-----:R-:W-:-:S04]  /*2090*/  IADD3 R10, P2, R10, UR16, RZ ;  /* 0x000000100a0a7c10 */ /* 0x001fc8000ff5e0ff */
[----:B------:R-:W-:Y:S02]  /*20a0*/  IADD3.X R11, R11, UR7, RZ, P2, !PT ;  /* 0x000000070b0b7c10 */ /* 0x000fe400097fe4ff */
[----:B---3--:R-:W-:Y:S01]  /*20b0*/  SHF.R.S32.HI R29, RZ, 0x1f, R28 ;  /* 0x0000001fff1d7819 */ /* 0x008fe2000001141c */
[----:B--2---:R-:W-:Y:S02]  /*20c0*/  IMAD R16, R27, R28, RZ ;  /* 0x0000001c1b107224 */ /* 0x004fe400078e02ff */
[----:B------:R-:W-:Y:S02]  /*20d0*/  IMAD.WIDE.U32 R6, R28, R26, R6 ;  /* 0x0000001a1c067225 */ /* 0x000fe400078e0006 */
[----:B------:R0:W2:Y:S02]  /*20e0*/  LDG.E.CONSTANT R28, [R10.64] ;  /* 0x0000000c0a1c7981 */ /* 0x0000a4000c1e9900 */
[----:B------:R-:W-:Y:S02]  /*20f0*/  IMAD R16, R26, R29, R16 ;  /* 0x0000001d1a107224 */ /* 0x000fe400078e0210 */
[----:B------:R-:W3:Y:S02]  /*2100*/  LDG.E.64 R26, [R12.64+0x18] ;  /* 0x0000180c0c1a7981 */ /* 0x000ee4000c1e1b00 */
[----:B------:R-:W-:Y:S01]  /*2110*/  IMAD.IADD R7, R7, 0x1, R16 ;  /* 0x0000000107077824 */ /* 0x000fe200078e0210 */
[----:B0-----:R-:W-:-:S04]  /*2120*/  IADD3 R10, P2, R10, UR16, RZ ;  /* 0x000000100a0a7c10 */ /* 0x001fc8000ff5e0ff */
[----:B------:R-:W-:Y:S02]  /*2130*/  IADD3.X R11, R11, UR7, RZ, P2, !PT ;  /* 0x000000070b0b7c10 */ /* 0x000fe400097fe4ff */
[----:B--2---:R-:W-:Y:S01]  /*2140*/  SHF.R.S32.HI R29, RZ, 0x1f, R28 ;  /* 0x0000001fff1d7819 */ /* 0x004fe2000001141c */
[----:B---3--:R-:W-:Y:S02]  /*2150*/  IMAD R16, R27, R28, RZ ;  /* 0x0000001c1b107224 */ /* 0x008fe400078e02ff */
[----:B------:R-:W-:Y:S02]  /*2160*/  IMAD.WIDE.U32 R6, R28, R26, R6 ;  /* 0x0000001a1c067225 */ /* 0x000fe400078e0006 */
[----:B------:R0:W2:Y:S02]  /*2170*/  LDG.E.CONSTANT R28, [R10.64] ;  /* 0x0000000c0a1c7981 */ /* 0x0000a4000c1e9900 */
[----:B------:R-:W-:Y:S02]  /*2180*/  IMAD R16, R26, R29, R16 ;  /* 0x0000001d1a107224 */ /* 0x000fe400078e0210 */
[----:B------:R-:W3:Y:S03]  /*2190*/  LDG.E.64 R26, [R12.64+0x20] ;  /* 0x0000200c0c1a7981 */ /* 0x000ee6000c1e1b00 */
[----:B------:R-:W-:-:S02]  /*21a0*/  IADD3 R7, R7, R16, RZ ;  /* 0x0000001007077210 */ /* 0x000fc40007ffe0ff */
[----:B0-----:R-:W-:-:S04]  /*21b0*/  IADD3 R10, P2, R10, UR16, RZ ;  /* 0x000000100a0a7c10 */ /* 0x001fc8000ff5e0ff */
[----:B------:R-:W-:Y:S02]  /*21c0*/  IADD3.X R11, R11, UR7, RZ, P2, !PT ;  /* 0x000000070b0b7c10 */ /* 0x000fe400097fe4ff */
[----:B--2---:R-:W-:Y:S01]  /*21d0*/  SHF.R.S32.HI R29, RZ, 0x1f, R28 ;  /* 0x0000001fff1d7819 */ /* 0x004fe2000001141c */
[----:B---3--:R-:W-:Y:S02]  /*21e0*/  IMAD R16, R27, R28, RZ ;  /* 0x0000001c1b107224 */ /* 0x008fe400078e02ff */
        /* <DEDUP_REMOVED lines=84> */
[----:B------:R1:W3:Y:S01]  /*2730*/  LDG.E.64 R26, [R12.64+0x70] ;  /* 0x0000700c0c1a7981 */ /* 0x0002e2000c1e1b00 */
[----:B0-----:R-:W-:-:S04]  /*2740*/  IADD3 R10, P2, R10, UR16, RZ ;  /* 0x000000100a0a7c10 */ /* 0x001fc8000ff5e0ff */
[----:B------:R-:W-:Y:S01]  /*2750*/  IADD3.X R11, R11, UR7, RZ, P2, !PT ;  /* 0x000000070b0b7c10 */ /* 0x000fe200097fe4ff */
[----:B------:R-:W-:Y:S01]  /*2760*/  IMAD.IADD R7, R7, 0x1, R16 ;  /* 0x0000000107077824 */ /* 0x000fe200078e0210 */
[----:B-1----:R-:W4:Y:S04]  /*2770*/  LDG.E.64 R12, [R12.64+0x78] ;  /* 0x0000780c0c0c7981 */ /* 0x002f28000c1e1b00 */
[----:B------:R-:W5:Y:S01]  /*2780*/  LDG.E.CONSTANT R16, [R10.64] ;  /* 0x0000000c0a107981 */ /* 0x000f62000c1e9900 */
[----:B------:R-:W-:-:S04]  /*2790*/  UIADD3 UR10, UP0, UR10, -0x10, URZ ;  /* 0xfffffff00a0a7890 */ /* 0x000fc8000ff1e03f */
[----:B------:R-:W-:Y:S02]  /*27a0*/  UIADD3.X UR11, UR11, -0x1, URZ, UP0, !UPT ;  /* 0xffffffff0b0b7890 */ /* 0x000fe400087fe43f */
[----:B------:R-:W-:-:S04]  /*27b0*/  UISETP.GT.U32.AND UP0, UPT, UR10, 0xc, UPT ;  /* 0x0000000c0a00788c */ /* 0x000fc8000bf04070 */
[----:B------:R-:W-:-:S06]  /*27c0*/  UISETP.GT.AND.EX UP0, UPT, UR11, URZ, UPT, UP0 ;  /* 0x0000003f0b00728c */ /* 0x000fcc000bf04300 */
[----:B------:R-:W-:Y:S01]  /*27d0*/  PLOP3.LUT P3, PT, PT, PT, UP0, 0x80, 0x0 ;  /* 0x000000000000781c */ /* 0x000fe20003f6f008 */
[----:B------:R-:W-:-:S04]  /*27e0*/  UIADD3 UR4, UP1, UR4, 0x10, URZ ;  /* 0x0000001004047890 */ /* 0x000fc8000ff3e03f */
[----:B------:R-:W-:Y:S01]  /*27f0*/  UIADD3.X UR5, URZ, UR5, URZ, UP1, !UPT ;  /* 0x000000053f057290 */ /* 0x000fe20008ffe43f */
[----:B--2---:R-:W-:Y:S01]  /*2800*/  SHF.R.S32.HI R29, RZ, 0x1f, R28 ;  /* 0x0000001fff1d7819 */ /* 0x004fe2000001141c */
[----:B---3--:R-:W-:-:S04]  /*2810*/  IMAD.WIDE.U32 R6, R28, R26, R6 ;  /* 0x0000001a1c067225 */ /* 0x008fc800078e0006 */
[----:B------:R-:W-:-:S04]  /*2820*/  IMAD R28, R27, R28, RZ ;  /* 0x0000001c1b1c7224 */ /* 0x000fc800078e02ff */
[----:B------:R-:W-:-:S04]  /*2830*/  IMAD R26, R26, R29, R28 ;  /* 0x0000001d1a1a7224 */ /* 0x000fc800078e021c */
[----:B------:R-:W-:Y:S01]  /*2840*/  IMAD.IADD R7, R7, 0x1, R26 ;  /* 0x0000000107077824 */ /* 0x000fe200078e021a */
[----:B-----5:R-:W-:Y:S01]  /*2850*/  SHF.R.S32.HI R27, RZ, 0x1f, R16 ;  /* 0x0000001fff1b7819 */ /* 0x020fe20000011410 */
[----:B----4-:R-:W-:-:S04]  /*2860*/  IMAD R26, R13, R16, RZ ;  /* 0x000000100d1a7224 */ /* 0x010fc800078e02ff */
[----:B------:R-:W-:Y:S01]  /*2870*/  IMAD R27, R12, R27, R26 ;  /* 0x0000001b0c1b7224 */ /* 0x000fe200078e021a */
[----:B------:R-:W-:Y:S01]  /*2880*/  IADD3 R26, P2, R10, UR16, RZ ;  /* 0x000000100a1a7c10 */ /* 0x000fe2000ff5e0ff */
[----:B------:R-:W-:-:S03]  /*2890*/  IMAD.WIDE.U32 R6, R16, R12, R6 ;  /* 0x0000000c10067225 */ /* 0x000fc600078e0006 */
[----:B------:R-:W-:Y:S02]  /*28a0*/  IADD3.X R16, R11, UR7, RZ, P2, !PT ;  /* 0x000000070b107c10 */ /* 0x000fe400097fe4ff */
[----:B------:R-:W-:Y:S01]  /*28b0*/  IADD3 R7, R7, R27, RZ ;  /* 0x0000001b07077210 */ /* 0x000fe20007ffe0ff */
[----:B------:R-:W-:Y:S05]  /*28c0*/  @P3 BRA `(.L_x_2322) ;  /* 0xfffff61000003947 */ /* 0x000fea000383ffff */
.L_x_2321:
[----:B------:R-:W-:-:S04]  /*28d0*/  UISETP.GT.U32.AND UP0, UPT, UR10, 0x4, UPT ;  /* 0x000000040a00788c */ /* 0x000fc8000bf04070 */
[----:B------:R-:W-:-:S06]  /*28e0*/  UISETP.GT.AND.EX UP0, UPT, UR11, URZ, UPT, UP0 ;  /* 0x0000003f0b00728c */ /* 0x000fcc000bf04300 */
[----:B------:R-:W-:-:S13]  /*28f0*/  PLOP3.LUT P2, PT, PT, PT, UP0, 0x80, 0x0 ;  /* 0x000000000000781c */ /* 0x000fda0003f4f008 */
[----:B------:R-:W-:Y:S05]  /*2900*/  @!P2 BRA `(.L_x_2323) ;  /* 0x000005400000a947 */ /* 0x000fea0003800000 */
        /* <DEDUP_REMOVED lines=67> */
[----:B------:R-:W-:Y:S01]  /*2d40*/  UIADD3 UR10, UP1, UR10, -0x8, URZ ;  /* 0xfffffff80a0a7890 */ /* 0x000fe2000ff3e03f */
[----:B------:R-:W-:Y:S01]  /*2d50*/  PLOP3.LUT P0, PT, PT, PT, PT, 0x8, 0x0 ;  /* 0x000000000000781c */ /* 0x000fe20003f0e170 */
[----:B------:R-:W-:Y:S02]  /*2d60*/  UIADD3 UR4, UP0, UR4, 0x8, URZ ;  /* 0x0000000804047890 */ /* 0x000fe4000ff1e03f */
[----:B------:R-:W-:-:S02]  /*2d70*/  UIADD3.X UR11, UR11, -0x1, URZ, UP1, !UPT ;  /* 0xffffffff0b0b7890 */ /* 0x000fc40008ffe43f */
[----:B------:R-:W-:Y:S01]  /*2d80*/  UIADD3.X UR5, URZ, UR5, URZ, UP0, !UPT ;  /* 0x000000053f057290 */ /* 0x000fe200087fe43f */
[----:B--2---:R-:W-:Y:S01]  /*2d90*/  SHF.R.S32.HI R29, RZ, 0x1f, R28 ;  /* 0x0000001fff1d7819 */ /* 0x004fe2000001141c */
[----:B---3--:R-:W-:-:S04]  /*2da0*/  IMAD.WIDE.U32 R6, R28, R26, R6 ;  /* 0x0000001a1c067225 */ /* 0x008fc800078e0006 */
[----:B------:R-:W-:-:S04]  /*2db0*/  IMAD R28, R27, R28, RZ ;  /* 0x0000001c1b1c7224 */ /* 0x000fc800078e02ff */
[----:B------:R-:W-:-:S04]  /*2dc0*/  IMAD R26, R26, R29, R28 ;  /* 0x0000001d1a1a7224 */ /* 0x000fc800078e021c */
[----:B------:R-:W-:Y:S01]  /*2dd0*/  IMAD.IADD R7, R7, 0x1, R26 ;  /* 0x0000000107077824 */ /* 0x000fe200078e021a */
[----:B-----5:R-:W-:Y:S01]  /*2de0*/  SHF.R.S32.HI R27, RZ, 0x1f, R16 ;  /* 0x0000001fff1b7819 */ /* 0x020fe20000011410 */
[----:B----4-:R-:W-:Y:S02]  /*2df0*/  IMAD R26, R13, R16, RZ ;  /* 0x000000100d1a7224 */ /* 0x010fe400078e02ff */
[----:B------:R-:W-:-:S04]  /*2e00*/  IMAD.WIDE.U32 R6, R16, R12, R6 ;  /* 0x0000000c10067225 */ /* 0x000fc800078e0006 */
[----:B------:R-:W-:Y:S01]  /*2e10*/  IMAD R27, R12, R27, R26 ;  /* 0x0000001b0c1b7224 */ /* 0x000fe200078e021a */
[----:B------:R-:W-:-:S04]  /*2e20*/  IADD3 R26, P2, R10, UR16, RZ ;  /* 0x000000100a1a7c10 */ /* 0x000fc8000ff5e0ff */
[----:B------:R-:W-:Y:S02]  /*2e30*/  IADD3 R7, R7, R27, RZ ;  /* 0x0000001b07077210 */ /* 0x000fe40007ffe0ff */
[----:B------:R-:W-:Y:S02]  /*2e40*/  IADD3.X R16, R11, UR7, RZ, P2, !PT ;  /* 0x000000070b107c10 */ /* 0x000fe400097fe4ff */
.L_x_2323:
[----:B------:R-:W-:-:S04]  /*2e50*/  ISETP.NE.U32.AND P2, PT, RZ, UR10, PT ;  /* 0x0000000aff007c0c */ /* 0x000fc8000bf45070 */
[----:B------:R-:W-:-:S13]  /*2e60*/  ISETP.NE.OR.EX P0, PT, RZ, UR11, P0, P2 ;  /* 0x0000000bff007c0c */ /* 0x000fda0008705720 */
[----:B------:R-:W-:Y:S05]  /*2e70*/  @!P0 BRA `(.L_x_2319) ;  /* 0x0000032000008947 */ /* 0x000fea0003800000 */
.L_x_2320:
        /* <DEDUP_REMOVED lines=14> */
[----:B------:R-:W-:Y:S01]  /*2f60*/  IADD3.X R27, R16, UR7, RZ, P0, !PT ;  /* 0x00000007101b7c10 */ /* 0x000fe200087fe4ff */
[----:B------:R-:W2:Y:S04]  /*2f70*/  LDG.E.64 R12, [R10.64+0x8] ;  /* 0x0000080c0a0c7981 */ /* 0x000ea8000c1e1b00 */
[----:B------:R-:W3:Y:S01]  /*2f80*/  LDG.E.CONSTANT R16, [R26.64] ;  /* 0x0000000c1a107981 */ /* 0x000ee2000c1e9900 */
[----:B------:R-:W-:Y:S01]  /*2f90*/  IMAD.IADD R7, R7, 0x1, R28 ;  /* 0x0000000107077824 */ /* 0x000fe200078e021c */
[----:B---3--:R-:W-:Y:S01]  /*2fa0*/  SHF.R.S32.HI R28, RZ, 0x1f, R16 ;  /* 0x0000001fff1c7819 */ /* 0x008fe20000011410 */
[-C--:B--2---:R-:W-:Y:S02]  /*2fb0*/  IMAD R13, R13, R16.reuse, RZ ;  /* 0x000000100d0d7224 */ /* 0x084fe400078e02ff */
[----:B------:R-:W-:-:S04]  /*2fc0*/  IMAD.WIDE.U32 R6, R12, R16, R6 ;  /* 0x000000100c067225 */ /* 0x000fc800078e0006 */
[----:B------:R-:W-:Y:S01]  /*2fd0*/  IMAD R16, R12, R28, R13 ;  /* 0x0000001c0c107224 */ /* 0x000fe200078e020d */
[----:B------:R-:W-:-:S04]  /*2fe0*/  IADD3 R12, P0, R26, UR16, RZ ;  /* 0x000000101a0c7c10 */ /* 0x000fc8000ff1e0ff */
[----:B------:R-:W-:Y:S02]  /*2ff0*/  IADD3.X R13, R27, UR7, RZ, P0, !PT ;  /* 0x000000071b0d7c10 */ /* 0x000fe400087fe4ff */
[----:B------:R0:W2:Y:S04]  /*3000*/  LDG.E.64 R26, [R10.64+0x10] ;  /* 0x0000100c0a1a7981 */ /* 0x0000a8000c1e1b00 */
[----:B------:R1:W3:Y:S01]  /*3010*/  LDG.E.CONSTANT R28, [R12.64] ;  /* 0x0000000c0c1c7981 */ /* 0x0002e2000c1e9900 */
[----:B------:R-:W-:-:S03]  /*3020*/  IMAD.IADD R7, R7, 0x1, R16 ;  /* 0x0000000107077824 */ /* 0x000fc600078e0210 */
[----:B0-----:R-:W4:Y:S01]  /*3030*/  LDG.E.64 R10, [R10.64+0x18] ;  /* 0x0000180c0a0a7981 */ /* 0x001f22000c1e1b00 */
[----:B-1----:R-:W-:-:S04]  /*3040*/  IADD3 R12, P0, R12, UR16, RZ ;  /* 0x000000100c0c7c10 */ /* 0x002fc8000ff1e0ff */
[----:B------:R-:W-:Y:S02]  /*3050*/  IADD3.X R13, R13, UR7, RZ, P0, !PT ;  /* 0x000000070d0d7c10 */ /* 0x000fe400087fe4ff */
[----:B---3--:R-:W-:Y:S01]  /*3060*/  SHF.R.S32.HI R16, RZ, 0x1f, R28 ;  /* 0x0000001fff107819 */ /* 0x008fe2000001141c */
[-C--:B--2---:R-:W-:Y:S02]  /*3070*/  IMAD R27, R27, R28.reuse, RZ ;  /* 0x0000001c1b1b7224 */ /* 0x084fe400078e02ff */
[----:B------:R-:W-:-:S04]  /*3080*/  IMAD.WIDE.U32 R6, R26, R28, R6 ;  /* 0x0000001c1a067225 */ /* 0x000fc800078e0006 */
[----:B------:R-:W-:Y:S02]  /*3090*/  IMAD R26, R26, R16, R27 ;  /* 0x000000101a1a7224 */ /* 0x000fe400078e021b */
[----:B------:R-:W2:Y:S01]  /*30a0*/  LDG.E.CONSTANT R16, [R12.64] ;  /* 0x0000000c0c107981 */ /* 0x000ea2000c1e9900 */
[----:B------:R-:W-:-:S04]  /*30b0*/  UIADD3 UR10, UP0, UR10, -0x4, URZ ;  /* 0xfffffffc0a0a7890 */ /* 0x000fc8000ff1e03f */
[----:B------:R-:W-:Y:S02]  /*30c0*/  UIADD3.X UR11, UR11, -0x1, URZ, UP0, !UPT ;  /* 0xffffffff0b0b7890 */ /* 0x000fe400087fe43f */
[----:B------:R-:W-:Y:S01]  /*30d0*/  ISETP.NE.U32.AND P0, PT, RZ, UR10, PT ;  /* 0x0000000aff007c0c */ /* 0x000fe2000bf05070 */
[----:B------:R-:W-:-:S03]  /*30e0*/  IMAD.IADD R7, R7, 0x1, R26 ;  /* 0x0000000107077824 */ /* 0x000fc600078e021a */
[----:B------:R-:W-:Y:S01]  /*30f0*/  ISETP.NE.AND.EX P0, PT, RZ, UR11, PT, P0 ;  /* 0x0000000bff007c0c */ /* 0x000fe2000bf05300 */
[----:B------:R-:W-:-:S04]  /*3100*/  UIADD3 UR4, UP0, UR4, 0x4, URZ ;  /* 0x0000000404047890 */ /* 0x000fc8000ff1e03f */
[----:B------:R-:W-:Y:S01]  /*3110*/  UIADD3.X UR5, URZ, UR5, URZ, UP0, !UPT ;  /* 0x000000053f057290 */ /* 0x000fe200087fe43f */
[----:B--2---:R-:W-:Y:S01]  /*3120*/  SHF.R.S32.HI R26, RZ, 0x1f, R16 ;  /* 0x0000001fff1a7819 */ /* 0x004fe20000011410 */
[----:B----4-:R-:W-:-:S04]  /*3130*/  IMAD R27, R11, R16, RZ ;  /* 0x000000100b1b7224 */ /* 0x010fc800078e02ff */
[----:B------:R-:W-:Y:S01]  /*3140*/  IMAD R27, R10, R26, R27 ;  /* 0x0000001a0a1b7224 */ /* 0x000fe200078e021b */
[----:B------:R-:W-:Y:S01]  /*3150*/  IADD3 R26, P2, R12, UR16, RZ ;  /* 0x000000100c1a7c10 */ /* 0x000fe2000ff5e0ff */
[----:B------:R-:W-:-:S03]  /*3160*/  IMAD.WIDE.U32 R6, R10, R16, R6 ;  /* 0x000000100a067225 */ /* 0x000fc600078e0006 */
[----:B------:R-:W-:Y:S02]  /*3170*/  IADD3.X R16, R13, UR7, RZ, P2, !PT ;  /* 0x000000070d107c10 */ /* 0x000fe400097fe4ff */
[----:B------:R-:W-:Y:S01]  /*3180*/  IADD3 R7, R7, R27, RZ ;  /* 0x0000001b07077210 */ /* 0x000fe20007ffe0ff */
[----:B------:R-:W-:Y:S05]  /*3190*/  @P0 BRA `(.L_x_2320) ;  /* 0xfffffce000000947 */ /* 0x000fea000383ffff */
.L_x_2319:
        /* <DEDUP_REMOVED lines=17> */
[----:B------:R-:W2:Y:S04]  /*32b0*/  LDG.E.CONSTANT R13, [R12.64] ;  /* 0x0000000c0c0d7981 */ /* 0x000ea8000c1e9900 */
[----:B------:R-:W3:Y:S01]  /*32c0*/  LDG.E.64 R10, [R10.64] ;  /* 0x0000000c0a0a7981 */ /* 0x000ee2000c1e1b00 */
[----:B------:R-:W-:-:S04]  /*32d0*/  ISETP.NE.U32.AND P0, PT, R17, 0x1, PT ;  /* 0x000000011100780c */ /* 0x000fc80003f05070 */
[----:B------:R-:W-:Y:S02]  /*32e0*/  ISETP.NE.AND.EX P0, PT, RZ, RZ, PT, P0 ;  /* 0x000000ffff00720c */ /* 0x000fe40003f05300 */
[----:B--2---:R-:W-:Y:S01]  /*32f0*/  SHF.R.S32.HI R27, RZ, 0x1f, R13 ;  /* 0x0000001fff1b7819 */ /* 0x004fe2000001140d */
[----:B---3--:R-:W-:Y:S02]  /*3300*/  IMAD R16, R11, R13, RZ ;  /* 0x0000000d0b107224 */ /* 0x008fe400078e02ff */
[----:B------:R-:W-:-:S04]  /*3310*/  IMAD.WIDE.U32 R6, R13, R10, R6 ;  /* 0x0000000a0d067225 */ /* 0x000fc800078e0006 */
[----:B------:R-:W-:-:S04]  /*3320*/  IMAD R27, R10, R27, R16 ;  /* 0x0000001b0a1b7224 */ /* 0x000fc800078e0210 */
[----:B------:R-:W-:Y:S01]  /*3330*/  IMAD.IADD R7, R7, 0x1, R27 ;  /* 0x0000000107077824 */ /* 0x000fe200078e021b */
        /* <DEDUP_REMOVED lines=8> */
[----:B------:R-:W-:Y:S01]  /*33c0*/  IADD3 R20, P2, R20, UR4, RZ ;  /* 0x0000000414147c10 */ /* 0x000fe2000ff5e0ff */
[----:B------:R-:W-:-:S03]  /*33d0*/  IMAD.U32 R10, RZ, RZ, UR4 ;  /* 0x00000004ff0a7e24 */ /* 0x000fc6000f8e00ff */
[----:B------:R-:W-:Y:S01]  /*33e0*/  IADD3.X R11, R15, UR7, R11, P2, !PT ;  /* 0x000000070f0b7c10 */ /* 0x000fe200097fe40b */
[----:B------:R-:W-:Y:S01]  /*33f0*/  IMAD.U32 R15, RZ, RZ, UR9 ;  /* 0x00000009ff0f7e24 */ /* 0x000fe2000f8e00ff */
[----:B------:R-:W-:Y:S01]  /*3400*/  LEA R10, P2, R20, c[0x0][0x168], 0x2 ;  /* 0x00005a00140a7a11 */ /* 0x000fe200078410ff */
[----:B------:R-:W-:-:S03]  /*3410*/  IMAD.U32 R17, RZ, RZ, UR19 ;  /* 0x00000013ff117e24 */ /* 0x000fc6000f8e00ff */
[----:B------:R-:W-:Y:S01]  /*3420*/  LEA.HI.X R11, R20, c[0x0][0x16c], R11, 0x2, P2 ;  /* 0x00005b00140b7a11 */ /* 0x000fe200010f140b */
[----:B------:R-:W2:Y:S01]  /*3430*/  LDG.E.64 R14, [R14.64+0x8] ;  /* 0x0000080c0e0e7981 */ /* 0x000ea2000c1e1b00 */
[----:B------:R-:W-:-:S03]  /*3440*/  @P0 LEA R12, P2, R13, R10, 0x2 ;  /* 0x0000000a0d0c0211 */ /* 0x000fc600078410ff */
[----:B------:R0:W3:Y:S01]  /*3450*/  LDG.E.CONSTANT R16, [R10.64] ;  /* 0x0000000c0a107981 */ /* 0x0000e2000c1e9900 */
[----:B------:R-:W-:-:S06]  /*3460*/  @P0 LEA.HI.X R13, R13, R11, R17, 0x2, P2 ;  /* 0x0000000b0d0d0211 */ /* 0x000fcc00010f1411 */
[----:B------:R-:W4:Y:S01]  /*3470*/  @P0 LDG.E.CONSTANT R13, [R12.64] ;  /* 0x0000000c0c0d0981 */ /* 0x000f22000c1e9900 */
[----:B0-----:R-:W-:Y:S01]  /*3480*/  MOV R10, UR8 ;  /* 0x00000008000a7c02 */ /* 0x001fe20008000f00 */
[----:B------:R-:W-:-:S06]  /*3490*/  IMAD.U32 R11, RZ, RZ, UR9 ;  /* 0x00000009ff0b7e24 */ /* 0x000fcc000f8e00ff */
[----:B------:R-:W5:Y:S01]  /*34a0*/  @P0 LDG.E.64 R10, [R10.64+0x10] ;  /* 0x0000100c0a0a0981 */ /* 0x000f62000c1e1b00 */
[----:B---3--:R-:W-:Y:S01]  /*34b0*/  SHF.R.S32.HI R17, RZ, 0x1f, R16 ;  /* 0x0000001fff117819 */ /* 0x008fe20000011410 */
[----:B--2---:R-:W-:Y:S02]  /*34c0*/  IMAD R20, R15, R16, RZ ;  /* 0x000000100f147224 */ /* 0x004fe400078e02ff */
[----:B------:R-:W-:-:S04]  /*34d0*/  IMAD.WIDE.U32 R6, R16, R14, R6 ;  /* 0x0000000e10067225 */ /* 0x000fc800078e0006 */
[----:B------:R-:W-:Y:S01]  /*34e0*/  IMAD R17, R14, R17, R20 ;  /* 0x000000110e117224 */ /* 0x000fe200078e0214 */
[----:B----4-:R-:W-:-:S03]  /*34f0*/  @P0 SHF.R.S32.HI R15, RZ, 0x1f, R13 ;  /* 0x0000001fff0f0819 */ /* 0x010fc6000001140d */
[----:B------:R-:W-:Y:S02]  /*3500*/  IMAD.IADD R7, R7, 0x1, R17 ;  /* 0x0000000107077824 */ /* 0x000fe400078e0211 */
[----:B-----5:R-:W-:-:S04]  /*3510*/  @P0 IMAD R14, R11, R13, RZ ;  /* 0x0000000d0b0e0224 */ /* 0x020fc800078e02ff */
[----:B------:R-:W-:Y:S02]  /*3520*/  @P0 IMAD R15, R10, R15, R14 ;  /* 0x0000000f0a0f0224 */ /* 0x000fe400078e020e */
[----:B------:R-:W-:-:S04]  /*3530*/  @P0 IMAD.WIDE.U32 R10, R13, R10, R6 ;  /* 0x0000000a0d0a0225 */ /* 0x000fc800078e0006 */
[----:B------:R-:W-:Y:S01]  /*3540*/  @P0 IMAD.IADD R7, R11, 0x1, R15 ;  /* 0x000000010b070824 */ /* 0x000fe200078e020f */
[----:B------:R-:W-:Y:S02]  /*3550*/  @P0 MOV R6, R10 ;  /* 0x0000000a00060202 */ /* 0x000fe40000000f00 */
.L_x_2318:
[----:B------:R-:W-:Y:S05]  /*3560*/  BSYNC B0 ;  /* 0x0000000000007941 */ /* 0x000fea0003800000 */
.L_x_2317:
        /* <DEDUP_REMOVED lines=15> */
[----:B------:R-:W-:-:S04]  /*3660*/  IMAD.WIDE.U32 R10, R18, c[0x0][0x170], RZ ;  /* 0x00005c00120a7a25 */ /* 0x000fc800078e00ff */
[----:B------:R-:W-:-:S08]  /*3670*/  IMAD.IADD R13, R11, 0x1, R19 ;  /* 0x000000010b0d7824 */ /* 0x000fd000078e0213 */
        /* <DEDUP_REMOVED lines=22> */
.L_x_2329:
[----:B------:R-:W-:Y:S01]  /*37e0*/  ULDC.64 UR10, c[0x0][0x180] ;  /* 0x00006000000a7ab9 */ /* 0x000fe20000000a00 */
[----:B------:R-:W-:Y:S01]  /*37f0*/  IMAD.MOV.U32 R14, RZ, RZ, R18 ;  /* 0x000000ffff0e7224 */ /* 0x000fe200078e0012 */
[----:B------:R-:W-:Y:S01]  /*3800*/  ULEA UR7, UP0, UR4, UR10, 0x3 ;  /* 0x0000000a04077291 */ /* 0x000fe2000f80183f */
[----:B------:R-:W-:-:S03]  /*3810*/  IMAD.MOV.U32 R15, RZ, RZ, R19 ;  /* 0x000000ffff0f7224 */ /* 0x000fc600078e0013 */
[----:B------:R-:W-:Y:S02]  /*3820*/  ULEA.HI.X UR8, UR4, UR11, UR5, 0x3, UP0 ;  /* 0x0000000b04087291 */ /* 0x000fe400080f1c05 */
[----:B------:R-:W-:Y:S01]  /*3830*/  IMAD.U32 R16, RZ, RZ, UR7 ;  /* 0x00000007ff107e24 */ /* 0x000fe2000f8e00ff */
[----:B------:R0:W2:Y:S03]  /*3840*/  LDG.E.CONSTANT R27, [R14.64] ;  /* 0x0000000c0e1b7981 */ /* 0x0000a6000c1e9900 */
[----:B------:R-:W-:Y:S02]  /*3850*/  MOV R17, UR8 ;  /* 0x0000000800117c02 */ /* 0x000fe40008000f00 */
[----:B------:R-:W-:-:S03]  /*3860*/  IADD3 R18, P2, R18, UR20, RZ ;  /* 0x0000001412127c10 */ /* 0x000fc6000ff5e0ff */
[----:B------:R-:W3:Y:S04]  /*3870*/  LDG.E.64 R20, [R16.64+0x8] ;  /* 0x0000080c10147981 */ /* 0x000ee8000c1e1b00 */
[----:B0-----:R-:W4:Y:S01]  /*3880*/  LDG.E.64 R14, [R16.64] ;  /* 0x0000000c100e7981 */ /* 0x001f22000c1e1b00 */
[----:B------:R-:W-:-:S05]  /*3890*/  IADD3.X R19, R19, UR9, RZ, P2, !PT ;  /* 0x0000000913137c10 */ /* 0x000fca00097fe4ff */
[----:B------:R-:W3:Y:S01]  /*38a0*/  LDG.E.CONSTANT R28, [R18.64] ;  /* 0x0000000c121c7981 */ /* 0x000ee2000c1e9900 */
[----:B------:R-:W-:-:S04]  /*38b0*/  LOP3.LUT R23, R23, R22, RZ, 0x3c, !PT ;  /* 0x0000001617177212 */ /* 0x000fc800078e3cff */
[----:B------:R-:W-:-:S04]  /*38c0*/  LOP3.LUT R22, R23, R22, RZ, 0x3c, !PT ;  /* 0x0000001617167212 */ /* 0x000fc800078e3cff */
[----:B------:R-:W-:Y:S02]  /*38d0*/  LOP3.LUT R23, R23, R22, RZ, 0x3c, !PT ;  /* 0x0000001617177212 */ /* 0x000fe400078e3cff */
[----:B--2---:R-:W-:-:S03]  /*38e0*/  SHF.R.S32.HI R29, RZ, 0x1f, R27 ;  /* 0x0000001fff1d7819 */ /* 0x004fc6000001141b */
[----:B----4-:R-:W-:-:S04]  /*38f0*/  IMAD.WIDE.U32 R22, R27, R14, R22 ;  /* 0x0000000e1b167225 */ /* 0x010fc800078e0016 */
[----:B------:R-:W-:-:S04]  /*3900*/  IMAD R27, R15, R27, RZ ;  /* 0x0000001b0f1b7224 */ /* 0x000fc800078e02ff */
[----:B------:R-:W-:Y:S01]  /*3910*/  IMAD R27, R14, R29, R27 ;  /* 0x0000001d0e1b7224 */ /* 0x000fe200078e021b */
[----:B------:R-:W-:Y:S01]  /*3920*/  IADD3 R14, P2, R18, UR20, RZ ;  /* 0x00000014120e7c10 */ /* 0x000fe2000ff5e0ff */
[----:B---3--:R-:W-:Y:S02]  /*3930*/  IMAD R18, R21, R28, RZ ;  /* 0x0000001c15127224 */ /* 0x008fe400078e02ff */
[----:B------:R-:W-:Y:S01]  /*3940*/  IMAD.IADD R23, R23, 0x1, R27 ;  /* 0x0000000117177824 */ /* 0x000fe200078e021b */
[----:B------:R-:W-:Y:S02]  /*3950*/  SHF.R.S32.HI R27, RZ, 0x1f, R28 ;  /* 0x0000001fff1b7819 */ /* 0x000fe4000001141c */
[----:B------:R-:W-:-:S03]  /*3960*/  IADD3.X R15, R19, UR9, RZ, P2, !PT ;  /* 0x00000009130f7c10 */ /* 0x000fc600097fe4ff */
[----:B------:R-:W-:Y:S02]  /*3970*/  IMAD R27, R20, R27, R18 ;  /* 0x0000001b141b7224 */ /* 0x000fe400078e0212 */
[----:B------:R0:W2:Y:S04]  /*3980*/  LDG.E.CONSTANT R21, [R14.64] ;  /* 0x0000000c0e157981 */ /* 0x0000a8000c1e9900 */
[----:B------:R-:W2:Y:S01]  /*3990*/  LDG.E.64 R18, [R16.64+0x10] ;  /* 0x0000100c10127981 */ /* 0x000ea2000c1e1b00 */
[----:B0-----:R-:W-:Y:S01]  /*39a0*/  IADD3 R14, P2, R14, UR20, RZ ;  /* 0x000000140e0e7c10 */ /* 0x001fe2000ff5e0ff */
[----:B------:R-:W-:Y:S02]  /*39b0*/  IMAD.WIDE.U32 R22, R28, R20, R22 ;  /* 0x000000141c167225 */ /* 0x000fe400078e0016 */
[----:B------:R-:W3:Y:S01]  /*39c0*/  LDG.E.64 R28, [R16.64+0x18] ;  /* 0x0000180c101c7981 */ /* 0x000ee2000c1e1b00 */
[----:B------:R-:W-:Y:S01]  /*39d0*/  IADD3.X R15, R15, UR9, RZ, P2, !PT ;  /* 0x000000090f0f7c10 */ /* 0x000fe200097fe4ff */
[----:B--2---:R-:W-:-:S04]  /*39e0*/  IMAD R20, R19, R21, RZ ;  /* 0x0000001513147224 */ /* 0x004fc800078e02ff */
[----:B------:R0:W2:Y:S01]  /*39f0*/  LDG.E.CONSTANT R19, [R14.64] ;  /* 0x0000000c0e137981 */ /* 0x0000a2000c1e9900 */
[----:B------:R-:W-:Y:S02]  /*3a00*/  IADD3 R23, R23, R27, RZ ;  /* 0x0000001b17177210 */ /* 0x000fe40007ffe0ff */
[----:B------:R-:W-:-:S03]  /*3a10*/  SHF.R.S32.HI R27, RZ, 0x1f, R21 ;  /* 0x0000001fff1b7819 */ /* 0x000fc60000011415 */
[----:B------:R-:W-:Y:S01]  /*3a20*/  IMAD.WIDE.U32 R22, R21, R18, R22 ;  /* 0x0000001215167225 */ /* 0x000fe200078e0016 */
[----:B0-----:R-:W-:-:S03]  /*3a30*/  IADD3 R14, P2, R14, UR20, RZ ;  /* 0x000000140e0e7c10 */ /* 0x001fc6000ff5e0ff */
[----:B------:R-:W-:Y:S01]  /*3a40*/  IMAD R20, R18, R27, R20 ;  /* 0x0000001b12147224 */ /* 0x000fe200078e0214 */
[----:B------:R-:W-:-:S03]  /*3a50*/  IADD3.X R15, R15, UR9, RZ, P2, !PT ;  /* 0x000000090f0f7c10 */ /* 0x000fc600097fe4ff */
[----:B------:R-:W-:Y:S02]  /*3a60*/  IMAD.IADD R21, R23, 0x1, R20 ;  /* 0x0000000117157824 */ /* 0x000fe400078e0214 */
[----:B------:R-:W-:Y:S02]  /*3a70*/  IMAD.MOV.U32 R20, RZ, RZ, R22 ;  /* 0x000000ffff147224 */ /* 0x000fe400078e0016 */
[----:B------:R-:W4:Y:S01]  /*3a80*/  LDG.E.64 R22, [R16.64+0x20] ;  /* 0x0000200c10167981 */ /* 0x000f22000c1e1b00 */
[----:B--2---:R-:W-:Y:S01]  /*3a90*/  SHF.R.S32.HI R27, RZ, 0x1f, R19 ;  /* 0x0000001fff1b7819 */ /* 0x004fe20000011413 */
[----:B---3--:R-:W-:-:S04]  /*3aa0*/  IMAD R18, R29, R19, RZ ;  /* 0x000000131d127224 */ /* 0x008fc800078e02ff */
[----:B------:R-:W-:Y:S02]  /*3ab0*/  IMAD R27, R28, R27, R18 ;  /* 0x0000001b1c1b7224 */ /* 0x000fe400078e0212 */
[----:B------:R0:W2:Y:S01]  /*3ac0*/  LDG.E.CONSTANT R18, [R14.64] ;  /* 0x0000000c0e127981 */ /* 0x0000a2000c1e9900 */
[----:B------:R-:W-:-:S03]  /*3ad0*/  IMAD.WIDE.U32 R20, R19, R28, R20 ;  /* 0x0000001c13147225 */ /* 0x000fc600078e0014 */
[----:B------:R-:W3:Y:S01]  /*3ae0*/  LDG.E.64 R28, [R16.64+0x28] ;  /* 0x0000280c101c7981 */ /* 0x000ee2000c1e1b00 */
[----:B0-----:R-:W-:-:S04]  /*3af0*/  IADD3 R14, P2, R14, UR20, RZ ;  /* 0x000000140e0e7c10 */ /* 0x001fc8000ff5e0ff */
[----:B------:R-:W-:Y:S02]  /*3b00*/  IADD3.X R15, R15, UR9, RZ, P2, !PT ;  /* 0x000000090f0f7c10 */ /* 0x000fe400097fe4ff */
[----:B--2---:R-:W-:Y:S01]  /*3b10*/  SHF.R.S32.HI R19, RZ, 0x1f, R18 ;  /* 0x0000001fff137819 */ /* 0x004fe20000011412 */
[----:B----4-:R-:W-:-:S04]  /*3b20*/  IMAD R23, R23, R18, RZ ;  /* 0x0000001217177224 */ /* 0x010fc800078e02ff */
[----:B------:R-:W-:Y:S02]  /*3b30*/  IMAD R23, R22, R19, R23 ;  /* 0x0000001316177224 */ /* 0x000fe400078e0217 */
[----:B------:R0:W2:Y:S01]  /*3b40*/  LDG.E.CONSTANT R19, [R14.64] ;  /* 0x0000000c0e137981 */ /* 0x0000a2000c1e9900 */
[----:B------:R-:W-:-:S04]  /*3b50*/  IMAD.IADD R21, R21, 0x1, R27 ;  /* 0x0000000115157824 */ /* 0x000fc800078e021b */
[----:B------:R-:W-:Y:S01]  /*3b60*/  IMAD.WIDE.U32 R20, R18, R22, R20 ;  /* 0x0000001612147225 */ /* 0x000fe200078e0014 */
[----:B0-----:R-:W-:-:S04]  /*3b70*/  IADD3 R14, P2, R14, UR20, RZ ;  /* 0x000000140e0e7c10 */ /* 0x001fc8000ff5e0ff */
[----:B------:R-:W-:Y:S02]  /*3b80*/  IADD3.X R15, R15, UR9, RZ, P2, !PT ;  /* 0x000000090f0f7c10 */ /* 0x000fe400097fe4ff */
[----:B------:R-:W-:Y:S02]  /*3b90*/  IADD3 R21, R21, R23, RZ ;  /* 0x0000001715157210 */ /* 0x000fe40007ffe0ff */
        /* <DEDUP_REMOVED lines=16> */
[----:B------:R-:W-:Y:S01]  /*3ca0*/  IADD3.X R15, R15, UR9, RZ, P2, !PT ;  /* 0x000000090f0f7c10 */ /* 0x000fe200097fe4ff */
[----:B------:R-:W-:Y:S02]  /*3cb0*/  IMAD.IADD R21, R21, 0x1, R23 ;  /* 0x0000000115157824 */ /* 0x000fe400078e0217 */
        /* <DEDUP_REMOVED lines=42> */
[----:B------:R1:W3:Y:S01]  /*3f60*/  LDG.E.64 R28, [R16.64+0x68] ;  /* 0x0000680c101c7981 */ /* 0x0002e2000c1e1b00 */
        /* <DEDUP_REMOVED lines=11> */
[----:B------:R1:W4:Y:S04]  /*4020*/  LDG.E.64 R22, [R16.64+0x70] ;  /* 0x0000700c10167981 */ /* 0x000328000c1e1b00 */
[----:B-1----:R-:W5:Y:S01]  /*4030*/  LDG.E.64 R16, [R16.64+0x78] ;  /* 0x0000780c10107981 */ /* 0x002f62000c1e1b00 */
[----:B--2---:R-:W-:Y:S01]  /*4040*/  SHF.R.S32.HI R27, RZ, 0x1f, R19 ;  /* 0x0000001fff1b7819 */ /* 0x004fe20000011413 */
[----:B---3--:R-:W-:-:S04]  /*4050*/  IMAD R18, R29, R19, RZ ;  /* 0x000000131d127224 */ /* 0x008fc800078e02ff */
[----:B------:R-:W-:Y:S02]  /*4060*/  IMAD R27, R28, R27, R18 ;  /* 0x0000001b1c1b7224 */ /* 0x000fe400078e0212 */
[----:B------:R0:W2:Y:S01]  /*4070*/  LDG.E.CONSTANT R18, [R14.64] ;  /* 0x0000000c0e127981 */ /* 0x0000a2000c1e9900 */
[----:B------:R-:W-:-:S04]  /*4080*/  IMAD.WIDE.U32 R20, R19, R28, R20 ;  /* 0x0000001c13147225 */ /* 0x000fc800078e0014 */
[----:B------:R-:W-:Y:S01]  /*4090*/  IMAD.IADD R21, R21, 0x1, R27 ;  /* 0x0000000115157824 */ /* 0x000fe200078e021b */
[----:B0-----:R-:W-:-:S04]  /*40a0*/  IADD3 R14, P2, R14, UR20, RZ ;  /* 0x000000140e0e7c10 */ /* 0x001fc8000ff5e0ff */
[----:B------:R-:W-:Y:S02]  /*40b0*/  IADD3.X R15, R15, UR9, RZ, P2, !PT ;  /* 0x000000090f0f7c10 */ /* 0x000fe400097fe4ff */
[----:B--2---:R-:W-:Y:S01]  /*40c0*/  SHF.R.S32.HI R19, RZ, 0x1f, R18 ;  /* 0x0000001fff137819 */ /* 0x004fe20000011412 */
[----:B----4-:R-:W-:-:S04]  /*40d0*/  IMAD R23, R23, R18, RZ ;  /* 0x0000001217177224 */ /* 0x010fc800078e02ff */
[----:B------:R-:W-:Y:S02]  /*40e0*/  IMAD R23, R22, R19, R23 ;  /* 0x0000001316177224 */ /* 0x000fe400078e0217 */
[----:B------:R-:W-:Y:S02]  /*40f0*/  IMAD.WIDE.U32 R18, R18, R22, R20 ;  /* 0x0000001612127225 */ /* 0x000fe400078e0014 */
[----:B------:R-:W2:Y:S01]  /*4100*/  LDG.E.CONSTANT R21, [R14.64] ;  /* 0x0000000c0e157981 */ /* 0x000ea2000c1e9900 */
[----:B------:R-:W-:-:S04]  /*4110*/  UIADD3 UR15, UP0, UR15, -0x10, URZ ;  /* 0xfffffff00f0f7890 */ /* 0x000fc8000ff1e03f */
[----:B------:R-:W-:Y:S02]  /*4120*/  UIADD3.X UR16, UR16, -0x1, URZ, UP0, !UPT ;  /* 0xffffffff10107890 */ /* 0x000fe400087fe43f */
[----:B------:R-:W-:-:S04]  /*4130*/  UISETP.GT.U32.AND UP0, UPT, UR15, 0xc, UPT ;  /* 0x0000000c0f00788c */ /* 0x000fc8000bf04070 */
[----:B------:R-:W-:Y:S01]  /*4140*/  UISETP.GT.AND.EX UP0, UPT, UR16, URZ, UPT, UP0 ;  /* 0x0000003f1000728c */ /* 0x000fe2000bf04300 */
[----:B------:R-:W-:-:S05]  /*4150*/  IMAD.IADD R19, R19, 0x1, R23 ;  /* 0x0000000113137824 */ /* 0x000fca00078e0217 */
[----:B------:R-:W-:Y:S01]  /*4160*/  PLOP3.LUT P3, PT, PT, PT, UP0, 0x80, 0x0 ;  /* 0x000000000000781c */ /* 0x000fe20003f6f008 */
[----:B------:R-:W-:-:S04]  /*4170*/  UIADD3 UR4, UP1, UR4, 0x10, URZ ;  /* 0x0000001004047890 */ /* 0x000fc8000ff3e03f */
[----:B------:R-:W-:Y:S01]  /*4180*/  UIADD3.X UR5, URZ, UR5, URZ, UP1, !UPT ;  /* 0x000000053f057290 */ /* 0x000fe20008ffe43f */
[----:B--2---:R-:W-:Y:S01]  /*4190*/  SHF.R.S32.HI R27, RZ, 0x1f, R21 ;  /* 0x0000001fff1b7819 */ /* 0x004fe20000011415 */
[----:B-----5:R-:W-:-:S04]  /*41a0*/  IMAD R20, R17, R21, RZ ;  /* 0x0000001511147224 */ /* 0x020fc800078e02ff */
[----:B------:R-:W-:Y:S02]  /*41b0*/  IMAD R27, R16, R27, R20 ;  /* 0x0000001b101b7224 */ /* 0x000fe400078e0214 */
[----:B------:R-:W-:Y:S01]  /*41c0*/  IMAD.WIDE.U32 R16, R21, R16, R18 ;  /* 0x0000001015107225 */ /* 0x000fe200078e0012 */
[----:B------:R-:W-:-:S04]  /*41d0*/  IADD3 R18, P2, R14, UR20, RZ ;  /* 0x000000140e127c10 */ /* 0x000fc8000ff5e0ff */
[----:B------:R-:W-:Y:S01]  /*41e0*/  IADD3.X R19, R15, UR9, RZ, P2, !PT ;  /* 0x000000090f137c10 */ /* 0x000fe200097fe4ff */
[----:B------:R-:W-:Y:S01]  /*41f0*/  IMAD.IADD R22, R17, 0x1, R27 ;  /* 0x0000000111167824 */ /* 0x000fe200078e021b */
[----:B------:R-:W-:Y:S01]  /*4200*/  MOV R23, R16 ;  /* 0x0000001000177202 */ /* 0x000fe20000000f00 */
[----:B------:R-:W-:Y:S05]  /*4210*/  @P3 BRA `(.L_x_2329) ;  /* 0xfffff5c000003947 */ /* 0x000fea000383ffff */
.L_x_2328:
        /* <DEDUP_REMOVED lines=11> */
[----:B------:R-:W-:Y:S01]  /*42d0*/  IMAD.U32 R17, RZ, RZ, UR8 ;  /* 0x00000008ff117e24 */ /* 0x000fe2000f8e00ff */
[----:B------:R-:W-:-:S04]  /*42e0*/  IADD3 R18, P0, R18, UR20, RZ ;  /* 0x0000001412127c10 */ /* 0x000fc8000ff1e0ff */
        /* <DEDUP_REMOVED lines=25> */
[----:B------:R-:W-:Y:S01]  /*4480*/  IMAD.IADD R23, R23, 0x1, R27 ;  /* 0x0000000117177824 */ /* 0x000fe200078e021b */
[----:B------:R-:W-:-:S03]  /*4490*/  SHF.R.S32.HI R27, RZ, 0x1f, R21 ;  /* 0x0000001fff1b7819 */ /* 0x000fc60000011415 */
[----:B------:R-:W-:Y:S01]  /*44a0*/  IMAD.WIDE.U32 R22, R21, R18, R22 ;  /* 0x0000001215167225 */ /* 0x000fe200078e0016 */
[----:B0-----:R-:W-:-:S03]  /*44b0*/  IADD3 R14, P0, R14, UR20, RZ ;  /* 0x000000140e0e7c10 */ /* 0x001fc6000ff1e0ff */
[----:B------:R-:W-:Y:S01]  /*44c0*/  IMAD R20, R18, R27, R20 ;  /* 0x0000001b12147224 */ /* 0x000fe200078e0214 */
[----:B------:R-:W-:-:S03]  /*44d0*/  IADD3.X R15, R15, UR9, RZ, P0, !PT ;  /* 0x000000090f0f7c10 */ /* 0x000fc600087fe4ff */
[----:B------:R-:W-:Y:S01]  /*44e0*/  IMAD.IADD R21, R23, 0x1, R20 ;  /* 0x0000000117157824 */ /* 0x000fe200078e0214 */
[----:B------:R-:W-:Y:S02]  /*44f0*/  MOV R20, R22 ;  /* 0x0000001600147202 */ /* 0x000fe40000000f00 */
        /* <DEDUP_REMOVED lines=32> */
[----:B------:R-:W2:Y:S03]  /*4700*/  LDG.E.CONSTANT R21, [R14.64] ;  /* 0x0000000c0e157981 */ /* 0x000ea6000c1e9900 */
[----:B------:R-:W-:Y:S01]  /*4710*/  IADD3 R19, R19, R23, RZ ;  /* 0x0000001713137210 */ /* 0x000fe20007ffe0ff */
[----:B------:R-:W-:Y:S01]  /*4720*/  UIADD3 UR15, UP1, UR15, -0x8, URZ ;  /* 0xfffffff80f0f7890 */ /* 0x000fe2000ff3e03f */
[----:B------:R-:W-:Y:S01]  /*4730*/  PLOP3.LUT P0, PT, PT, PT, PT, 0x8, 0x0 ;  /* 0x000000000000781c */ /* 0x000fe20003f0e170 */
[----:B------:R-:W-:-:S02]  /*4740*/  UIADD3 UR4, UP0, UR4, 0x8, URZ ;  /* 0x0000000804047890 */ /* 0x000fc4000ff1e03f */
[----:B------:R-:W-:Y:S02]  /*4750*/  UIADD3.X UR16, UR16, -0x1, URZ, UP1, !UPT ;  /* 0xffffffff10107890 */ /* 0x000fe40008ffe43f */
[----:B------:R-:W-:Y:S01]  /*4760*/  UIADD3.X UR5, URZ, UR5, URZ, UP0, !UPT ;  /* 0x000000053f057290 */ /* 0x000fe200087fe43f */
[----:B--2---:R-:W-:Y:S01]  /*4770*/  SHF.R.S32.HI R27, RZ, 0x1f, R21 ;  /* 0x0000001fff1b7819 */ /* 0x004fe20000011415 */
[----:B-----5:R-:W-:-:S04]  /*4780*/  IMAD R20, R17, R21, RZ ;  /* 0x0000001511147224 */ /* 0x020fc800078e02ff */
[----:B------:R-:W-:Y:S02]  /*4790*/  IMAD R27, R16, R27, R20 ;  /* 0x0000001b101b7224 */ /* 0x000fe400078e0214 */
[----:B------:R-:W-:Y:S01]  /*47a0*/  IMAD.WIDE.U32 R16, R21, R16, R18 ;  /* 0x0000001015107225 */ /* 0x000fe200078e0012 */
[----:B------:R-:W-:-:S03]  /*47b0*/  IADD3 R18, P2, R14, UR20, RZ ;  /* 0x000000140e127c10 */ /* 0x000fc6000ff5e0ff */
[----:B------:R-:W-:Y:S01]  /*47c0*/  IMAD.IADD R22, R17, 0x1, R27 ;  /* 0x0000000111167824 */ /* 0x000fe200078e021b */
[----:B------:R-:W-:Y:S01]  /*47d0*/  IADD3.X R19, R15, UR9, RZ, P2, !PT ;  /* 0x000000090f137c10 */ /* 0x000fe200097fe4ff */
[----:B------:R-:W-:Y:S02]  /*47e0*/  IMAD.MOV.U32 R23, RZ, RZ, R16 ;  /* 0x000000ffff177224 */ /* 0x000fe400078e0010 */
.L_x_2330:
[----:B------:R-:W-:-:S04]  /*47f0*/  ISETP.NE.U32.AND P2, PT, RZ, UR15, PT ;  /* 0x0000000fff007c0c */ /* 0x000fc8000bf45070 */
[----:B------:R-:W-:-:S13]  /*4800*/  ISETP.NE.OR.EX P0, PT, RZ, UR16, P0, P2 ;  /* 0x00000010ff007c0c */ /* 0x000fda0008705720 */
[----:B------:R-:W-:Y:S05]  /*4810*/  @!P0 BRA `(.L_x_2326) ;  /* 0x0000036000008947 */ /* 0x000fea0003800000 */
.L_x_2327:
        /* <DEDUP_REMOVED lines=12> */
[----:B------:R-:W5:Y:S01]  /*48e0*/  LDG.E.CONSTANT R28, [R18.64] ;  /* 0x0000000c121c7981 */ /* 0x000f62000c1e9900 */
[----:B------:R-:W-:-:S04]  /*48f0*/  LOP3.LUT R23, R23, R22, RZ, 0x3c, !PT ;  /* 0x0000001617177212 */ /* 0x000fc800078e3cff */
[----:B------:R-:W-:-:S04]  /*4900*/  LOP3.LUT R22, R23, R22, RZ, 0x3c, !PT ;  /* 0x0000001617167212 */ /* 0x000fc800078e3cff */
[----:B------:R-:W-:Y:S02]  /*4910*/  LOP3.LUT R23, R23, R22, RZ, 0x3c, !PT ;  /* 0x0000001617177212 */ /* 0x000fe400078e3cff */
[----:B--2---:R-:W-:-:S03]  /*4920*/  SHF.R.S32.HI R29, RZ, 0x1f, R27 ;  /* 0x0000001fff1d7819 */ /* 0x004fc6000001141b */
[----:B----4-:R-:W-:-:S04]  /*4930*/  IMAD.WIDE.U32 R22, R16, R27, R22 ;  /* 0x0000001b10167225 */ /* 0x010fc800078e0016 */
[----:B------:R-:W-:-:S04]  /*4940*/  IMAD R27, R17, R27, RZ ;  /* 0x0000001b111b7224 */ /* 0x000fc800078e02ff */
[----:B------:R-:W-:Y:S01]  /*4950*/  IMAD R27, R16, R29, R27 ;  /* 0x0000001d101b7224 */ /* 0x000fe200078e021b */
[----:B------:R-:W-:Y:S02]  /*4960*/  IADD3 R16, P0, R18, UR20, RZ ;  /* 0x0000001412107c10 */ /* 0x000fe4000ff1e0ff */
[----:B-----5:R-:W-:Y:S01]  /*4970*/  SHF.R.S32.HI R18, RZ, 0x1f, R28 ;  /* 0x0000001fff127819 */ /* 0x020fe2000001141c */
[----:B------:R-:W-:Y:S01]  /*4980*/  IMAD.IADD R23, R23, 0x1, R27 ;  /* 0x0000000117177824 */ /* 0x000fe200078e021b */
[----:B------:R-:W-:Y:S01]  /*4990*/  IADD3.X R17, R19, UR9, RZ, P0, !PT ;  /* 0x0000000913117c10 */ /* 0x000fe200087fe4ff */
[----:B---3--:R-:W-:-:S04]  /*49a0*/  IMAD R27, R21, R28, RZ ;  /* 0x0000001c151b7224 */ /* 0x008fc800078e02ff */
[C---:B------:R-:W-:Y:S01]  /*49b0*/  IMAD R27, R20.reuse, R18, R27 ;  /* 0x00000012141b7224 */ /* 0x040fe200078e021b */
[----:B------:R0:W2:Y:S04]  /*49c0*/  LDG.E.CONSTANT R21, [R16.64] ;  /* 0x0000000c10157981 */ /* 0x0000a8000c1e9900 */
[----:B------:R1:W3:Y:S01]  /*49d0*/  LDG.E.64 R18, [R14.64+0x10] ;  /* 0x0000100c0e127981 */ /* 0x0002e2000c1e1b00 */
[----:B------:R-:W-:Y:S01]  /*49e0*/  IMAD.WIDE.U32 R22, R20, R28, R22 ;  /* 0x0000001c14167225 */ /* 0x000fe200078e0016 */
[----:B0-----:R-:W-:-:S04]  /*49f0*/  IADD3 R16, P0, R16, UR20, RZ ;  /* 0x0000001410107c10 */ /* 0x001fc8000ff1e0ff */
[----:B------:R-:W-:Y:S02]  /*4a00*/  IADD3 R23, R23, R27, RZ ;  /* 0x0000001b17177210 */ /* 0x000fe40007ffe0ff */
[----:B------:R-:W-:Y:S01]  /*4a10*/  IADD3.X R17, R17, UR9, RZ, P0, !PT ;  /* 0x0000000911117c10 */ /* 0x000fe200087fe4ff */
[----:B-1----:R-:W4:Y:S01]  /*4a20*/  LDG.E.64 R14, [R14.64+0x18] ;  /* 0x0000180c0e0e7981 */ /* 0x002f22000c1e1b00 */
[----:B--2---:R-:W-:Y:S01]  /*4a30*/  SHF.R.S32.HI R20, RZ, 0x1f, R21 ;  /* 0x0000001fff147819 */ /* 0x004fe20000011415 */
[----:B---3--:R-:W-:-:S04]  /*4a40*/  IMAD R19, R19, R21, RZ ;  /* 0x0000001513137224 */ /* 0x008fc800078e02ff */
[C---:B------:R-:W-:Y:S02]  /*4a50*/  IMAD R20, R18.reuse, R20, R19 ;  /* 0x0000001412147224 */ /* 0x040fe400078e0213 */
[----:B------:R-:W-:Y:S02]  /*4a60*/  IMAD.WIDE.U32 R18, R18, R21, R22 ;  /* 0x0000001512127225 */ /* 0x000fe400078e0016 */
        /* <DEDUP_REMOVED lines=10> */
[C---:B------:R-:W-:Y:S02]  /*4b10*/  IMAD R23, R14.reuse, R20, R23 ;  /* 0x000000140e177224 */ /* 0x040fe400078e0217 */
[----:B------:R-:W-:Y:S01]  /*4b20*/  IMAD.WIDE.U32 R14, R14, R21, R18 ;  /* 0x000000150e0e7225 */ /* 0x000fe200078e0012 */
[----:B------:R-:W-:-:S04]  /*4b30*/  IADD3 R18, P2, R16, UR20, RZ ;  /* 0x0000001410127c10 */ /* 0x000fc8000ff5e0ff */
[----:B------:R-:W-:Y:S01]  /*4b40*/  IADD3.X R19, R17, UR9, RZ, P2, !PT ;  /* 0x0000000911137c10 */ /* 0x000fe200097fe4ff */
[----:B------:R-:W-:Y:S02]  /*4b50*/  IMAD.IADD R22, R15, 0x1, R23 ;  /* 0x000000010f167824 */ /* 0x000fe400078e0217 */
[----:B------:R-:W-:Y:S01]  /*4b60*/  IMAD.MOV.U32 R23, RZ, RZ, R14 ;  /* 0x000000ffff177224 */ /* 0x000fe200078e000e */
[----:B------:R-:W-:Y:S05]  /*4b70*/  @P0 BRA `(.L_x_2327) ;  /* 0xfffffca000000947 */ /* 0x000fea000383ffff */
.L_x_2326:
        /* <DEDUP_REMOVED lines=15> */
[----:B------:R-:W-:Y:S02]  /*4c70*/  IMAD.U32 R14, RZ, RZ, UR8 ;  /* 0x00000008ff0e7e24 */ /* 0x000fe4000f8e00ff */
[----:B------:R-:W-:Y:S02]  /*4c80*/  IMAD.U32 R15, RZ, RZ, UR9 ;  /* 0x00000009ff0f7e24 */ /* 0x000fe4000f8e00ff */
[----:B------:R0:W2:Y:S04]  /*4c90*/  LDG.E.CONSTANT R19, [R16.64] ;  /* 0x0000000c10137981 */ /* 0x0000a8000c1e9900 */
[----:B------:R-:W3:Y:S01]  /*4ca0*/  LDG.E.64 R14, [R14.64] ;  /* 0x0000000c0e0e7981 */ /* 0x000ee2000c1e1b00 */
[----:B------:R-:W-:-:S04]  /*4cb0*/  ISETP.NE.U32.AND P0, PT, R26, 0x1, PT ;  /* 0x000000011a00780c */ /* 0x000fc80003f05070 */
[----:B------:R-:W-:Y:S01]  /*4cc0*/  ISETP.NE.AND.EX P0, PT, RZ, RZ, PT, P0 ;  /* 0x000000ffff00720c */ /* 0x000fe20003f05300 */
[----:B0-----:R-:W-:Y:S01]  /*4cd0*/  IMAD.MOV.U32 R17, RZ, RZ, R22 ;  /* 0x000000ffff117224 */ /* 0x001fe200078e0016 */
[----:B------:R-:W-:Y:S02]  /*4ce0*/  MOV R16, R23 ;  /* 0x0000001700107202 */ /* 0x000fe40000000f00 */
[----:B--2---:R-:W-:Y:S01]  /*4cf0*/  SHF.R.S32.HI R21, RZ, 0x1f, R19 ;  /* 0x0000001fff157819 */ /* 0x004fe20000011413 */
[----:B---3--:R-:W-:Y:S02]  /*4d00*/  IMAD R18, R15, R19, RZ ;  /* 0x000000130f127224 */ /* 0x008fe400078e02ff */
[----:B------:R-:W-:-:S04]  /*4d10*/  IMAD.WIDE.U32 R16, R19, R14, R16 ;  /* 0x0000000e13107225 */ /* 0x000fc800078e0010 */
[----:B------:R-:W-:Y:S02]  /*4d20*/  IMAD R21, R14, R21, R18 ;  /* 0x000000150e157224 */ /* 0x000fe400078e0212 */
[----:B------:R-:W-:Y:S02]  /*4d30*/  IMAD.MOV.U32 R23, RZ, RZ, R16 ;  /* 0x000000ffff177224 */ /* 0x000fe400078e0010 */
        /* <DEDUP_REMOVED lines=10> */
[----:B------:R-:W-:Y:S01]  /*4de0*/  IMAD.U32 R16, RZ, RZ, UR19 ;  /* 0x00000013ff107e24 */ /* 0x000fe2000f8e00ff */
[----:B------:R-:W-:Y:S02]  /*4df0*/  MOV R10, UR4 ;  /* 0x00000004000a7c02 */ /* 0x000fe40008000f00 */
[----:B------:R-:W-:Y:S02]  /*4e00*/  IADD3.X R11, R13, UR7, R11, P2, !PT ;  /* 0x000000070d0b7c10 */ /* 0x000fe400097fe40b */
[----:B------:R-:W-:-:S04]  /*4e10*/  LEA R12, P2, R14, c[0x0][0x168], 0x2 ;  /* 0x00005a000e0c7a11 */ /* 0x000fc800078410ff */
[----:B------:R-:W-:Y:S01]  /*4e20*/  LEA.HI.X R13, R14, c[0x0][0x16c], R11, 0x2, P2 ;  /* 0x00005b000e0d7a11 */ /* 0x000fe200010f140b */
[----:B------:R-:W-:Y:S01]  /*4e30*/  IMAD.U32 R14, RZ, RZ, UR8 ;  /* 0x00000008ff0e7e24 */ /* 0x000fe2000f8e00ff */
[----:B------:R-:W-:-:S03]  /*4e40*/  @P0 LEA R10, P2, R17, R12, 0x2 ;  /* 0x0000000c110a0211 */ /* 0x000fc600078410ff */
[----:B------:R0:W2:Y:S01]  /*4e50*/  LDG.E.CONSTANT R19, [R12.64] ;  /* 0x0000000c0c137981 */ /* 0x0000a2000c1e9900 */
[----:B------:R-:W-:-:S03]  /*4e60*/  IMAD.U32 R11, RZ, RZ, UR18 ;  /* 0x00000012ff0b7e24 */ /* 0x000fc6000f8e00ff */
[----:B------:R-:W3:Y:S02]  /*4e70*/  LDG.E.64 R14, [R14.64+0x8] ;  /* 0x0000080c0e0e7981 */ /* 0x000ee4000c1e1b00 */
[----:B------:R-:W-:Y:S01]  /*4e80*/  @P0 LEA.HI.X R11, R11, R13, R16, 0x2, P2 ;  /* 0x0000000d0b0b0211 */ /* 0x000fe200010f1410 */
[----:B0-----:R-:W-:Y:S01]  /*4e90*/  IMAD.U32 R12, RZ, RZ, UR8 ;  /* 0x00000008ff0c7e24 */ /* 0x001fe2000f8e00ff */
[----:B------:R-:W-:-:S03]  /*4ea0*/  MOV R13, UR9 ;  /* 0x00000009000d7c02 */ /* 0x000fc60008000f00 */
[----:B------:R-:W4:Y:S04]  /*4eb0*/  @P0 LDG.E.CONSTANT R21, [R10.64] ;  /* 0x0000000c0a150981 */ /* 0x000f28000c1e9900 */
[----:B------:R-:W5:Y:S01]  /*4ec0*/  @P0 LDG.E.64 R16, [R12.64+0x10] ;  /* 0x0000100c0c100981 */ /* 0x000f62000c1e1b00 */
[----:B------:R-:W-:-:S04]  /*4ed0*/  LOP3.LUT R23, R23, R22, RZ, 0x3c, !PT ;  /* 0x0000001617177212 */ /* 0x000fc800078e3cff */
[----:B------:R-:W-:-:S04]  /*4ee0*/  LOP3.LUT R22, R23, R22, RZ, 0x3c, !PT ;  /* 0x0000001617167212 */ /* 0x000fc800078e3cff */
[----:B------:R-:W-:Y:S02]  /*4ef0*/  LOP3.LUT R23, R23, R22, RZ, 0x3c, !PT ;  /* 0x0000001617177212 */ /* 0x000fe400078e3cff */
[----:B--2---:R-:W-:Y:S01]  /*4f00*/  SHF.R.S32.HI R27, RZ, 0x1f, R19 ;  /* 0x0000001fff1b7819 */ /* 0x004fe20000011413 */
[----:B---3--:R-:W-:Y:S02]  /*4f10*/  IMAD R20, R15, R19, RZ ;  /* 0x000000130f147224 */ /* 0x008fe400078e02ff */
[----:B------:R-:W-:-:S04]  /*4f20*/  IMAD.WIDE.U32 R18, R19, R14, R22 ;  /* 0x0000000e13127225 */ /* 0x000fc800078e0016 */
[----:B------:R-:W-:Y:S02]  /*4f30*/  IMAD R27, R14, R27, R20 ;  /* 0x0000001b0e1b7224 */ /* 0x000fe400078e0214 */
[----:B------:R-:W-:Y:S01]  /*4f40*/  IMAD.MOV.U32 R23, RZ, RZ, R18 ;  /* 0x000000ffff177224 */ /* 0x000fe200078e0012 */
[----:B----4-:R-:W-:Y:S01]  /*4f50*/  @P0 SHF.R.S32.HI R15, RZ, 0x1f, R21 ;  /* 0x0000001fff0f0819 */ /* 0x010fe20000011415 */
[----:B------:R-:W-:Y:S02]  /*4f60*/  IMAD.IADD R22, R19, 0x1, R27 ;  /* 0x0000000113167824 */ /* 0x000fe400078e021b */
[----:B-----5:R-:W-:Y:S02]  /*4f70*/  @P0 IMAD R14, R17, R21, RZ ;  /* 0x00000015110e0224 */ /* 0x020fe400078e02ff */
[----:B------:R-:W-:Y:S01]  /*4f80*/  @P0 IMAD.MOV.U32 R10, RZ, RZ, R23 ;  /* 0x000000ffff0a0224 */ /* 0x000fe200078e0017 */
[----:B------:R-:W-:Y:S01]  /*4f90*/  @P0 MOV R11, R22 ;  /* 0x00000016000b0202 */ /* 0x000fe20000000f00 */
[----:B------:R-:W-:-:S04]  /*4fa0*/  @P0 IMAD R15, R16, R15, R14 ;  /* 0x0000000f100f0224 */ /* 0x000fc800078e020e */
[----:B------:R-:W-:-:S04]  /*4fb0*/  @P0 IMAD.WIDE.U32 R16, R21, R16, R10 ;  /* 0x0000001015100225 */ /* 0x000fc800078e000a */
[----:B------:R-:W-:Y:S02]  /*4fc0*/  @P0 IMAD.IADD R22, R17, 0x1, R15 ;  /* 0x0000000111160824 */ /* 0x000fe400078e020f */
[----:B------:R-:W-:Y:S02]  /*4fd0*/  @P0 IMAD.MOV.U32 R23, RZ, RZ, R16 ;  /* 0x000000ffff170224 */ /* 0x000fe400078e0010 */
.L_x_2325:
[----:B------:R-:W-:Y:S05]  /*4fe0*/  BSYNC B0 ;  /* 0x0000000000007941 */ /* 0x000fea0003800000 */
.L_x_2324:
        /* <DEDUP_REMOVED lines=15> */
[----:B------:R-:W-:Y:S01]  /*50e0*/  HFMA2.MMA R0, -RZ, RZ, 0, 0 ;  /* 0x00000000ff007435 */ /* 0x000fe200000001ff */
[----:B------:R-:W-:-:S02]  /*50f0*/  IMAD.MOV.U32 R2, RZ, RZ, RZ ;  /* 0x000000ffff027224 */ /* 0x000fc400078e00ff */
[----:B------:R-:W-:-:S09]  /*5100*/  IMAD.IADD R11, R9, 0x1, R13 ;  /* 0x00000001090b7824 */ /* 0x000fd200078e020d */
[----:B------:R-:W-:Y:S05]  /*5110*/  @!P0 BRA `(.L_x_2332) ;  /* 0x0000145000008947 */ /* 0x000fea0003800000 */
[----:B------:R-:W-:Y:S01]  /*5120*/  IADD3 R20, P0, -R4, c[0x0][0x178], RZ ;  /* 0x00005e0004147a10 */ /* 0x000fe20007f1e1ff */
[----:B------:R-:W-:Y:S01]  /*5130*/  USHF.L.U32 UR4, UR17, 0x2, URZ ;  /* 0x0000000211047899 */ /* 0x000fe2000800063f */
[----:B------:R-:W-:Y:S01]  /*5140*/  LEA R26, P2, R8, c[0x0][0x168], 0x2 ;  /* 0x00005a00081a7a11 */ /* 0x000fe200078410ff */
[----:B------:R-:W-:Y:S01]  /*5150*/  UIMAD.WIDE.U32 UR18, UR16, 0x4, URZ ;  /* 0x00000004101278a5 */ /* 0x000fe2000f8e003f */
[----:B------:R-:W-:Y:S01]  /*5160*/  IADD3.X R21, R3, -0x1, RZ, P0, !PT ;  /* 0xffffffff03157810 */ /* 0x000fe200007fe4ff */
[----:B------:R-:W-:Y:S01]  /*5170*/  IMAD.IADD R3, R13, 0x1, R9 ;  /* 0x000000010d037824 */ /* 0x000fe200078e0209 */
[----:B------:R-:W-:Y:S01]  /*5180*/  ISETP.GT.U32.AND P0, PT, R20, RZ, PT ;  /* 0x000000ff1400720c */ /* 0x000fe20003f04070 */
[----:B------:R-:W-:Y:S02]  /*5190*/  UIADD3 UR9, UR19, UR4, URZ ;  /* 0x0000000413097290 */ /* 0x000fe4000fffe03f */
[----:B------:R-:W-:Y:S01]  /*51a0*/  UMOV UR5, URZ ;  /* 0x0000003f00057c82 */ /* 0x000fe20008000000 */
        /* <DEDUP_REMOVED lines=9> */
.L_x_2335:
        /* <DEDUP_REMOVED lines=13> */
[----:B------:R-:W-:Y:S01]  /*5310*/  IMAD.MOV.U32 R3, RZ, RZ, R0 ;  /* 0x000000ffff037224 */ /* 0x000fe200078e0000 */
[----:B--2---:R-:W-:-:S03]  /*5320*/  SHF.R.S32.HI R29, RZ, 0x1f, R18 ;  /* 0x0000001fff1d7819 */ /* 0x004fc60000011412 */
[----:B----4-:R-:W-:-:S04]  /*5330*/  IMAD.WIDE.U32 R2, R18, R12, R2 ;  /* 0x0000000c12027225 */ /* 0x010fc800078e0002 */
[----:B------:R-:W-:-:S04]  /*5340*/  IMAD R18, R13, R18, RZ ;  /* 0x000000120d127224 */ /* 0x000fc800078e02ff */
[----:B------:R-:W-:Y:S01]  /*5350*/  IMAD R29, R12, R29, R18 ;  /* 0x0000001d0c1d7224 */ /* 0x000fe200078e0212 */
[----:B------:R-:W-:Y:S01]  /*5360*/  IADD3 R12, P2, R26, UR18, RZ ;  /* 0x000000121a0c7c10 */ /* 0x000fe2000ff5e0ff */
[----:B---3--:R-:W-:-:S03]  /*5370*/  IMAD R0, R17, R19, RZ ;  /* 0x0000001311007224 */ /* 0x008fc600078e02ff */
[----:B------:R-:W-:Y:S02]  /*5380*/  IADD3.X R13, R27, UR9, RZ, P2, !PT ;  /* 0x000000091b0d7c10 */ /* 0x000fe400097fe4ff */
[----:B------:R-:W-:-:S03]  /*5390*/  SHF.R.S32.HI R27, RZ, 0x1f, R19 ;  /* 0x0000001fff1b7819 */ /* 0x000fc60000011413 */
[----:B------:R0:W2:Y:S02]  /*53a0*/  LDG.E.CONSTANT R17, [R12.64] ;  /* 0x0000000c0c117981 */ /* 0x0000a4000c1e9900 */
[----:B------:R-:W-:Y:S02]  /*53b0*/  IMAD R0, R16, R27, R0 ;  /* 0x0000001b10007224 */ /* 0x000fe400078e0200 */
[----:B------:R-:W3:Y:S01]  /*53c0*/  LDG.E.64 R26, [R14.64+0x10] ;  /* 0x0000100c0e1a7981 */ /* 0x000ee2000c1e1b00 */
[----:B------:R-:W-:Y:S02]  /*53d0*/  IADD3 R3, R3, R29, RZ ;  /* 0x0000001d03037210 */ /* 0x000fe40007ffe0ff */
[----:B0-----:R-:W-:-:S04]  /*53e0*/  IADD3 R12, P2, R12, UR18, RZ ;  /* 0x000000120c0c7c10 */ /* 0x001fc8000ff5e0ff */
[----:B------:R-:W-:Y:S01]  /*53f0*/  IADD3.X R13, R13, UR9, RZ, P2, !PT ;  /* 0x000000090d0d7c10 */ /* 0x000fe200097fe4ff */
[----:B------:R-:W-:Y:S02]  /*5400*/  IMAD.WIDE.U32 R2, R19, R16, R2 ;  /* 0x0000001013027225 */ /* 0x000fe400078e0002 */
[----:B------:R-:W4:Y:S04]  /*5410*/  LDG.E.64 R18, [R14.64+0x18] ;  /* 0x0000180c0e127981 */ /* 0x000f28000c1e1b00 */
[----:B------:R0:W5:Y:S01]  /*5420*/  LDG.E.CONSTANT R16, [R12.64] ;  /* 0x0000000c0c107981 */ /* 0x000162000c1e9900 */
[----:B------:R-:W-:Y:S01]  /*5430*/  IMAD.IADD R3, R3, 0x1, R0 ;  /* 0x0000000103037824 */ /* 0x000fe200078e0200 */
[----:B0-----:R-:W-:-:S04]  /*5440*/  IADD3 R12, P2, R12, UR18, RZ ;  /* 0x000000120c0c7c10 */ /* 0x001fc8000ff5e0ff */
[----:B------:R-:W-:Y:S02]  /*5450*/  IADD3.X R13, R13, UR9, RZ, P2, !PT ;  /* 0x000000090d0d7c10 */ /* 0x000fe400097fe4ff */
[----:B--2---:R-:W-:Y:S01]  /*5460*/  SHF.R.S32.HI R29, RZ, 0x1f, R17 ;  /* 0x0000001fff1d7819 */ /* 0x004fe20000011411 */
[----:B---3--:R-:W-:Y:S02]  /*5470*/  IMAD R0, R27, R17, RZ ;  /* 0x000000111b007224 */ /* 0x008fe400078e02ff */
[----:B------:R-:W-:Y:S02]  /*5480*/  IMAD.WIDE.U32 R2, R17, R26, R2 ;  /* 0x0000001a11027225 */ /* 0x000fe400078e0002 */
[----:B------:R0:W2:Y:S02]  /*5490*/  LDG.E.CONSTANT R17, [R12.64] ;  /* 0x0000000c0c117981 */ /* 0x0000a4000c1e9900 */
[----:B------:R-:W-:-:S04]  /*54a0*/  IMAD R0, R26, R29, R0 ;  /* 0x0000001d1a007224 */ /* 0x000fc800078e0200 */
[----:B------:R-:W-:Y:S01]  /*54b0*/  IMAD.IADD R3, R3, 0x1, R0 ;  /* 0x0000000103037824 */ /* 0x000fe200078e0200 */
[----:B-----5:R-:W-:Y:S01]  /*54c0*/  SHF.R.S32.HI R27, RZ, 0x1f, R16 ;  /* 0x0000001fff1b7819 */ /* 0x020fe20000011410 */
[----:B----4-:R-:W-:Y:S01]  /*54d0*/  IMAD R0, R19, R16, RZ ;  /* 0x0000001013007224 */ /* 0x010fe200078e02ff */
[----:B0-----:R-:W-:-:S03]  /*54e0*/  IADD3 R12, P2, R12, UR18, RZ ;  /* 0x000000120c0c7c10 */ /* 0x001fc6000ff5e0ff */
[----:B------:R-:W-:Y:S02]  /*54f0*/  IMAD R0, R18, R27, R0 ;  /* 0x0000001b12007224 */ /* 0x000fe400078e0200 */
[----:B------:R-:W3:Y:S01]  /*5500*/  LDG.E.64 R26, [R14.64+0x20] ;  /* 0x0000200c0e1a7981 */ /* 0x000ee2000c1e1b00 */
        /* <DEDUP_REMOVED lines=11> */
[----:B------:R-:W-:Y:S01]  /*55c0*/  IMAD R0, R26, R29, R0 ;  /* 0x0000001d1a007224 */ /* 0x000fe200078e0200 */
[----:B-----5:R-:W-:-:S04]  /*55d0*/  SHF.R.S32.HI R27, RZ, 0x1f, R16 ;  /* 0x0000001fff1b7819 */ /* 0x020fc80000011410 */
[----:B------:R-:W-:Y:S01]  /*55e0*/  IADD3 R3, R3, R0, RZ ;  /* 0x0000000003037210 */ /* 0x000fe20007ffe0ff */
        /* <DEDUP_REMOVED lines=16> */
[----:B-----5:R-:W-:-:S03]  /*56f0*/  SHF.R.S32.HI R27, RZ, 0x1f, R16 ;  /* 0x0000001fff1b7819 */ /* 0x020fc60000011410 */
[----:B------:R-:W-:Y:S02]  /*5700*/  IMAD.IADD R3, R3, 0x1, R0 ;  /* 0x0000000103037824 */ /* 0x000fe400078e0200 */
        /* <DEDUP_REMOVED lines=36> */
[----:B----4-:R-:W-:-:S04]  /*5950*/  IMAD R0, R19, R16, RZ ;  /* 0x0000001013007224 */ /* 0x010fc800078e02ff */
[----:B------:R-:W-:Y:S02]  /*5960*/  IMAD R0, R18, R27, R0 ;  /* 0x0000001b12007224 */ /* 0x000fe400078e0200 */
[----:B------:R-:W3:Y:S01]  /*5970*/  LDG.E.64 R26, [R14.64+0x60] ;  /* 0x0000600c0e1a7981 */ /* 0x000ee2000c1e1b00 */
[----:B0-----:R-:W-:-:S04]  /*5980*/  IADD3 R12, P2, R12, UR18, RZ ;  /* 0x000000120c0c7c10 */ /* 0x001fc8000ff5e0ff */
[----:B------:R-:W-:Y:S01]  /*5990*/  IADD3.X R13, R13, UR9, RZ, P2, !PT ;  /* 0x000000090d0d7c10 */ /* 0x000fe200097fe4ff */
[----:B------:R-:W-:Y:S02]  /*59a0*/  IMAD.WIDE.U32 R2, R16, R18, R2 ;  /* 0x0000001210027225 */ /* 0x000fe400078e0002 */
[----:B------:R-:W4:Y:S04]  /*59b0*/  LDG.E.64 R18, [R14.64+0x68] ;  /* 0x0000680c0e127981 */ /* 0x000f28000c1e1b00 */
[----:B------:R-:W4:Y:S01]  /*59c0*/  LDG.E.CONSTANT R16, [R12.64] ;  /* 0x0000000c0c107981 */ /* 0x000f22000c1e9900 */
[----:B------:R-:W-:Y:S01]  /*59d0*/  IMAD.IADD R3, R3, 0x1, R0 ;  /* 0x0000000103037824 */ /* 0x000fe200078e0200 */
[----:B--2---:R-:W-:Y:S01]  /*59e0*/  SHF.R.S32.HI R29, RZ, 0x1f, R17 ;  /* 0x0000001fff1d7819 */ /* 0x004fe20000011411 */
[----:B---3--:R-:W-:-:S04]  /*59f0*/  IMAD R27, R27, R17, RZ ;  /* 0x000000111b1b7224 */ /* 0x008fc800078e02ff */
[----:B------:R-:W-:Y:S02]  /*5a00*/  IMAD R27, R26, R29, R27 ;  /* 0x0000001d1a1b7224 */ /* 0x000fe400078e021b */
[----:B------:R-:W-:Y:S01]  /*5a10*/  IMAD.WIDE.U32 R28, R17, R26, R2 ;  /* 0x0000001a111c7225 */ /* 0x000fe200078e0002 */
[----:B------:R-:W-:-:S04]  /*5a20*/  IADD3 R2, P2, R12, UR18, RZ ;  /* 0x000000120c027c10 */ /* 0x000fc8000ff5e0ff */
[----:B------:R-:W-:Y:S01]  /*5a30*/  IADD3.X R3, R13, UR9, RZ, P2, !PT ;  /* 0x000000090d037c10 */ /* 0x000fe200097fe4ff */
[----:B----4-:R-:W-:Y:S01]  /*5a40*/  IMAD R0, R19, R16, RZ ;  /* 0x0000001013007224 */ /* 0x010fe200078e02ff */
[----:B------:R-:W-:-:S03]  /*5a50*/  SHF.R.S32.HI R13, RZ, 0x1f, R16 ;  /* 0x0000001fff0d7819 */ /* 0x000fc60000011410 */
[----:B------:R0:W2:Y:S02]  /*5a60*/  LDG.E.CONSTANT R17, [R2.64] ;  /* 0x0000000c02117981 */ /* 0x0000a4000c1e9900 */
[----:B------:R-:W-:Y:S02]  /*5a70*/  IMAD R0, R18, R13, R0 ;  /* 0x0000000d12007224 */ /* 0x000fe400078e0200 */
[----:B------:R1:W3:Y:S01]  /*5a80*/  LDG.E.64 R12, [R14.64+0x70] ;  /* 0x0000700c0e0c7981 */ /* 0x0002e2000c1e1b00 */
[----:B------:R-:W-:Y:S01]  /*5a90*/  IADD3 R27, R29, R27, RZ ;  /* 0x0000001b1d1b7210 */ /* 0x000fe20007ffe0ff */
[----:B------:R-:W-:Y:S01]  /*5aa0*/  IMAD.MOV.U32 R26, RZ, RZ, R28 ;  /* 0x000000ffff1a7224 */ /* 0x000fe200078e001c */
[----:B0-----:R-:W-:-:S04]  /*5ab0*/  IADD3 R2, P2, R2, UR18, RZ ;  /* 0x0000001202027c10 */ /* 0x001fc8000ff5e0ff */
[----:B------:R-:W-:Y:S01]  /*5ac0*/  IADD3.X R3, R3, UR9, RZ, P2, !PT ;  /* 0x0000000903037c10 */ /* 0x000fe200097fe4ff */
[----:B------:R-:W-:Y:S01]  /*5ad0*/  IMAD.WIDE.U32 R18, R16, R18, R26 ;  /* 0x0000001210127225 */ /* 0x000fe200078e001a */
[----:B-1----:R-:W4:Y:S04]  /*5ae0*/  LDG.E.64 R14, [R14.64+0x78] ;  /* 0x0000780c0e0e7981 */ /* 0x002f28000c1e1b00 */
[----:B------:R0:W5:Y:S01]  /*5af0*/  LDG.E.CONSTANT R16, [R2.64] ;  /* 0x0000000c02107981 */ /* 0x000162000c1e9900 */
[----:B------:R-:W-:Y:S01]  /*5b00*/  IADD3 R20, P2, R20, -0x10, RZ ;  /* 0xfffffff014147810 */ /* 0x000fe20007f5e0ff */
[----:B------:R-:W-:-:S03]  /*5b10*/  IMAD.IADD R19, R19, 0x1, R0 ;  /* 0x0000000113137824 */ /* 0x000fc600078e0200 */
[----:B------:R-:W-:Y:S02]  /*5b20*/  IADD3.X R21, R21, -0x1, RZ, P2, !PT ;  /* 0xffffffff15157810 */ /* 0x000fe400017fe4ff */
[----:B------:R-:W-:-:S04]  /*5b30*/  ISETP.GT.U32.AND P2, PT, R20, 0xc, PT ;  /* 0x0000000c1400780c */ /* 0x000fc80003f44070 */
[----:B------:R-:W-:Y:S01]  /*5b40*/  ISETP.GT.AND.EX P2, PT, R21, RZ, PT, P2 ;  /* 0x000000ff1500720c */ /* 0x000fe20003f44320 */
[----:B------:R-:W-:Y:S01]  /*5b50*/  UIADD3 UR4, UP0, UR4, 0x10, URZ ;  /* 0x0000001004047890 */ /* 0x000fe2000ff1e03f */
[----:B------:R-:W-:-:S03]  /*5b60*/  IADD3 R26, P3, R2, UR18, RZ ;  /* 0x00000012021a7c10 */ /* 0x000fc6000ff7e0ff */
[----:B------:R-:W-:Y:S01]  /*5b70*/  UIADD3.X UR5, URZ, UR5, URZ, UP0, !UPT ;  /* 0x000000053f057290 */ /* 0x000fe200087fe43f */
[----:B0-----:R-:W-:Y:S02]  /*5b80*/  IADD3.X R3, R3, UR9, RZ, P3, !PT ;  /* 0x0000000903037c10 */ /* 0x001fe40009ffe4ff */
[----:B--2---:R-:W-:Y:S01]  /*5b90*/  SHF.R.S32.HI R27, RZ, 0x1f, R17 ;  /* 0x0000001fff1b7819 */ /* 0x004fe20000011411 */
[----:B---3--:R-:W-:-:S04]  /*5ba0*/  IMAD R0, R13, R17, RZ ;  /* 0x000000110d007224 */ /* 0x008fc800078e02ff */
[----:B------:R-:W-:Y:S02]  /*5bb0*/  IMAD R27, R12, R27, R0 ;  /* 0x0000001b0c1b7224 */ /* 0x000fe400078e0200 */
[----:B------:R-:W-:-:S04]  /*5bc0*/  IMAD.WIDE.U32 R12, R17, R12, R18 ;  /* 0x0000000c110c7225 */ /* 0x000fc800078e0012 */
[----:B------:R-:W-:Y:S01]  /*5bd0*/  IMAD.IADD R13, R13, 0x1, R27 ;  /* 0x000000010d0d7824 */ /* 0x000fe200078e021b */
[----:B-----5:R-:W-:Y:S01]  /*5be0*/  SHF.R.S32.HI R17, RZ, 0x1f, R16 ;  /* 0x0000001fff117819 */ /* 0x020fe20000011410 */
[----:B----4-:R-:W-:Y:S02]  /*5bf0*/  IMAD R0, R15, R16, RZ ;  /* 0x000000100f007224 */ /* 0x010fe400078e02ff */
[----:B------:R-:W-:-:S04]  /*5c00*/  IMAD.WIDE.U32 R12, R16, R14, R12 ;  /* 0x0000000e100c7225 */ /* 0x000fc800078e000c */
[----:B------:R-:W-:Y:S02]  /*5c10*/  IMAD R17, R14, R17, R0 ;  /* 0x000000110e117224 */ /* 0x000fe400078e0200 */
[----:B------:R-:W-:-:S03]  /*5c20*/  IMAD.MOV.U32 R2, RZ, RZ, R12 ;  /* 0x000000ffff027224 */ /* 0x000fc600078e000c */
[----:B------:R-:W-:Y:S01]  /*5c30*/  IADD3 R0, R13, R17, RZ ;  /* 0x000000110d007210 */ /* 0x000fe20007ffe0ff */
[----:B------:R-:W-:Y:S05]  /*5c40*/  @P2 BRA `(.L_x_2335) ;  /* 0xfffff5f000002947 */ /* 0x000fea000383ffff */
.L_x_2334:
[----:B------:R-:W-:-:S04]  /*5c50*/  ISETP.GT.U32.AND P2, PT, R20, 0x4, PT ;  /* 0x000000041400780c */ /* 0x000fc80003f44070 */
[----:B------:R-:W-:-:S13]  /*5c60*/  ISETP.GT.AND.EX P2, PT, R21, RZ, PT, P2 ;  /* 0x000000ff1500720c */ /* 0x000fda0003f44320 */
[----:B------:R-:W-:Y:S05]  /*5c70*/  @!P2 BRA `(.L_x_2336) ;  /* 0x000005700000a947 */ /* 0x000fea0003800000 */
[----:B------:R-:W-:Y:S01]  /*5c80*/  ULDC.64 UR10, c[0x0][0x180] ;  /* 0x00006000000a7ab9 */ /* 0x000fe20000000a00 */
[----:B------:R-:W-:Y:S01]  /*5c90*/  IMAD.MOV.U32 R12, RZ, RZ, R26 ;  /* 0x000000ffff0c7224 */ /* 0x000fe200078e001a */
[----:B------:R-:W-:Y:S01]  /*5ca0*/  ULEA UR7, UP0, UR4, UR10, 0x3 ;  /* 0x0000000a04077291 */ /* 0x000fe2000f80183f */
[----:B------:R-:W-:-:S03]  /*5cb0*/  IMAD.MOV.U32 R13, RZ, RZ, R3 ;  /* 0x000000ffff0d7224 */ /* 0x000fc600078e0003 */
[----:B------:R-:W-:Y:S02]  /*5cc0*/  ULEA.HI.X UR8, UR4, UR11, UR5, 0x3, UP0 ;  /* 0x0000000b04087291 */ /* 0x000fe400080f1c05 */
[----:B------:R0:W2:Y:S01]  /*5cd0*/  LDG.E.CONSTANT R27, [R12.64] ;  /* 0x0000000c0c1b7981 */ /* 0x0000a2000c1e9900 */
[----:B------:R-:W-:-:S03]  /*5ce0*/  IMAD.U32 R16, RZ, RZ, UR7 ;  /* 0x00000007ff107e24 */ /* 0x000fc6000f8e00ff */
[----:B------:R-:W-:-:S05]  /*5cf0*/  MOV R17, UR8 ;  /* 0x0000000800117c02 */ /* 0x000fca0008000f00 */
[----:B------:R-:W3:Y:S01]  /*5d00*/  LDG.E.64 R14, [R16.64] ;  /* 0x0000000c100e7981 */ /* 0x000ee2000c1e1b00 */
[----:B0-----:R-:W-:-:S03]  /*5d10*/  IADD3 R12, P0, R26, UR18, RZ ;  /* 0x000000121a0c7c10 */ /* 0x001fc6000ff1e0ff */
[----:B------:R-:W4:Y:S01]  /*5d20*/  LDG.E.64 R18, [R16.64+0x8] ;  /* 0x0000080c10127981 */ /* 0x000f22000c1e1b00 */
[----:B------:R-:W-:-:S05]  /*5d30*/  IADD3.X R13, R3, UR9, RZ, P0, !PT ;  /* 0x00000009030d7c10 */ /* 0x000fca00087fe4ff */
[----:B------:R0:W5:Y:S01]  /*5d40*/  LDG.E.CONSTANT R26, [R12.64] ;  /* 0x0000000c0c1a7981 */ /* 0x000162000c1e9900 */
[----:B------:R-:W-:Y:S02]  /*5d50*/  MOV R3, R0 ;  /* 0x0000000000037202 */ /* 0x000fe40000000f00 */
[----:B0-----:R-:W-:-:S04]  /*5d60*/  IADD3 R12, P0, R12, UR18, RZ ;  /* 0x000000120c0c7c10 */ /* 0x001fc8000ff1e0ff */
[----:B------:R-:W-:Y:S02]  /*5d70*/  IADD3.X R13, R13, UR9, RZ, P0, !PT ;  /* 0x000000090d0d7c10 */ /* 0x000fe400087fe4ff */
[----:B--2---:R-:W-:Y:S01]  /*5d80*/  SHF.R.S32.HI R29, RZ, 0x1f, R27 ;  /* 0x0000001fff1d7819 */ /* 0x004fe2000001141b */
[----:B---3--:R-:W-:-:S04]  /*5d90*/  IMAD.WIDE.U32 R2, R27, R14, R2 ;  /* 0x0000000e1b027225 */ /* 0x008fc800078e0002 */
[----:B------:R-:W-:Y:S01]  /*5da0*/  IMAD R27, R15, R27, RZ ;  /* 0x0000001b0f1b7224 */ /* 0x000fe200078e02ff */
[----:B-----5:R-:W-:Y:S01]  /*5db0*/  SHF.R.S32.HI R15, RZ, 0x1f, R26 ;  /* 0x0000001fff0f7819 */ /* 0x020fe2000001141a */
[----:B----4-:R-:W-:Y:S02]  /*5dc0*/  IMAD R0, R19, R26, RZ ;  /* 0x0000001a13007224 */ /* 0x010fe400078e02ff */
[----:B------:R-:W-:Y:S01]  /*5dd0*/  IMAD R27, R14, R29, R27 ;  /* 0x0000001d0e1b7224 */ /* 0x000fe200078e021b */
[----:B------:R0:W2:Y:S01]  /*5de0*/  LDG.E.CONSTANT R19, [R12.64] ;  /* 0x0000000c0c137981 */ /* 0x0000a2000c1e9900 */
[----:B------:R-:W-:-:S03]  /*5df0*/  IMAD R0, R18, R15, R0 ;  /* 0x0000000f12007224 */ /* 0x000fc600078e0200 */
[----:B------:R-:W3:Y:S01]  /*5e00*/  LDG.E.64 R14, [R16.64+0x10] ;  /* 0x0000100c100e7981 */ /* 0x000ee2000c1e1b00 */
[----:B------:R-:W-:Y:S01]  /*5e10*/  IMAD.IADD R3, R3, 0x1, R27 ;  /* 0x0000000103037824 */ /* 0x000fe200078e021b */
        /* <DEDUP_REMOVED lines=12> */
[----:B------:R-:W-:-:S05]  /*5ee0*/  IMAD R0, R14, R29, R0 ;  /* 0x0000001d0e007224 */ /* 0x000fca00078e0200 */
[----:B------:R-:W-:Y:S02]  /*5ef0*/  IADD3 R3, R3, R0, RZ ;  /* 0x0000000003037210 */ /* 0x000fe40007ffe0ff */
        /* <DEDUP_REMOVED lines=8> */
[----:B------:R0:W4:Y:S01]  /*5f80*/  LDG.E.CONSTANT R18, [R12.64] ;  /* 0x0000000c0c127981 */ /* 0x000122000c1e9900 */
        /* <DEDUP_REMOVED lines=8> */
[----:B------:R-:W-:Y:S01]  /*6010*/  MOV R14, R2 ;  /* 0x00000002000e7202 */ /* 0x000fe20000000f00 */
[----:B----4-:R-:W-:-:S02]  /*6020*/  IMAD R0, R27, R18, RZ ;  /* 0x000000121b007224 */ /* 0x010fc400078e02ff */
[----:B------:R-:W-:Y:S01]  /*6030*/  IMAD.IADD R15, R3, 0x1, R15 ;  /* 0x00000001030f7824 */ /* 0x000fe200078e020f */
[----:B------:R-:W-:Y:S02]  /*6040*/  SHF.R.S32.HI R3, RZ, 0x1f, R18 ;  /* 0x0000001fff037819 */ /* 0x000fe40000011412 */
[----:B------:R-:W-:-:S03]  /*6050*/  IADD3 R2, P0, R12, UR18, RZ ;  /* 0x000000120c027c10 */ /* 0x000fc6000ff1e0ff */
[----:B------:R-:W-:Y:S01]  /*6060*/  IMAD R0, R26, R3, R0 ;  /* 0x000000031a007224 */ /* 0x000fe200078e0200 */
[----:B------:R-:W-:Y:S02]  /*6070*/  IADD3.X R3, R13, UR9, RZ, P0, !PT ;  /* 0x000000090d037c10 */ /* 0x000fe400087fe4ff */
[----:B0-----:R0:W3:Y:S01]  /*6080*/  LDG.E.64 R12, [R16.64+0x30] ;  /* 0x0000300c100c7981 */ /* 0x0010e2000c1e1b00 */
[----:B------:R-:W-:-:S03]  /*6090*/  IMAD.WIDE.U32 R14, R18, R26, R14 ;  /* 0x0000001a120e7225 */ /* 0x000fc600078e000e */
[----:B------:R1:W4:Y:S04]  /*60a0*/  LDG.E.CONSTANT R18, [R2.64] ;  /* 0x0000000c02127981 */ /* 0x000328000c1e9900 */
[----:B0-----:R-:W5:Y:S01]  /*60b0*/  LDG.E.64 R16, [R16.64+0x38] ;  /* 0x0000380c10107981 */ /* 0x001f62000c1e1b00 */
[----:B------:R-:W-:Y:S01]  /*60c0*/  IMAD.IADD R15, R15, 0x1, R0 ;  /* 0x000000010f0f7824 */ /* 0x000fe200078e0200 */
[----:B------:R-:W-:Y:S02]  /*60d0*/  IADD3 R20, P3, R20, -0x8, RZ ;  /* 0xfffffff814147810 */ /* 0x000fe40007f7e0ff */
[----:B------:R-:W-:Y:S01]  /*60e0*/  IADD3 R26, P2, R2, UR18, RZ ;  /* 0x00000012021a7c10 */ /* 0x000fe2000ff5e0ff */
[----:B------:R-:W-:Y:S01]  /*60f0*/  UIADD3 UR4, UP0, UR4, 0x8, URZ ;  /* 0x0000000804047890 */ /* 0x000fe2000ff1e03f */
[----:B------:R-:W-:-:S02]  /*6100*/  PLOP3.LUT P0, PT, PT, PT, PT, 0x8, 0x0 ;  /* 0x000000000000781c */ /* 0x000fc40003f0e170 */
[----:B------:R-:W-:Y:S02]  /*6110*/  IADD3.X R21, R21, -0x1, RZ, P3, !PT ;  /* 0xffffffff15157810 */ /* 0x000fe40001ffe4ff */
[----:B-1----:R-:W-:Y:S01]  /*6120*/  IADD3.X R3, R3, UR9, RZ, P2, !PT ;  /* 0x0000000903037c10 */ /* 0x002fe200097fe4ff */
[----:B------:R-:W-:Y:S01]  /*6130*/  UIADD3.X UR5, URZ, UR5, URZ, UP0, !UPT ;  /* 0x000000053f057290 */ /* 0x000fe200087fe43f */
[----:B--2---:R-:W-:Y:S01]  /*6140*/  SHF.R.S32.HI R27, RZ, 0x1f, R19 ;  /* 0x0000001fff1b7819 */ /* 0x004fe20000011413 */
[----:B---3--:R-:W-:-:S04]  /*6150*/  IMAD R0, R13, R19, RZ ;  /* 0x000000130d007224 */ /* 0x008fc800078e02ff */
[----:B------:R-:W-:Y:S02]  /*6160*/  IMAD R27, R12, R27, R0 ;  /* 0x0000001b0c1b7224 */ /* 0x000fe400078e0200 */
[----:B------:R-:W-:Y:S01]  /*6170*/  IMAD.WIDE.U32 R12, R19, R12, R14 ;  /* 0x0000000c130c7225 */ /* 0x000fe200078e000e */
[----:B----4-:R-:W-:-:S03]  /*6180*/  SHF.R.S32.HI R15, RZ, 0x1f, R18 ;  /* 0x0000001fff0f7819 */ /* 0x010fc60000011412 */
[----:B-----5:R-:W-:Y:S02]  /*6190*/  IMAD R0, R17, R18, RZ ;  /* 0x0000001211007224 */ /* 0x020fe400078e02ff */
[----:B------:R-:W-:Y:S02]  /*61a0*/  IMAD.IADD R13, R13, 0x1, R27 ;  /* 0x000000010d0d7824 */ /* 0x000fe400078e021b */
[----:B------:R-:W-:Y:S02]  /*61b0*/  IMAD R15, R16, R15, R0 ;  /* 0x0000000f100f7224 */ /* 0x000fe400078e0200 */
[----:B------:R-:W-:-:S04]  /*61c0*/  IMAD.WIDE.U32 R12, R18, R16, R12 ;  /* 0x00000010120c7225 */ /* 0x000fc800078e000c */
[----:B------:R-:W-:Y:S01]  /*61d0*/  IMAD.MOV.U32 R2, RZ, RZ, R12 ;  /* 0x000000ffff027224 */ /* 0x000fe200078e000c */
[----:B------:R-:W-:Y:S02]  /*61e0*/  IADD3 R0, R13, R15, RZ ;  /* 0x0000000f0d007210 */ /* 0x000fe40007ffe0ff */
.L_x_2336:
[----:B------:R-:W-:-:S04]  /*61f0*/  ISETP.NE.U32.AND P2, PT, R20, RZ, PT ;  /* 0x000000ff1400720c */ /* 0x000fc80003f45070 */
[----:B------:R-:W-:-:S13]  /*6200*/  ISETP.NE.OR.EX P0, PT, R21, RZ, P0, P2 ;  /* 0x000000ff1500720c */ /* 0x000fda0000705720 */
[----:B------:R-:W-:Y:S05]  /*6210*/  @!P0 BRA `(.L_x_2332) ;  /* 0x0000035000008947 */ /* 0x000fea0003800000 */
.L_x_2333:
[----:B------:R-:W-:Y:S01]  /*6220*/  ULDC.64 UR10, c[0x0][0x180] ;  /* 0x00006000000a7ab9 */ /* 0x000fe20000000a00 */
[----:B------:R-:W-:Y:S01]  /*6230*/  IMAD.MOV.U32 R14, RZ, RZ, R26 ;  /* 0x000000ffff0e7224 */ /* 0x000fe200078e001a */
[----:B------:R-:W-:Y:S01]  /*6240*/  ULEA UR7, UP0, UR4, UR10, 0x3 ;  /* 0x0000000a04077291 */ /* 0x000fe2000f80183f */
[----:B------:R-:W-:-:S03]  /*6250*/  IMAD.MOV.U32 R15, RZ, RZ, R3 ;  /* 0x000000ffff0f7224 */ /* 0x000fc600078e0003 */
[----:B------:R-:W-:Y:S02]  /*6260*/  ULEA.HI.X UR8, UR4, UR11, UR5, 0x3, UP0 ;  /* 0x0000000b04087291 */ /* 0x000fe400080f1c05 */
[----:B------:R-:W-:Y:S01]  /*6270*/  IMAD.U32 R12, RZ, RZ, UR7 ;  /* 0x00000007ff0c7e24 */ /* 0x000fe2000f8e00ff */
[----:B------:R0:W2:Y:S03]  /*6280*/  LDG.E.CONSTANT R27, [R14.64] ;  /* 0x0000000c0e1b7981 */ /* 0x0000a6000c1e9900 */
[----:B------:R-:W-:-:S05]  /*6290*/  MOV R13, UR8 ;  /* 0x00000008000d7c02 */ /* 0x000fca0008000f00 */
[----:B------:R1:W3:Y:S01]  /*62a0*/  LDG.E.64 R18, [R12.64] ;  /* 0x0000000c0c127981 */ /* 0x0002e2000c1e1b00 */
[----:B0-----:R-:W-:-:S03]  /*62b0*/  IADD3 R14, P0, R26, UR18, RZ ;  /* 0x000000121a0e7c10 */ /* 0x001fc6000ff1e0ff */
[----:B------:R1:W4:Y:S01]  /*62c0*/  LDG.E.64 R16, [R12.64+0x8] ;  /* 0x0000080c0c107981 */ /* 0x000322000c1e1b00 */
[----:B------:R-:W-:-:S03]  /*62d0*/  IADD3.X R15, R3, UR9, RZ, P0, !PT ;  /* 0x00000009030f7c10 */ /* 0x000fc600087fe4ff */
[----:B------:R1:W5:Y:S04]  /*62e0*/  LDG.E.64 R28, [R12.64+0x10] ;  /* 0x0000100c0c1c7981 */ /* 0x000368000c1e1b00 */
[----:B------:R0:W4:Y:S01]  /*62f0*/  LDG.E.CONSTANT R26, [R14.64] ;  /* 0x0000000c0e1a7981 */ /* 0x000122000c1e9900 */
[----:B------:R-:W-:-:S03]  /*6300*/  MOV R3, R0 ;  /* 0x0000000000037202 */ /* 0x000fc60000000f00 */
[----:B-1----:R-:W5:Y:S01]  /*6310*/  LDG.E.64 R12, [R12.64+0x18] ;  /* 0x0000180c0c0c7981 */ /* 0x002f62000c1e1b00 */
[----:B0-----:R-:W-:-:S04]  /*6320*/  IADD3 R14, P0, R14, UR18, RZ ;  /* 0x000000120e0e7c10 */ /* 0x001fc8000ff1e0ff */
[----:B------:R-:W-:Y:S02]  /*6330*/  IADD3.X R15, R15, UR9, RZ, P0, !PT ;  /* 0x000000090f0f7c10 */ /* 0x000fe400087fe4ff */
[----:B--2---:R-:W-:Y:S01]  /*6340*/  SHF.R.S32.HI R0, RZ, 0x1f, R27 ;  /* 0x0000001fff007819 */ /* 0x004fe2000001141b */
[----:B---3--:R-:W-:-:S04]  /*6350*/  IMAD.WIDE.U32 R2, R18, R27, R2 ;  /* 0x0000001b12027225 */ /* 0x008fc800078e0002 */
[----:B------:R-:W-:-:S04]  /*6360*/  IMAD R27, R19, R27, RZ ;  /* 0x0000001b131b7224 */ /* 0x000fc800078e02ff */
[----:B------:R-:W-:Y:S02]  /*6370*/  IMAD R19, R18, R0, R27 ;  /* 0x0000000012137224 */ /* 0x000fe400078e021b */
[----:B------:R-:W-:Y:S01]  /*6380*/  IMAD.MOV.U32 R18, RZ, RZ, R2 ;  /* 0x000000ffff127224 */ /* 0x000fe200078e0002 */
[----:B------:R0:W2:Y:S01]  /*6390*/  LDG.E.CONSTANT R0, [R14.64] ;  /* 0x0000000c0e007981 */ /* 0x0000a2000c1e9900 */
[----:B----4-:R-:W-:Y:S01]  /*63a0*/  SHF.R.S32.HI R2, RZ, 0x1f, R26 ;  /* 0x0000001fff027819 */ /* 0x010fe2000001141a */
[----:B------:R-:W-:-:S04]  /*63b0*/  IMAD R17, R17, R26, RZ ;  /* 0x0000001a11117224 */ /* 0x000fc800078e02ff */
[----:B------:R-:W-:Y:S01]  /*63c0*/  IMAD R17, R16, R2, R17 ;  /* 0x0000000210117224 */ /* 0x000fe200078e0211 */
[----:B------:R-:W-:Y:S01]  /*63d0*/  IADD3 R2, P0, R14, UR18, RZ ;  /* 0x000000120e027c10 */ /* 0x000fe2000ff1e0ff */
[----:B------:R-:W-:-:S03]  /*63e0*/  IMAD.IADD R19, R3, 0x1, R19 ;  /* 0x0000000103137824 */ /* 0x000fc600078e0213 */
[----:B------:R-:W-:-:S05]  /*63f0*/  IADD3.X R3, R15, UR9, RZ, P0, !PT ;  /* 0x000000090f037c10 */ /* 0x000fca00087fe4ff */
[----:B0-----:R0:W3:Y:S01]  /*6400*/  LDG.E.CONSTANT R14, [R2.64] ;  /* 0x0000000c020e7981 */ /* 0x0010e2000c1e9900 */
[----:B------:R-:W-:Y:S01]  /*6410*/  IMAD.WIDE.U32 R18, R16, R26, R18 ;  /* 0x0000001a10127225 */ /* 0x000fe200078e0012 */
[----:B------:R-:W-:-:S04]  /*6420*/  IADD3 R20, P0, R20, -0x4, RZ ;  /* 0xfffffffc14147810 */ /* 0x000fc80007f1e0ff */
[----:B------:R-:W-:Y:S02]  /*6430*/  IADD3 R19, R19, R17, RZ ;  /* 0x0000001113137210 */ /* 0x000fe40007ffe0ff */
[----:B------:R-:W-:Y:S02]  /*6440*/  IADD3.X R21, R21, -0x1, RZ, P0, !PT ;  /* 0xffffffff15157810 */ /* 0x000fe400007fe4ff */
[----:B------:R-:W-:-:S04]  /*6450*/  ISETP.NE.U32.AND P0, PT, R20, RZ, PT ;  /* 0x000000ff1400720c */ /* 0x000fc80003f05070 */
[----:B------:R-:W-:Y:S01]  /*6460*/  ISETP.NE.AND.EX P0, PT, R21, RZ, PT, P0 ;  /* 0x000000ff1500720c */ /* 0x000fe20003f05300 */
[----:B------:R-:W-:Y:S01]  /*6470*/  UIADD3 UR4, UP0, UR4, 0x4, URZ ;  /* 0x0000000404047890 */ /* 0x000fe2000ff1e03f */
[----:B------:R-:W-:-:S03]  /*6480*/  IADD3 R26, P2, R2, UR18, RZ ;  /* 0x00000012021a7c10 */ /* 0x000fc6000ff5e0ff */
[----:B------:R-:W-:Y:S01]  /*6490*/  UIADD3.X UR5, URZ, UR5, URZ, UP0, !UPT ;  /* 0x000000053f057290 */ /* 0x000fe200087fe43f */
[----:B0-----:R-:W-:Y:S02]  /*64a0*/  IADD3.X R3, R3, UR9, RZ, P2, !PT ;  /* 0x0000000903037c10 */ /* 0x001fe400097fe4ff */
[----:B--2---:R-:W-:Y:S01]  /*64b0*/  SHF.R.S32.HI R16, RZ, 0x1f, R0 ;  /* 0x0000001fff107819 */ /* 0x004fe20000011400 */
[----:B-----5:R-:W-:-:S04]  /*64c0*/  IMAD R15, R29, R0, RZ ;  /* 0x000000001d0f7224 */ /* 0x020fc800078e02ff */
[C---:B------:R-:W-:Y:S02]  /*64d0*/  IMAD R15, R28.reuse, R16, R15 ;  /* 0x000000101c0f7224 */ /* 0x040fe400078e020f */
[----:B------:R-:W-:-:S04]  /*64e0*/  IMAD.WIDE.U32 R16, R28, R0, R18 ;  /* 0x000000001c107225 */ /* 0x000fc800078e0012 */
[----:B------:R-:W-:Y:S01]  /*64f0*/  IMAD.IADD R17, R17, 0x1, R15 ;  /* 0x0000000111117824 */ /* 0x000fe200078e020f */
[----:B---3--:R-:W-:Y:S01]  /*6500*/  SHF.R.S32.HI R0, RZ, 0x1f, R14 ;  /* 0x0000001fff007819 */ /* 0x008fe2000001140e */
[----:B------:R-:W-:-:S04]  /*6510*/  IMAD R15, R13, R14, RZ ;  /* 0x0000000e0d0f7224 */ /* 0x000fc800078e02ff */
[C---:B------:R-:W-:Y:S02]  /*6520*/  IMAD R15, R12.reuse, R0, R15 ;  /* 0x000000000c0f7224 */ /* 0x040fe400078e020f */
[----:B------:R-:W-:-:S04]  /*6530*/  IMAD.WIDE.U32 R12, R12, R14, R16 ;  /* 0x0000000e0c0c7225 */ /* 0x000fc800078e0010 */
[----:B------:R-:W-:Y:S01]  /*6540*/  IMAD.IADD R0, R13, 0x1, R15 ;  /* 0x000000010d007824 */ /* 0x000fe200078e020f */
[----:B------:R-:W-:Y:S01]  /*6550*/  MOV R2, R12 ;  /* 0x0000000c00027202 */ /* 0x000fe20000000f00 */
[----:B------:R-:W-:Y:S05]  /*6560*/  @P0 BRA `(.L_x_2333) ;  /* 0xfffffcb000000947 */ /* 0x000fea000383ffff */
.L_x_2332:
        /* <DEDUP_REMOVED lines=18> */
[----:B------:R-:W3:Y:S01]  /*6690*/  LDG.E.CONSTANT R15, [R14.64] ;  /* 0x0000000c0e0f7981 */ /* 0x000ee2000c1e9900 */
[----:B------:R-:W-:-:S04]  /*66a0*/  ISETP.NE.U32.AND P0, PT, R4, 0x1, PT ;  /* 0x000000010400780c */ /* 0x000fc80003f05070 */
[----:B------:R-:W-:Y:S01]  /*66b0*/  ISETP.NE.AND.EX P0, PT, RZ, RZ, PT, P0 ;  /* 0x000000ffff00720c */ /* 0x000fe20003f05300 */
[----:B------:R-:W-:Y:S01]  /*66c0*/  IMAD.MOV.U32 R3, RZ, RZ, R0 ;  /* 0x000000ffff037224 */ /* 0x000fe200078e0000 */
[----:B---3--:R-:W-:Y:S01]  /*66d0*/  SHF.R.S32.HI R19, RZ, 0x1f, R15 ;  /* 0x0000001fff137819 */ /* 0x008fe2000001140f */
[----:B--2---:R-:W-:Y:S02]  /*66e0*/  IMAD R17, R17, R15, RZ ;  /* 0x0000000f11117224 */ /* 0x004fe400078e02ff */
        /* <DEDUP_REMOVED lines=13> */
[----:B------:R-:W-:Y:S02]  /*67c0*/  IADD3.X R8, R11, UR10, R9, P2, !PT ;  /* 0x0000000a0b087c10 */ /* 0x000fe400097fe409 */
[----:B------:R-:W-:-:S03]  /*67d0*/  LEA R14, P2, R3, c[0x0][0x168], 0x2 ;  /* 0x00005a00030e7a11 */ /* 0x000fc600078410ff */
[----:B------:R-:W2:Y:S01]  /*67e0*/  @P0 LDG.E.64 R10, [R12.64+0x10] ;  /* 0x0000100c0c0a0981 */ /* 0x000ea2000c1e1b00 */
[----:B------:R-:W-:Y:S01]  /*67f0*/  LEA.HI.X R15, R3, c[0x0][0x16c], R8, 0x2, P2 ;  /* 0x00005b00030f7a11 */ /* 0x000fe200010f1408 */
[----:B------:R-:W-:Y:S01]  /*6800*/  IMAD.U32 R3, RZ, RZ, UR16 ;  /* 0x00000010ff037e24 */ /* 0x000fe2000f8e00ff */
[----:B------:R-:W-:Y:S01]  /*6810*/  @P0 LEA R16, P2, R17, R14, 0x2 ;  /* 0x0000000e11100211 */ /* 0x000fe200078410ff */
[----:B------:R-:W3:Y:S04]  /*6820*/  LDG.E.64 R8, [R12.64+0x8] ;  /* 0x0000080c0c087981 */ /* 0x000ee8000c1e1b00 */
[----:B------:R-:W4:Y:S01]  /*6830*/  LDG.E.CONSTANT R19, [R14.64] ;  /* 0x0000000c0e137981 */ /* 0x000f22000c1e9900 */
[----:B------:R-:W-:-:S06]  /*6840*/  @P0 LEA.HI.X R17, R3, R15, R4, 0x2, P2 ;  /* 0x0000000f03110211 */ /* 0x000fcc00010f1404 */
[----:B------:R-:W2:Y:S01]  /*6850*/  @P0 LDG.E.CONSTANT R17, [R16.64] ;  /* 0x0000000c10110981 */ /* 0x000ea2000c1e9900 */
[----:B------:R-:W-:Y:S02]  /*6860*/  MOV R3, R0 ;  /* 0x0000000000037202 */ /* 0x000fe40000000f00 */
[----:B----4-:R-:W-:Y:S01]  /*6870*/  SHF.R.S32.HI R21, RZ, 0x1f, R19 ;  /* 0x0000001fff157819 */ /* 0x010fe20000011413 */
[----:B---3--:R-:W-:Y:S02]  /*6880*/  IMAD R4, R9, R19, RZ ;  /* 0x0000001309047224 */ /* 0x008fe400078e02ff */
[----:B------:R-:W-:-:S04]  /*6890*/  IMAD.WIDE.U32 R2, R19, R8, R2 ;  /* 0x0000000813027225 */ /* 0x000fc800078e0002 */
[----:B------:R-:W-:Y:S02]  /*68a0*/  IMAD R21, R8, R21, R4 ;  /* 0x0000001508157224 */ /* 0x000fe400078e0204 */
[----:B--2---:R-:W-:Y:S02]  /*68b0*/  @P0 IMAD R4, R11, R17, RZ ;  /* 0x000000110b040224 */ /* 0x004fe400078e02ff */
[----:B------:R-:W-:Y:S01]  /*68c0*/  IMAD.IADD R0, R3, 0x1, R21 ;  /* 0x0000000103007824 */ /* 0x000fe200078e0215 */
[----:B------:R-:W-:-:S05]  /*68d0*/  @P0 SHF.R.S32.HI R3, RZ, 0x1f, R17 ;  /* 0x0000001fff030819 */ /* 0x000fca0000011411 */
[----:B------:R-:W-:Y:S02]  /*68e0*/  @P0 IMAD R9, R10, R3, R4 ;  /* 0x000000030a090224 */ /* 0x000fe400078e0204 */
[----:B------:R-:W-:-:S04]  /*68f0*/  @P0 IMAD.MOV.U32 R3, RZ, RZ, R0 ;  /* 0x000000ffff030224 */ /* 0x000fc800078e0000 */
[----:B------:R-:W-:-:S04]  /*6900*/  @P0 IMAD.WIDE.U32 R10, R17, R10, R2 ;  /* 0x0000000a110a0225 */ /* 0x000fc800078e0002 */
[----:B------:R-:W-:Y:S01]  /*6910*/  @P0 IMAD.MOV.U32 R2, RZ, RZ, R10 ;  /* 0x000000ffff020224 */ /* 0x000fe200078e000a */
[----:B------:R-:W-:Y:S02]  /*6920*/  @P0 IADD3 R0, R11, R9, RZ ;  /* 0x000000090b000210 */ /* 0x000fe40007ffe0ff */
.L_x_2331:
[----:B------:R-:W-:Y:S05]  /*6930*/  BSYNC B0 ;  /* 0x0000000000007941 */ /* 0x000fea0003800000 */
.L_x_2309:
[----:B-1---5:R-:W-:Y:S01]  /*6940*/  IMAD.U32 R8, RZ, RZ, UR14 ;  /* 0x0000000eff087e24 */ /* 0x022fe2000f8e00ff */
[-C--:B------:R-:W-:Y:S01]  /*6950*/  LOP3.LUT R23, R23, R22.reuse, RZ, 0x3c, !PT ;  /* 0x0000001617177212 */ /* 0x080fe200078e3cff */
[----:B------:R-:W-:Y:S01]  /*6960*/  @!P1 IMAD.MOV.U32 R9, RZ, RZ, 0x8 ;  /* 0x00000008ff099424 */ /* 0x000fe200078e00ff */
[----:B------:R-:W-:Y:S02]  /*6970*/  BSSY B0, `(.L_x_2337) ;  /* 0x0000015000007945 */ /* 0x000fe40003800000 */
[----:B------:R-:W-:Y:S02]  /*6980*/  @!P1 LEA R8, R8, R5, 0x9 ;  /* 0x0000000508089211 */ /* 0x000fe400078e48ff */
[----:B------:R-:W-:Y:S02]  /*6990*/  @!P1 IADD3 R5, R5, 0x80, RZ ;  /* 0x0000008005059810 */ /* 0x000fe40007ffe0ff */
[----:B------:R-:W-:Y:S01]  /*69a0*/  LOP3.LUT R22, R23, R22, RZ, 0x3c, !PT ;  /* 0x0000001617167212 */ /* 0x000fe200078e3cff */
[----:B------:R-:W-:Y:S01]  /*69b0*/  @!P1 IMAD.WIDE.U32 R8, R8, R9, c[0x0][0x198] ;  /* 0x0000660008089625 */ /* 0x000fe200078e0009 */
[----:B------:R-:W-:-:S02]  /*69c0*/  ISETP.GE.AND P0, PT, R5, UR6, PT ;  /* 0x0000000605007c0c */ /* 0x000fc4000bf06270 */
[----:B------:R-:W-:Y:S02]  /*69d0*/  LOP3.LUT R23, R23, R22, RZ, 0x3c, !PT ;  /* 0x0000001617177212 */ /* 0x000fe400078e3cff */
[----:B------:R0:W-:Y:S09]  /*69e0*/  @!P1 STG.E.64 [R8.64], R24 ;  /* 0x0000001808009986 */ /* 0x0001f2000c101b0c */
[----:B------:R-:W-:Y:S05]  /*69f0*/  @P0 BRA `(.L_x_2338) ;  /* 0x000000c000000947 */ /* 0x000fea0003800000 */
[----:B0-----:R-:W-:Y:S02]  /*6a00*/  IMAD.U32 R8, RZ, RZ, UR14 ;  /* 0x0000000eff087e24 */ /* 0x001fe4000f8e00ff */
[----:B------:R-:W-:-:S02]  /*6a10*/  IMAD.U32 R10, RZ, RZ, UR14 ;  /* 0x0000000eff0a7e24 */ /* 0x000fc4000f8e00ff */
[----:B------:R-:W-:Y:S01]  /*6a20*/  IMAD.MOV.U32 R11, RZ, RZ, 0x8 ;  /* 0x00000008ff0b7424 */ /* 0x000fe200078e00ff */
[----:B------:R-:W-:Y:S02]  /*6a30*/  LEA R8, R8, R5, 0x9 ;  /* 0x0000000508087211 */ /* 0x000fe400078e48ff */
[----:B------:R-:W-:-:S03]  /*6a40*/  IADD3 R5, R5, 0x80, RZ ;  /* 0x0000008005057810 */ /* 0x000fc60007ffe0ff */
[----:B------:R-:W-:Y:S01]  /*6a50*/  IMAD.WIDE.U32 R8, R8, R11, c[0x0][0x198] ;  /* 0x0000660008087625 */ /* 0x000fe200078e000b */
[----:B------:R-:W-:-:S04]  /*6a60*/  ISETP.GE.AND P0, PT, R5, UR6, PT ;  /* 0x0000000605007c0c */ /* 0x000fc8000bf06270 */
[----:B------:R0:W-:Y:S09]  /*6a70*/  STG.E.64 [R8.64], R6 ;  /* 0x0000000608007986 */ /* 0x0001f2000c101b0c */
[----:B------:R-:W-:Y:S02]  /*6a80*/  @!P0 LEA R10, R10, R5, 0x9 ;  /* 0x000000050a0a8211 */ /* 0x000fe400078e48ff */
[----:B------:R-:W-:-:S03]  /*6a90*/  @!P0 IADD3 R5, R5, 0x80, RZ ;  /* 0x0000008005058810 */ /* 0x000fc60007ffe0ff */
[----:B------:R-:W-:-:S05]  /*6aa0*/  @!P0 IMAD.WIDE.U32 R10, R10, R11, c[0x0][0x198] ;  /* 0x000066000a0a8625 */ /* 0x000fca00078e000b */
[----:B------:R0:W-:Y:S02]  /*6ab0*/  @!P0 STG.E.64 [R10.64], R22 ;  /* 0x000000160a008986 */ /* 0x0001e4000c101b0c */
.L_x_2338:
[----:B------:R-:W-:Y:S05]  /*6ac0*/  BSYNC B0 ;  /* 0x0000000000007941 */ /* 0x000fea0003800000 */
.L_x_2337:
[----:B------:R-:W-:-:S13]  /*6ad0*/  ISETP.GE.AND P0, PT, R5, UR6, PT ;  /* 0x0000000605007c0c */ /* 0x000fda000bf06270 */
[----:B------:R-:W-:Y:S05]  /*6ae0*/  @P0 EXIT ;  /* 0x000000000000094d */ /* 0x000fea0003800000 */
[----:B0-----:R-:W-:Y:S02]  /*6af0*/  IMAD.U32 R6, RZ, RZ, UR14 ;  /* 0x0000000eff067e24 */ /* 0x001fe4000f8e00ff */
[----:B------:R-:W-:Y:S02]  /*6b00*/  IMAD.MOV.U32 R4, RZ, RZ, 0x8 ;  /* 0x00000008ff047424 */ /* 0x000fe400078e00ff */
[----:B------:R-:W-:Y:S01]  /*6b10*/  IMAD.MOV.U32 R3, RZ, RZ, R0 ;  /* 0x000000ffff037224 */ /* 0x000fe200078e0000 */
[----:B------:R-:W-:-:S05]  /*6b20*/  LEA R5, R6, R5, 0x9 ;  /* 0x0000000506057211 */ /* 0x000fca00078e48ff */
[----:B------:R-:W-:-:S05]  /*6b30*/  IMAD.WIDE.U32 R4, R5, R4, c[0x0][0x198] ;  /* 0x0000660005047625 */ /* 0x000fca00078e0004 */
[----:B------:R-:W-:Y:S01]  /*6b40*/  STG.E.64 [R4.64], R2 ;  /* 0x0000000204007986 */ /* 0x000fe2000c101b0c */
[----:B------:R-:W-:Y:S05]  /*6b50*/  EXIT ;  /* 0x000000000000794d */ /* 0x000fea0003800000 */
.L_x_2339:
        /* <DEDUP_REMOVED lines=10> */
.L_x_3439:


//--------------------- .text._ZN2at6native29vectorized_elementwise_kernelILi2EZZNS0_61_GLOBAL__N__ae8afa13_23_FlattenIndicesKernel_cu_7dd49032_310621_flatten_indices_implINS2_18CUDAKernelLauncherEiLl0EEENS_6TensorERKS5_N3c108ArrayRefIlEEENKUlvE0_clEvEUllE_St5arrayIPcLm2EEEEviT0_T1_ --------------------------
	.section	.text._ZN2at6native29vectorized_elementwise_kernelILi2EZZNS0_61_GLOBAL__N__ae8afa13_23_FlattenIndicesKernel_cu_7dd49032_310621_flatten_indices_implINS2_18CUDAKernelLauncherEiLl0EEENS_6TensorERKS5_N3c108ArrayRefIlEEENKUlvE0_clEvEUllE_St5arrayIPcLm2EEEEviT0_T1_,"ax",@progbits
	.sectioninfo	@"SHI_REGISTERS=56"
	.align	128
        .global         _ZN2at6native29vectorized_elementwise_kernelILi2EZZNS0_61_GLOBAL__N__ae8afa13_23_FlattenIndicesKernel_cu_7dd49032_310621_flatten_indices_implINS2_18CUDAKernelLauncherEiLl0EEENS_6TensorERKS5_N3c108ArrayRefIlEEENKUlvE0_clEvEUllE_St5arrayIPcLm2EEEEviT0_T1_
        .type           _ZN2at6native29vectorized_elementwise_kernelILi2EZZNS0_61_GLOBAL__N__ae8afa13_23_FlattenIndicesKernel_cu_7dd49032_310621_flatten_indices_implINS2_18CUDAKernelLauncherEiLl0EEENS_6TensorERKS5_N3c108ArrayRefIlEEENKUlvE0_clEvEUllE_St5arrayIPcLm2EEEEviT0_T1_,@function
        .size           _ZN2at6native29vectorized_elementwise_kernelILi2EZZNS0_61_GLOBAL__N__ae8afa13_23_FlattenIndicesKernel_cu_7dd49032_310621_flatten_indices_implINS2_18CUDAKernelLauncherEiLl0EEENS_6TensorERKS5_N3c108ArrayRefIlEEENKUlvE0_clEvEUllE_St5arrayIPcLm2EEEEviT0_T1_,(.L_x_3440 - _ZN2at6native29vectorized_elementwise_kernelILi2EZZNS0_61_GLOBAL__N__ae8afa13_23_FlattenIndicesKernel_cu_7dd49032_310621_flatten_indices_implINS2_18CUDAKernelLauncherEiLl0EEENS_6TensorERKS5_N3c108ArrayRefIlEEENKUlvE0_clEvEUllE_St5arrayIPcLm2EEEEviT0_T1_)
        .other          _ZN2at6native29vectorized_elementwise_kernelILi2EZZNS0_61_GLOBAL__N__ae8afa13_23_FlattenIndicesKernel_cu_7dd49032_310621_flatten_indices_implINS2_18CUDAKernelLauncherEiLl0EEENS_6TensorERKS5_N3c108ArrayRefIlEEENKUlvE0_clEvEUllE_St5arrayIPcLm2EEEEviT0_T1_,@"STO_CUDA_ENTRY STV_DEFAULT"
_ZN2at6native29vectorized_elementwise_kernelILi2EZZNS0_61_GLOBAL__N__ae8afa13_23_FlattenIndicesKernel_cu_7dd49032_310621_flatten_indices_implINS2_18CUDAKernelLauncherEiLl0EEENS_6TensorERKS5_N3c108ArrayRefIlEEENKUlvE0_clEvEUllE_St5arrayIPcLm2EEEEviT0_T1_:
.text._ZN2at6native29vectorized_elementwise_kernelILi2EZZNS0_61_GLOBAL__N__ae8afa13_23_FlattenIndicesKernel_cu_7dd49032_310621_flatten_indices_implINS2_18CUDAKernelLauncherEiLl0EEENS_6TensorERKS5_N3c108ArrayRefIlEEENKUlvE0_clEvEUllE_St5arrayIPcLm2EEEEviT0_T1_:
        /* <DEDUP_REMOVED lines=11> */
[----:B------:R-:W-:Y:S01]  /*00b0*/  IMAD.MOV.U32 R41, RZ, RZ, c[0x0][0x17c] ;  /* 0x00005f00ff297624 */ /* 0x000fe200078e00ff */
[----:B------:R-:W-:Y:S01]  /*00c0*/  UMOV UR4, 0x8 ;  /* 0x0000000800047882 */ /* 0x000fe20000000000 */
[----:B------:R-:W-:Y:S01]  /*00d0*/  HFMA2.MMA R0, -RZ, RZ, 0, 0 ;  /* 0x00000000ff007435 */ /* 0x000fe200000001ff */
[----:B------:R-:W-:Y:S01]  /*00e0*/  ISETP.GE.U32.AND P0, PT, R6, 0x1, PT ;  /* 0x000000010600780c */ /* 0x000fe20003f06070 */
[----:B------:R-:W-:Y:S01]  /*00f0*/  CS2R R24, SRZ ;  /* 0x0000000000187805 */ /* 0x000fe2000001ff00 */
[----:B------:R-:W-:Y:S01]  /*0100*/  IMAD.MOV.U32 R16, RZ, RZ, RZ ;  /* 0x000000ffff107224 */ /* 0x000fe200078e00ff */
[----:B------:R-:W-:Y:S01]  /*0110*/  CS2R R10, SRZ ;  /* 0x00000000000a7805 */ /* 0x000fe2000001ff00 */
[----:B------:R-:W-:Y:S01]  /*0120*/  ISETP.GE.AND.EX P0, PT, R41, RZ, PT, P0 ;  /* 0x000000ff2900720c */ /* 0x000fe20003f06300 */
[----:B------:R-:W-:Y:S01]  /*0130*/  CS2R R14, SRZ ;  /* 0x00000000000e7805 */ /* 0x000fe2000001ff00 */
[----:B------:R-:W-:Y:S01]  /*0140*/  CS2R R12, SRZ ;  /* 0x00000000000c7805 */ /* 0x000fe2000001ff00 */
[----:B------:R-:W-:Y:S01]  /*0150*/  IMAD.MOV.U32 R9, RZ, RZ, RZ ;  /* 0x000000ffff097224 */ /* 0x000fe200078e00ff */
[----:B------:R-:W-:Y:S01]  /*0160*/  CS2R R2, SRZ ;  /* 0x0000000000027805 */ /* 0x000fe2000001ff00 */
[----:B------:R-:W-:Y:S01]  /*0170*/  CS2R R4, SRZ ;  /* 0x0000000000047805 */ /* 0x000fe2000001ff00 */
[----:B------:R-:W-:-:S07]  /*0180*/  IMAD.MOV.U32 R7, RZ, RZ, RZ ;  /* 0x000000ffff077224 */ /* 0x000fce00078e00ff */
[----:B------:R-:W-:Y:S05]  /*0190*/  @!P0 BRA `(.L_x_2341) ;  /* 0x0000b93000008947 */ /* 0x000fea0003800000 */
[----:B------:R-:W-:Y:S02]  /*01a0*/  ULDC.64 UR8, c[0x0][0x1a0] ;  /* 0x0000680000087ab9 */ /* 0x000fe40000000a00 */
[----:B------:R-:W-:-:S06]  /*01b0*/  UIMAD.WIDE UR8, UR6, UR4, UR8 ;  /* 0x00000004060872a5 */ /* 0x000fcc000f8e0208 */
[----:B------:R-:W-:Y:S02]  /*01c0*/  IMAD.U32 R10, RZ, RZ, UR8 ;  /* 0x00000008ff0a7e24 */ /* 0x000fe4000f8e00ff */
[----:B------:R-:W-:-:S04]  /*01d0*/  IMAD.U32 R11, RZ, RZ, UR9 ;  /* 0x00000009ff0b7e24 */ /* 0x000fc8000f8e00ff */
[----:B0-----:R-:W-:-:S05]  /*01e0*/  IMAD.WIDE.U32 R10, R8, 0x10, R10 ;  /* 0x00000010080a7825 */ /* 0x001fca00078e000a */
[----:B------:R0:W5:Y:S04]  /*01f0*/  LDG.E.128 R24, [R10.64] ;  /* 0x0000000a0a187981 */ /* 0x000168000c1e1d00 */
[----:B------:R0:W5:Y:S04]  /*0200*/  LDG.E.128 R12, [R10.64+0x800] ;  /* 0x0008000a0a0c7981 */ /* 0x000168000c1e1d00 */
[----:B------:R0:W5:Y:S04]  /*0210*/  LDG.E.128 R16, [R10.64+0x1000] ;  /* 0x0010000a0a107981 */ /* 0x000168000c1e1d00 */
[----:B------:R0:W5:Y:S01]  /*0220*/  LDG.E.128 R20, [R10.64+0x1800] ;  /* 0x0018000a0a147981 */ /* 0x000162000c1e1d00 */
[C---:B------:R-:W-:Y:S01]  /*0230*/  IADD3 R0, P0, R6.reuse, -0x1, RZ ;  /* 0xffffffff06007810 */ /* 0x040fe20007f1e0ff */
[----:B------:R-:W-:Y:S01]  /*0240*/  CS2R R4, SRZ ;  /* 0x0000000000047805 */ /* 0x000fe2000001ff00 */
[----:B------:R-:W-:Y:S01]  /*0250*/  LOP3.LUT R6, R6, 0x3, RZ, 0xc0, !PT ;  /* 0x0000000306067812 */ /* 0x000fe200078ec0ff */
[----:B------:R-:W-:Y:S01]  /*0260*/  IMAD.MOV.U32 R2, RZ, RZ, RZ ;  /* 0x000000ffff027224 */ /* 0x000fe200078e00ff */
[----:B------:R-:W-:Y:S01]  /*0270*/  ISETP.GE.U32.AND P1, PT, R0, 0x3, PT ;  /* 0x000000030000780c */ /* 0x000fe20003f26070 */
[----:B------:R-:W-:Y:S01]  /*0280*/  IMAD.MOV.U32 R7, RZ, RZ, RZ ;  /* 0x000000ffff077224 */ /* 0x000fe200078e00ff */
[----:B------:R-:W-:-:S04]  /*0290*/  IADD3.X R0, R41, -0x1, RZ, P0, !PT ;  /* 0xffffffff29007810 */ /* 0x000fc800007fe4ff */
[----:B------:R-:W-:-:S13]  /*02a0*/  ISETP.GE.U32.AND.EX P1, PT, R0, RZ, PT, P1 ;  /* 0x000000ff0000720c */ /* 0x000fda0003f26110 */
[----:B------:R-:W-:Y:S05]  /*02b0*/  @!P1 BRA `(.L_x_2342) ;  /* 0x000013b000009947 */ /* 0x000fea0003800000 */
[----:B0-----:R-:W-:Y:S01]  /*02c0*/  IADD3 R3, P2, -R6, c[0x0][0x178], RZ ;  /* 0x00005e0006037a10 */ /* 0x001fe20007f5e1ff */
[----:B-----5:R-:W-:Y:S01]  /*02d0*/  IMAD R5, R25, c[0x0][0x170], RZ ;  /* 0x00005c0019057a24 */ /* 0x020fe200078e02ff */
[----:B------:R-:W-:Y:S01]  /*02e0*/  UMOV UR5, 0x4 ;  /* 0x0000000400057882 */ /* 0x000fe20000000000 */
[C---:B------:R-:W-:Y:S01]  /*02f0*/  IMAD.WIDE.U32 R28, R24.reuse, c[0x0][0x170], RZ ;  /* 0x00005c00181c7a25 */ /* 0x040fe200078e00ff */
[----:B------:R-:W-:Y:S01]  /*0300*/  ISETP.GT.U32.AND P0, PT, R3, RZ, PT ;  /* 0x000000ff0300720c */ /* 0x000fe20003f04070 */
[----:B------:R-:W-:Y:S01]  /*0310*/  ULDC.64 UR12, c[0x0][0x188] ;  /* 0x00006200000c7ab9 */ /* 0x000fe20000000a00 */
[----:B------:R-:W-:Y:S01]  /*0320*/  IADD3.X R0, R41, -0x1, RZ, P2, !PT ;  /* 0xffffffff29007810 */ /* 0x000fe200017fe4ff */
[----:B------:R-:W-:Y:S01]  /*0330*/  IMAD R5, R24, c[0x0][0x174], R5 ;  /* 0x00005d0018057a24 */ /* 0x000fe200078e0205 */
[----:B------:R-:W-:Y:S01]  /*0340*/  UIMAD.WIDE.U32 UR8, UR5, UR12, URZ ;  /* 0x0000000c050872a5 */ /* 0x000fe2000f8e003f */
[----:B------:R-:W-:Y:S01]  /*0350*/  LEA R10, P2, R28, c[0x0][0x168], 0x2 ;  /* 0x00005a001c0a7a11 */ /* 0x000fe200078410ff */
[----:B------:R-:W-:Y:S01]  /*0360*/  UIMAD UR5, UR5, UR13, URZ ;  /* 0x0000000d050572a4 */ /* 0x000fe2000f8e023f */
[----:B------:R-:W-:Y:S01]  /*0370*/  ISETP.GT.AND.EX P0, PT, R0, RZ, PT, P0 ;  /* 0x000000ff0000720c */ /* 0x000fe20003f04300 */
[----:B------:R-:W-:Y:S01]  /*0380*/  IMAD.MOV.U32 R2, RZ, RZ, RZ ;  /* 0x000000ffff027224 */ /* 0x000fe200078e00ff */
[----:B------:R-:W-:Y:S01]  /*0390*/  IADD3 R11, R29, R5, RZ ;  /* 0x000000051d0b7210 */ /* 0x000fe20007ffe0ff */
[----:B------:R-:W-:Y:S01]  /*03a0*/  UIADD3 UR5, UR9, UR5, URZ ;  /* 0x0000000509057290 */ /* 0x000fe2000fffe03f */
[----:B------:R-:W-:-:S02]  /*03b0*/  IMAD.MOV.U32 R5, RZ, RZ, RZ ;  /* 0x000000ffff057224 */ /* 0x000fc400078e00ff */
[----:B------:R-:W-:-:S07]  /*03c0*/  LEA.HI.X R11, R28, c[0x0][0x16c], R11, 0x2, P2 ;  /* 0x00005b001c0b7a11 */ /* 0x000fce00010f140b */
[----:B------:R-:W-:Y:S05]  /*03d0*/  @!P0 BRA `(.L_x_2343) ;  /* 0x00000f9000008947 */ /* 0x000fea0003800000 */
[----:B------:R-:W-:Y:S02]  /*03e0*/  ISETP.GT.U32.AND P2, PT, R3, 0xc, PT ;  /* 0x0000000c0300780c */ /* 0x000fe40003f44070 */
[----:B------:R-:W-:Y:S02]  /*03f0*/  PLOP3.LUT P0, PT, PT, PT, PT, 0x80, 0x0 ;  /* 0x000000000000781c */ /* 0x000fe40003f0f070 */
[----:B------:R-:W-:-:S13]  /*0400*/  ISETP.GT.AND.EX P2, PT, R0, RZ, PT, P2 ;  /* 0x000000ff0000720c */ /* 0x000fda0003f44320 */
[----:B------:R-:W-:Y:S05]  /*0410*/  @!P2 BRA `(.L_x_2344) ;  /* 0x000009d00000a947 */ /* 0x000fea0003800000 */
[----:B------:R-:W-:Y:S02]  /*0420*/  PLOP3.LUT P0, PT, PT, PT, PT, 0x8, 0x0 ;  /* 0x000000000000781c */ /* 0x000fe40003f0e170 */
.L_x_2345:
[C---:B------:R-:W-:Y:S01]  /*0430*/  LEA R32, P2, R5.reuse, c[0x0][0x180], 0x3 ;  /* 0x0000600005207a11 */ /* 0x040fe200078418ff */
[----:B------:R0:W2:Y:S03]  /*0440*/  LDG.E.CONSTANT R47, [R10.64] ;  /* 0x0000000a0a2f7981 */ /* 0x0000a6000c1e9900 */
[----:B------:R-:W-:Y:S02]  /*0450*/  LEA.HI.X R33, R5, c[0x0][0x184], R2, 0x3, P2 ;  /* 0x0000610005217a11 */ /* 0x000fe400010f1c02 */
[----:B------:R-:W-:-:S03]  /*0460*/  IADD3 R30, P2, R10, UR8, RZ ;  /* 0x000000080a1e7c10 */ /* 0x000fc6000ff5e0ff */
[----:B------:R-:W3:Y:S01]  /*0470*/  LDG.E.64 R42, [R32.64] ;  /* 0x0000000a202a7981 */ /* 0x000ee2000c1e1b00 */
[----:B------:R-:W-:-:S03]  /*0480*/  IADD3.X R31, R11, UR5, RZ, P2, !PT ;  /* 0x000000050b1f7c10 */ /* 0x000fc600097fe4ff */
[----:B------:R-:W4:Y:S04]  /*0490*/  LDG.E.64 R34, [R32.64+0x8] ;  /* 0x0000080a20227981 */ /* 0x000f28000c1e1b00 */
[----:B------:R1:W5:Y:S01]  /*04a0*/  LDG.E.CONSTANT R53, [R30.64] ;  /* 0x0000000a1e357981 */ /* 0x000362000c1e9900 */
[----:B------:R-:W-:-:S03]  /*04b0*/  IADD3 R50, P2, R30, UR8, RZ ;  /* 0x000000081e327c10 */ /* 0x000fc6000ff5e0ff */
[----:B------:R-:W4:Y:S01]  /*04c0*/  LDG.E.64 R36, [R32.64+0x10] ;  /* 0x0000100a20247981 */ /* 0x000f22000c1e1b00 */
[----:B------:R-:W-:-:S03]  /*04d0*/  IADD3.X R51, R31, UR5, RZ, P2, !PT ;  /* 0x000000051f337c10 */ /* 0x000fc600097fe4ff */
[----:B------:R-:W4:Y:S04]  /*04e0*/  LDG.E.64 R28, [R32.64+0x18] ;  /* 0x0000180a201c7981 */ /* 0x000f28000c1e1b00 */
[----:B------:R0:W4:Y:S01]  /*04f0*/  LDG.E.CONSTANT R9, [R50.64] ;  /* 0x0000000a32097981 */ /* 0x000122000c1e9900 */
[----:B------:R-:W-:-:S03]  /*0500*/  IADD3 R44, P2, R50, UR8, RZ ;  /* 0x00000008322c7c10 */ /* 0x000fc6000ff5e0ff */
[----:B-1----:R-:W4:Y:S01]  /*0510*/  LDG.E.64 R30, [R32.64+0x20] ;  /* 0x0000200a201e7981 */ /* 0x002f22000c1e1b00 */
[----:B------:R-:W-:-:S05]  /*0520*/  IADD3.X R45, R51, UR5, RZ, P2, !PT ;  /* 0x00000005332d7c10 */ /* 0x000fca00097fe4ff */
[----:B0-----:R0:W4:Y:S01]  /*0530*/  LDG.E.CONSTANT R11, [R44.64] ;  /* 0x0000000a2c0b7981 */ /* 0x001122000c1e9900 */
[----:B------:R-:W-:-:S04]  /*0540*/  IADD3 R48, P2, R44, UR8, RZ ;  /* 0x000000082c307c10 */ /* 0x000fc8000ff5e0ff */
[----:B------:R-:W-:Y:S02]  /*0550*/  IADD3.X R49, R45, UR5, RZ, P2, !PT ;  /* 0x000000052d317c10 */ /* 0x000fe400097fe4ff */
[----:B------:R-:W-:-:S03]  /*0560*/  IADD3 R38, P2, R48, UR8, RZ ;  /* 0x0000000830267c10 */ /* 0x000fc6000ff5e0ff */
[----:B------:R1:W4:Y:S01]  /*0570*/  LDG.E.CONSTANT R10, [R48.64] ;  /* 0x0000000a300a7981 */ /* 0x000322000c1e9900 */
[----:B------:R-:W-:Y:S01]  /*0580*/  IADD3.X R39, R49, UR5, RZ, P2, !PT ;  /* 0x0000000531277c10 */ /* 0x000fe200097fe4ff */
[----:B0-----:R-:W-:Y:S02]  /*0590*/  IMAD.MOV.U32 R45, RZ, RZ, R7 ;  /* 0x000000ffff2d7224 */ /* 0x001fe400078e0007 */
[----:B------:R-:W-:Y:S02]  /*05a0*/  IMAD.MOV.U32 R44, RZ, RZ, R4 ;  /* 0x000000ffff2c7224 */ /* 0x000fe400078e0004 */
[----:B------:R0:W4:Y:S01]  /*05b0*/  LDG.E.CONSTANT R51, [R38.64] ;  /* 0x0000000a26337981 */ /* 0x000122000c1e9900 */
[----:B--2---:R-:W-:Y:S01]  /*05c0*/  SHF.R.S32.HI R7, RZ, 0x1f, R47 ;  /* 0x0000001fff077819 */ /* 0x004fe2000001142f */
[----:B---3--:R-:W-:Y:S02]  /*05d0*/  IMAD R4, R43, R47, RZ ;  /* 0x0000002f2b047224 */ /* 0x008fe400078e02ff */
[----:B------:R-:W-:-:S02]  /*05e0*/  IMAD.WIDE.U32 R44, R47, R42, R44 ;  /* 0x0000002a2f2c7225 */ /* 0x000fc400078e002c */
[----:B------:R-:W2:Y:S02]  /*05f0*/  LDG.E.64 R46, [R32.64+0x28] ;  /* 0x0000280a202e7981 */ /* 0x000ea4000c1e1b00 */
[----:B------:R-:W-:Y:S01]  /*0600*/  IMAD R7, R42, R7, R4 ;  /* 0x000000072a077224 */ /* 0x000fe200078e0204 */
[----:B------:R-:W-:-:S04]  /*0610*/  IADD3 R42, P2, R38, UR8, RZ ;  /* 0x00000008262a7c10 */ /* 0x000fc8000ff5e0ff */
[----:B------:R-:W-:Y:S02]  /*0620*/  IADD3.X R43, R39, UR5, RZ, P2, !PT ;  /* 0x00000005272b7c10 */ /* 0x000fe400097fe4ff */
[----:B-1----:R-:W-:Y:S01]  /*0630*/  IADD3 R48, P2, R42, UR8, RZ ;  /* 0x000000082a307c10 */ /* 0x002fe2000ff5e0ff */
[----:B------:R-:W-:Y:S01]  /*0640*/  IMAD.IADD R45, R45, 0x1, R7 ;  /* 0x000000012d2d7824 */ /* 0x000fe200078e0207 */
[----:B-----5:R-:W-:Y:S01]  /*0650*/  SHF.R.S32.HI R4, RZ, 0x1f, R53 ;  /* 0x0000001fff047819 */ /* 0x020fe20000011435 */
[----:B----4-:R-:W-:Y:S01]  /*0660*/  IMAD R35, R35, R53, RZ ;  /* 0x0000003523237224 */ /* 0x010fe200078e02ff */
[----:B------:R1:W3:Y:S01]  /*0670*/  LDG.E.CONSTANT R7, [R42.64] ;  /* 0x0000000a2a077981 */ /* 0x0002e2000c1e9900 */
[----:B------:R-:W-:-:S03]  /*0680*/  IADD3.X R49, R43, UR5, RZ, P2, !PT ;  /* 0x000000052b317c10 */ /* 0x000fc600097fe4ff */
[----:B0-----:R-:W4:Y:S01]  /*0690*/  LDG.E.64 R38, [R32.64+0x30] ;  /* 0x0000300a20267981 */ /* 0x001f22000c1e1b00 */
[----:B------:R-:W-:Y:S02]  /*06a0*/  IMAD R4, R34, R4, R35 ;  /* 0x0000000422047224 */ /* 0x000fe400078e0223 */
[----:B------:R-:W-:Y:S02]  /*06b0*/  IMAD.WIDE.U32 R34, R53, R34, R44 ;  /* 0x0000002235227225 */ /* 0x000fe400078e002c */
[----:B------:R0:W5:Y:S04]  /*06c0*/  LDG.E.CONSTANT R53, [R48.64] ;  /* 0x0000000a30357981 */ /* 0x000168000c1e9900 */
[----:B------:R-:W5:Y:S01]  /*06d0*/  LDG.E.64 R44, [R32.64+0x38] ;  /* 0x0000380a202c7981 */ /* 0x000f62000c1e1b00 */
[----:B-1----:R-:W-:Y:S01]  /*06e0*/  IADD3 R42, P2, R48, UR8, RZ ;  /* 0x00000008302a7c10 */ /* 0x002fe2000ff5e0ff */
[----:B------:R-:W-:Y:S01]  /*06f0*/  IMAD R37, R37, R9, RZ ;  /* 0x0000000925257224 */ /* 0x000fe200078e02ff */
[----:B------:R-:W-:-:S02]  /*0700*/  IADD3 R35, R35, R4, RZ ;  /* 0x0000000423237210 */ /* 0x000fc40007ffe0ff */
[----:B------:R-:W-:Y:S02]  /*0710*/  IADD3.X R43, R49, UR5, RZ, P2, !PT ;  /* 0x00000005312b7c10 */ /* 0x000fe400097fe4ff */
[----:B------:R-:W-:Y:S01]  /*0720*/  SHF.R.S32.HI R4, RZ, 0x1f, R9 ;  /* 0x0000001fff047819 */ /* 0x000fe20000011409 */
[----:B------:R-:W-:Y:S02]  /*0730*/  IMAD.WIDE.U32 R34, R9, R36, R34 ;  /* 0x0000002409227225 */ /* 0x000fe400078e0022 */
[----:B------:R1:W5:Y:S02]  /*0740*/  LDG.E.CONSTANT R9, [R42.64] ;  /* 0x0000000a2a097981 */ /* 0x000364000c1e9900 */
[----:B------:R-:W-:Y:S02]  /*0750*/  IMAD R4, R36, R4, R37 ;  /* 0x0000000424047224 */ /* 0x000fe400078e0225 */
[----:B------:R-:W5:Y:S01]  /*0760*/  LDG.E.64 R36, [R32.64+0x40] ;  /* 0x0000400a20247981 */ /* 0x000f62000c1e1b00 */
[----:B0-----:R-:W-:Y:S01]  /*0770*/  IADD3 R48, P2, R42, UR8, RZ ;  /* 0x000000082a307c10 */ /* 0x001fe2000ff5e0ff */
[----:B------:R-:W-:Y:S01]  /*0780*/  IMAD.IADD R35, R35, 0x1, R4 ;  /* 0x0000000123237824 */ /* 0x000fe200078e0204 */
[----:B------:R-:W-:Y:S01]  /*0790*/  SHF.R.S32.HI R4, RZ, 0x1f, R11 ;  /* 0x0000001fff047819 */ /* 0x000fe2000001140b */
[----:B------:R-:W-:Y:S01]  /*07a0*/  IMAD R29, R29, R11, RZ ;  /* 0x0000000b1d1d7224 */ /* 0x000fe200078e02ff */
[----:B------:R-:W-:Y:S01]  /*07b0*/  IADD3.X R49, R43, UR5, RZ, P2, !PT ;  /* 0x000000052b317c10 */ /* 0x000fe200097fe4ff */
[----:B------:R-:W-:-:S04]  /*07c0*/  IMAD.WIDE.U32 R34, R11, R28, R34 ;  /* 0x0000001c0b227225 */ /* 0x000fc800078e0022 */
[----:B------:R-:W-:Y:S01]  /*07d0*/  IMAD R4, R28, R4, R29 ;  /* 0x000000041c047224 */ /* 0x000fe200078e021d */
[----:B------:R0:W5:Y:S04]  /*07e0*/  LDG.E.CONSTANT R11, [R48.64] ;  /* 0x0000000a300b7981 */ /* 0x000168000c1e9900 */
[----:B------:R-:W5:Y:S01]  /*07f0*/  LDG.E.64 R28, [R32.64+0x48] ;  /* 0x0000480a201c7981 */ /* 0x000f62000c1e1b00 */
[----:B------:R-:W-:Y:S01]  /*0800*/  IMAD.IADD R35, R35, 0x1, R4 ;  /* 0x0000000123237824 */ /* 0x000fe200078e0204 */
[----:B-1----:R-:W-:Y:S01]  /*0810*/  SHF.R.S32.HI R43, RZ, 0x1f, R10 ;  /* 0x0000001fff2b7819 */ /* 0x002fe2000001140a */
[----:B------:R-:W-:-:S04]  /*0820*/  IMAD R4, R31, R10, RZ ;  /* 0x0000000a1f047224 */ /* 0x000fc800078e02ff */
[----:B------:R-:W-:Y:S02]  /*0830*/  IMAD R43, R30, R43, R4 ;  /* 0x0000002b1e2b7224 */ /* 0x000fe400078e0204 */
[----:B------:R-:W-:Y:S01]  /*0840*/  IMAD.WIDE.U32 R30, R10, R30, R34 ;  /* 0x0000001e0a1e7225 */ /* 0x000fe200078e0022 */
[----:B------:R-:W-:Y:S02]  /*0850*/  SHF.R.S32.HI R35, RZ, 0x1f, R51 ;  /* 0x0000001fff237819 */ /* 0x000fe40000011433 */
[----:B------:R-:W-:Y:S01]  /*0860*/  IADD3 R34, P2, R48, UR8, RZ ;  /* 0x0000000830227c10 */ /* 0x000fe2000ff5e0ff */
[----:B------:R-:W-:Y:S02]  /*0870*/  IMAD.IADD R31, R31, 0x1, R43 ;  /* 0x000000011f1f7824 */ /* 0x000fe400078e022b */
[----:B--2---:R-:W-:-:S04]  /*0880*/  IMAD R4, R47, R51, RZ ;  /* 0x000000332f047224 */ /* 0x004fc800078e02ff */
[----:B------:R-:W-:Y:S01]  /*0890*/  IMAD R47, R46, R35, R4 ;  /* 0x000000232e2f7224 */ /* 0x000fe200078e0204 */
[----:B------:R-:W-:Y:S01]  /*08a0*/  IADD3.X R35, R49, UR5, RZ, P2, !PT ;  /* 0x0000000531237c10 */ /* 0x000fe200097fe4ff */
[----:B------:R-:W-:Y:S01]  /*08b0*/  IMAD.WIDE.U32 R42, R51, R46, R30 ;  /* 0x0000002e332a7225 */ /* 0x000fe200078e001e */
[----:B------:R-:W-:Y:S01]  /*08c0*/  IADD3 R46, P2, R34, UR8, RZ ;  /* 0x00000008222e7c10 */ /* 0x000fe2000ff5e0ff */
[----:B------:R1:W2:Y:S02]  /*08d0*/  LDG.E.64 R30, [R32.64+0x50] ;  /* 0x0000500a201e7981 */ /* 0x0002a4000c1e1b00 */
[----:B------:R-:W-:Y:S02]  /*08e0*/  IMAD.IADD R43, R43, 0x1, R47 ;  /* 0x000000012b2b7824 */ /* 0x000fe400078e022f */
[----:B0-----:R0:W2:Y:S01]  /*08f0*/  LDG.E.CONSTANT R49, [R34.64] ;  /* 0x0000000a22317981 */ /* 0x0010a2000c1e9900 */
[----:B---3--:R-:W-:Y:S02]  /*0900*/  SHF.R.S32.HI R51, RZ, 0x1f, R7 ;  /* 0x0000001fff337819 */ /* 0x008fe40000011407 */
[----:B------:R-:W-:Y:S01]  /*0910*/  IADD3.X R47, R35, UR5, RZ, P2, !PT ;  /* 0x00000005232f7c10 */ /* 0x000fe200097fe4ff */
[----:B----4-:R-:W-:-:S02]  /*0920*/  IMAD R4, R39, R7, RZ ;  /* 0x0000000727047224 */ /* 0x010fc400078e02ff */
[----:B------:R-:W-:Y:S02]  /*0930*/  IMAD.WIDE.U32 R42, R7, R38, R42 ;  /* 0x00000026072a7225 */ /* 0x000fe400078e002a */
[----:B------:R3:W4:Y:S01]  /*0940*/  LDG.E.CONSTANT R7, [R46.64] ;  /* 0x0000000a2e077981 */ /* 0x000722000c1e9900 */
[----:B-----5:R-:W-:Y:S01]  /*0950*/  SHF.R.S32.HI R39, RZ, 0x1f, R53 ;  /* 0x0000001fff277819 */ /* 0x020fe20000011435 */
[----:B------:R-:W-:Y:S01]  /*0960*/  IMAD R51, R38, R51, R4 ;  /* 0x0000003326337224 */ /* 0x000fe200078e0204 */
[----:B------:R-:W-:Y:S01]  /*0970*/  IADD3 R38, P2, R46, UR8, RZ ;  /* 0x000000082e267c10 */ /* 0x000fe2000ff5e0ff */
[----:B0-----:R1:W5:Y:S01]  /*0980*/  LDG.E.64 R34, [R32.64+0x58] ;  /* 0x0000580a20227981 */ /* 0x001362000c1e1b00 */
[----:B------:R-:W-:Y:S02]  /*0990*/  IMAD R4, R45, R53, RZ ;  /* 0x000000352d047224 */ /* 0x000fe400078e02ff */
[----:B------:R-:W-:Y:S02]  /*09a0*/  IMAD.IADD R43, R43, 0x1, R51 ;  /* 0x000000012b2b7824 */ /* 0x000fe400078e0233 */
[----:B------:R-:W-:Y:S01]  /*09b0*/  IMAD R51, R44, R39, R4 ;  /* 0x000000272c337224 */ /* 0x000fe200078e0204 */
[----:B------:R-:W-:Y:S01]  /*09c0*/  IADD3.X R39, R47, UR5, RZ, P2, !PT ;  /* 0x000000052f277c10 */ /* 0x000fe200097fe4ff */
[----:B------:R-:W-:Y:S01]  /*09d0*/  IMAD.WIDE.U32 R44, R53, R44, R42 ;  /* 0x0000002c352c7225 */ /* 0x000fe200078e002a */
[----:B------:R-:W-:Y:S01]  /*09e0*/  IADD3 R42, P2, R38, UR8, RZ ;  /* 0x00000008262a7c10 */ /* 0x000fe2000ff5e0ff */
[----:B---3--:R1:W3:Y:S04]  /*09f0*/  LDG.E.64 R46, [R32.64+0x60] ;  /* 0x0000600a202e7981 */ /* 0x0082e8000c1e1b00 */
[----:B------:R0:W3:Y:S01]  /*0a00*/  LDG.E.CONSTANT R53, [R38.64] ;  /* 0x0000000a26357981 */ /* 0x0000e2000c1e9900 */
[----:B------:R-:W-:Y:S01]  /*0a10*/  IADD3 R45, R45, R51, RZ ;  /* 0x000000332d2d7210 */ /* 0x000fe20007ffe0ff */
[----:B------:R-:W-:Y:S01]  /*0a20*/  IMAD R37, R37, R9, RZ ;  /* 0x0000000925257224 */ /* 0x000fe200078e02ff */
[----:B------:R-:W-:-:S02]  /*0a30*/  IADD3.X R43, R39, UR5, RZ, P2, !PT ;  /* 0x00000005272b7c10 */ /* 0x000fc400097fe4ff */
[----:B------:R-:W-:-:S03]  /*0a40*/  SHF.R.S32.HI R51, RZ, 0x1f, R9 ;  /* 0x0000001fff337819 */ /* 0x000fc60000011409 */
[----:B------:R1:W3:Y:S02]  /*0a50*/  LDG.E.CONSTANT R4, [R42.64] ;  /* 0x0000000a2a047981 */ /* 0x0002e4000c1e9900 */
[----:B------:R-:W-:Y:S02]  /*0a60*/  IMAD R37, R36, R51, R37 ;  /* 0x0000003324257224 */ /* 0x000fe400078e0225 */
[----:B------:R1:W3:Y:S01]  /*0a70*/  LDG.E.64 R50, [R32.64+0x68] ;  /* 0x0000680a20327981 */ /* 0x0002e2000c1e1b00 */
[----:B0-----:R-:W-:-:S04]  /*0a80*/  IADD3 R38, P2, R42, UR8, RZ ;  /* 0x000000082a267c10 */ /* 0x001fc8000ff5e0ff */
[----:B------:R-:W-:Y:S01]  /*0a90*/  IADD3.X R39, R43, UR5, RZ, P2, !PT ;  /* 0x000000052b277c10 */ /* 0x000fe200097fe4ff */
[----:B------:R-:W-:Y:S01]  /*0aa0*/  IMAD.WIDE.U32 R44, R9, R36, R44 ;  /* 0x00000024092c7225 */ /* 0x000fe200078e002c */
[----:B-1----:R0:W3:Y:S01]  /*0ab0*/  LDG.E.64 R42, [R32.64+0x70] ;  /* 0x0000700a202a7981 */ /* 0x0020e2000c1e1b00 */
[----:B------:R-:W-:-:S03]  /*0ac0*/  IADD3 R36, P2, R38, UR8, RZ ;  /* 0x0000000826247c10 */ /* 0x000fc6000ff5e0ff */
[----:B------:R2:W3:Y:S01]  /*0ad0*/  LDG.E.CONSTANT R9, [R38.64] ;  /* 0x0000000a26097981 */ /* 0x0004e2000c1e9900 */
[----:B------:R-:W-:Y:S01]  /*0ae0*/  IMAD.IADD R45, R45, 0x1, R37 ;  /* 0x000000012d2d7824 */ /* 0x000fe200078e0225 */
[----:B------:R-:W-:Y:S01]  /*0af0*/  SHF.R.S32.HI R10, RZ, 0x1f, R11 ;  /* 0x0000001fff0a7819 */ /* 0x000fe2000001140b */
[----:B------:R-:W-:Y:S01]  /*0b00*/  IMAD R29, R29, R11, RZ ;  /* 0x0000000b1d1d7224 */ /* 0x000fe200078e02ff */
[----:B------:R-:W-:Y:S01]  /*0b10*/  IADD3.X R37, R39, UR5, RZ, P2, !PT ;  /* 0x0000000527257c10 */ /* 0x000fe200097fe4ff */
[----:B0-----:R-:W3:Y:S02]  /*0b20*/  LDG.E.64 R32, [R32.64+0x78] ;  /* 0x0000780a20207981 */ /* 0x001ee4000c1e1b00 */
[----:B------:R-:W-:Y:S02]  /*0b30*/  IMAD R40, R28, R10, R29 ;  /* 0x0000000a1c287224 */ /* 0x000fe400078e021d */
[----:B------:R-:W3:Y:S01]  /*0b40*/  LDG.E.CONSTANT R29, [R36.64] ;  /* 0x0000000a241d7981 */ /* 0x000ee2000c1e9900 */
[----:B------:R-:W-:-:S04]  /*0b50*/  IMAD.WIDE.U32 R10, R11, R28, R44 ;  /* 0x0000001c0b0a7225 */ /* 0x000fc800078e002c */
[----:B------:R-:W-:Y:S01]  /*0b60*/  IMAD.IADD R11, R11, 0x1, R40 ;  /* 0x000000010b0b7824 */ /* 0x000fe200078e0228 */
[----:B------:R-:W-:-:S04]  /*0b70*/  IADD3 R3, P2, R3, -0x10, RZ ;  /* 0xfffffff003037810 */ /* 0x000fc80007f5e0ff */
[----:B------:R-:W-:Y:S02]  /*0b80*/  IADD3.X R0, R0, -0x1, RZ, P2, !PT ;  /* 0xffffffff00007810 */ /* 0x000fe400017fe4ff */
[----:B------:R-:W-:-:S04]  /*0b90*/  ISETP.GT.U32.AND P2, PT, R3, 0xc, PT ;  /* 0x0000000c0300780c */ /* 0x000fc80003f44070 */
[----:B------:R-:W-:Y:S02]  /*0ba0*/  ISETP.GT.AND.EX P2, PT, R0, RZ, PT, P2 ;  /* 0x000000ff0000720c */ /* 0x000fe40003f44320 */
[----:B------:R-:W-:-:S05]  /*0bb0*/  IADD3 R5, P4, R5, 0x10, RZ ;  /* 0x0000001005057810 */ /* 0x000fca0007f9e0ff */
[----:B------:R-:W-:Y:S01]  /*0bc0*/  IMAD.X R2, RZ, RZ, R2, P4 ;  /* 0x000000ffff027224 */ /* 0x000fe200020e0602 */
[----:B--2---:R-:W-:Y:S01]  /*0bd0*/  SHF.R.S32.HI R39, RZ, 0x1f, R49 ;  /* 0x0000001fff277819 */ /* 0x004fe20000011431 */
[----:B------:R-:W-:Y:S02]  /*0be0*/  IMAD R28, R31, R49, RZ ;  /* 0x000000311f1c7224 */ /* 0x000fe400078e02ff */
[----:B------:R-:W-:-:S04]  /*0bf0*/  IMAD.WIDE.U32 R10, R49, R30, R10 ;  /* 0x0000001e310a7225 */ /* 0x000fc800078e000a */
[----:B------:R-:W-:Y:S01]  /*0c00*/  IMAD R39, R30, R39, R28 ;  /* 0x000000271e277224 */ /* 0x000fe200078e021c */
[----:B----4-:R-:W-:-:S03]  /*0c10*/  SHF.R.S32.HI R31, RZ, 0x1f, R7 ;  /* 0x0000001fff1f7819 */ /* 0x010fc60000011407 */
[----:B------:R-:W-:Y:S02]  /*0c20*/  IMAD.IADD R11, R11, 0x1, R39 ;  /* 0x000000010b0b7824 */ /* 0x000fe400078e0227 */
[----:B-----5:R-:W-:Y:S02]  /*0c30*/  IMAD R28, R35, R7, RZ ;  /* 0x00000007231c7224 */ /* 0x020fe400078e02ff */
[----:B------:R-:W-:-:S04]  /*0c40*/  IMAD.WIDE.U32 R10, R7, R34, R10 ;  /* 0x00000022070a7225 */ /* 0x000fc800078e000a */
[----:B------:R-:W-:-:S04]  /*0c50*/  IMAD R31, R34, R31, R28 ;  /* 0x0000001f221f7224 */ /* 0x000fc800078e021c */
[----:B------:R-:W-:Y:S01]  /*0c60*/  IMAD.IADD R11, R11, 0x1, R31 ;  /* 0x000000010b0b7824 */ /* 0x000fe200078e021f */
[----:B---3--:R-:W-:Y:S01]  /*0c70*/  SHF.R.S32.HI R7, RZ, 0x1f, R53 ;  /* 0x0000001fff077819 */ /* 0x008fe20000011435 */
[----:B------:R-:W-:Y:S02]  /*0c80*/  IMAD R28, R47, R53, RZ ;  /* 0x000000352f1c7224 */ /* 0x000fe400078e02ff */
[----:B------:R-:W-:-:S04]  /*0c90*/  IMAD.WIDE.U32 R10, R53, R46, R10 ;  /* 0x0000002e350a7225 */ /* 0x000fc800078e000a */
[----:B------:R-:W-:-:S04]  /*0ca0*/  IMAD R7, R46, R7, R28 ;  /* 0x000000072e077224 */ /* 0x000fc800078e021c */
[----:B------:R-:W-:Y:S01]  /*0cb0*/  IMAD.IADD R11, R11, 0x1, R7 ;  /* 0x000000010b0b7824 */ /* 0x000fe200078e0207 */
[----:B------:R-:W-:Y:S01]  /*0cc0*/  SHF.R.S32.HI R7, RZ, 0x1f, R4 ;  /* 0x0000001fff077819 */ /* 0x000fe20000011404 */
[----:B------:R-:W-:-:S04]  /*0cd0*/  IMAD R28, R51, R4, RZ ;  /* 0x00000004331c7224 */ /* 0x000fc800078e02ff */
[----:B------:R-:W-:Y:S02]  /*0ce0*/  IMAD R7, R50, R7, R28 ;  /* 0x0000000732077224 */ /* 0x000fe400078e021c */
[----:B------:R-:W-:-:S05]  /*0cf0*/  IMAD.WIDE.U32 R50, R4, R50, R10 ;  /* 0x0000003204327225 */ /* 0x000fca00078e000a */
[----:B------:R-:W-:Y:S01]  /*0d00*/  IADD3 R51, R51, R7, RZ ;  /* 0x0000000733337210 */ /* 0x000fe20007ffe0ff */
[----:B------:R-:W-:Y:S01]  /*0d10*/  IMAD R4, R43, R9, RZ ;  /* 0x000000092b047224 */ /* 0x000fe200078e02ff */
[----:B------:R-:W-:-:S05]  /*0d20*/  SHF.R.S32.HI R7, RZ, 0x1f, R9 ;  /* 0x0000001fff077819 */ /* 0x000fca0000011409 */
[----:B------:R-:W-:Y:S02]  /*0d30*/  IMAD R7, R42, R7, R4 ;  /* 0x000000072a077224 */ /* 0x000fe400078e0204 */
[----:B------:R-:W-:-:S04]  /*0d40*/  IMAD.WIDE.U32 R42, R9, R42, R50 ;  /* 0x0000002a092a7225 */ /* 0x000fc800078e0032 */
[----:B------:R-:W-:Y:S01]  /*0d50*/  IMAD.IADD R43, R43, 0x1, R7 ;  /* 0x000000012b2b7824 */ /* 0x000fe200078e0207 */
[----:B------:R-:W-:Y:S01]  /*0d60*/  SHF.R.S32.HI R7, RZ, 0x1f, R29 ;  /* 0x0000001fff077819 */ /* 0x000fe2000001141d */
[----:B------:R-:W-:Y:S01]  /*0d70*/  IMAD R4, R33, R29, RZ ;  /* 0x0000001d21047224 */ /* 0x000fe200078e02ff */
[----:B------:R-:W-:-:S03]  /*0d80*/  IADD3 R10, P3, R36, UR8, RZ ;  /* 0x00000008240a7c10 */ /* 0x000fc6000ff7e0ff */
[----:B------:R-:W-:Y:S01]  /*0d90*/  IMAD R7, R32, R7, R4 ;  /* 0x0000000720077224 */ /* 0x000fe200078e0204 */
[----:B------:R-:W-:Y:S01]  /*0da0*/  IADD3.X R11, R37, UR5, RZ, P3, !PT ;  /* 0x00000005250b7c10 */ /* 0x000fe20009ffe4ff */
[----:B------:R-:W-:-:S04]  /*0db0*/  IMAD.WIDE.U32 R32, R29, R32, R42 ;  /* 0x000000201d207225 */ /* 0x000fc800078e002a */
[----:B------:R-:W-:Y:S02]  /*0dc0*/  IMAD.IADD R7, R33, 0x1, R7 ;  /* 0x0000000121077824 */ /* 0x000fe400078e0207 */
[----:B------:R-:W-:Y:S01]  /*0dd0*/  IMAD.MOV.U32 R4, RZ, RZ, R32 ;  /* 0x000000ffff047224 */ /* 0x000fe200078e0020 */
[----:B------:R-:W-:Y:S05]  /*0de0*/  @P2 BRA `(.L_x_2345) ;  /* 0xfffff64000002947 */ /* 0x000fea000383ffff */
.L_x_2344:
[----:B------:R-:W-:-:S04]  /*0df0*/  ISETP.GT.U32.AND P2, PT, R3, 0x4, PT ;  /* 0x000000040300780c */ /* 0x000fc80003f44070 */
[----:B------:R-:W-:-:S13]  /*0e00*/  ISETP.GT.AND.EX P2, PT, R0, RZ, PT, P2 ;  /* 0x000000ff0000720c */ /* 0x000fda0003f44320 */
[----:B------:R-:W-:Y:S05]  /*0e10*/  @!P2 BRA `(.L_x_2346) ;  /* 0x000005200000a947 */ /* 0x000fea0003800000 */
[C---:B------:R-:W-:Y:S01]  /*0e20*/  LEA R30, P0, R5.reuse, c[0x0][0x180], 0x3 ;  /* 0x00006000051e7a11 */ /* 0x040fe200078018ff */
[----:B------:R0:W2:Y:S03]  /*0e30*/  LDG.E.CONSTANT R49, [R10.64] ;  /* 0x0000000a0a317981 */ /* 0x0000a6000c1e9900 */
[----:B------:R-:W-:Y:S02]  /*0e40*/  LEA.HI.X R31, R5, c[0x0][0x184], R2, 0x3, P0 ;  /* 0x00006100051f7a11 */ /* 0x000fe400000f1c02 */
[----:B------:R-:W-:-:S03]  /*0e50*/  IADD3 R34, P0, R10, UR8, RZ ;  /* 0x000000080a227c10 */ /* 0x000fc6000ff1e0ff */
[----:B------:R-:W3:Y:S01]  /*0e60*/  LDG.E.64 R42, [R30.64] ;  /* 0x0000000a1e2a7981 */ /* 0x000ee2000c1e1b00 */
[----:B------:R-:W-:-:S03]  /*0e70*/  IADD3.X R35, R11, UR5, RZ, P0, !PT ;  /* 0x000000050b237c10 */ /* 0x000fc600087fe4ff */
[----:B------:R-:W4:Y:S04]  /*0e80*/  LDG.E.64 R32, [R30.64+0x8] ;  /* 0x0000080a1e207981 */ /* 0x000f28000c1e1b00 */
[----:B0-----:R0:W4:Y:S01]  /*0e90*/  LDG.E.CONSTANT R10, [R34.64] ;  /* 0x0000000a220a7981 */ /* 0x001122000c1e9900 */
[----:B------:R-:W-:-:S03]  /*0ea0*/  IADD3 R52, P0, R34, UR8, RZ ;  /* 0x0000000822347c10 */ /* 0x000fc6000ff1e0ff */
[----:B------:R-:W5:Y:S01]  /*0eb0*/  LDG.E.64 R28, [R30.64+0x10] ;  /* 0x0000100a1e1c7981 */ /* 0x000f62000c1e1b00 */
[----:B------:R-:W-:Y:S02]  /*0ec0*/  IADD3.X R53, R35, UR5, RZ, P0, !PT ;  /* 0x0000000523357c10 */ /* 0x000fe400087fe4ff */
[----:B------:R-:W-:Y:S01]  /*0ed0*/  IADD3 R44, P0, R52, UR8, RZ ;  /* 0x00000008342c7c10 */ /* 0x000fe2000ff1e0ff */
[----:B------:R-:W5:Y:S04]  /*0ee0*/  LDG.E.64 R38, [R30.64+0x18] ;  /* 0x0000180a1e267981 */ /* 0x000f68000c1e1b00 */
[----:B------:R2:W5:Y:S01]  /*0ef0*/  LDG.E.CONSTANT R9, [R52.64] ;  /* 0x0000000a34097981 */ /* 0x000562000c1e9900 */
[----:B------:R-:W-:Y:S02]  /*0f00*/  IADD3.X R45, R53, UR5, RZ, P0, !PT ;  /* 0x00000005352d7c10 */ /* 0x000fe400087fe4ff */
[----:B------:R-:W-:Y:S01]  /*0f10*/  IADD3 R46, P0, R44, UR8, RZ ;  /* 0x000000082c2e7c10 */ /* 0x000fe2000ff1e0ff */
[----:B------:R-:W5:Y:S04]  /*0f20*/  LDG.E.64 R36, [R30.64+0x20] ;  /* 0x0000200a1e247981 */ /* 0x000f68000c1e1b00 */
[----:B------:R1:W5:Y:S01]  /*0f30*/  LDG.E.CONSTANT R51, [R44.64] ;  /* 0x0000000a2c337981 */ /* 0x000362000c1e9900 */
[----:B------:R-:W-:-:S02]  /*0f40*/  IADD3.X R47, R45, UR5, RZ, P0, !PT ;  /* 0x000000052d2f7c10 */ /* 0x000fc400087fe4ff */
[----:B0-----:R-:W-:-:S03]  /*0f50*/  IADD3 R34, P0, R46, UR8, RZ ;  /* 0x000000082e227c10 */ /* 0x001fc6000ff1e0ff */
[----:B------:R0:W5:Y:S01]  /*0f60*/  LDG.E.CONSTANT R11, [R46.64] ;  /* 0x0000000a2e0b7981 */ /* 0x000162000c1e9900 */
[----:B------:R-:W-:Y:S02]  /*0f70*/  IADD3.X R35, R47, UR5, RZ, P0, !PT ;  /* 0x000000052f237c10 */ /* 0x000fe400087fe4ff */
[----:B-1----:R-:W-:Y:S01]  /*0f80*/  MOV R45, R7 ;  /* 0x00000007002d7202 */ /* 0x002fe20000000f00 */
[----:B------:R-:W-:Y:S02]  /*0f90*/  IMAD.MOV.U32 R44, RZ, RZ, R4 ;  /* 0x000000ffff2c7224 */ /* 0x000fe400078e0004 */
[----:B------:R1:W5:Y:S01]  /*0fa0*/  LDG.E.CONSTANT R7, [R34.64] ;  /* 0x0000000a22077981 */ /* 0x000362000c1e9900 */
[----:B------:R-:W-:-:S03]  /*0fb0*/  IADD3 R48, P0, R34, UR8, RZ ;  /* 0x0000000822307c10 */ /* 0x000fc6000ff1e0ff */
[----:B0-----:R-:W5:Y:S01]  /*0fc0*/  LDG.E.64 R46, [R30.64+0x28] ;  /* 0x0000280a1e2e7981 */ /* 0x001f62000c1e1b00 */
[----:B--2---:R-:W-:Y:S01]  /*0fd0*/  SHF.R.S32.HI R53, RZ, 0x1f, R49 ;  /* 0x0000001fff357819 */ /* 0x004fe20000011431 */
[----:B---3--:R-:W-:Y:S02]  /*0fe0*/  IMAD R4, R43, R49, RZ ;  /* 0x000000312b047224 */ /* 0x008fe400078e02ff */
[----:B------:R-:W-:Y:S01]  /*0ff0*/  IMAD.WIDE.U32 R44, R49, R42, R44 ;  /* 0x0000002a312c7225 */ /* 0x000fe200078e002c */
[----:B------:R-:W-:-:S03]  /*1000*/  IADD3.X R49, R35, UR5, RZ, P0, !PT ;  /* 0x0000000523317c10 */ /* 0x000fc600087fe4ff */
[----:B------:R-:W-:Y:S01]  /*1010*/  IMAD R53, R42, R53, R4 ;  /* 0x000000352a357224 */ /* 0x000fe200078e0204 */
[----:B------:R-:W-:Y:S01]  /*1020*/  IADD3 R42, P0, R48, UR8, RZ ;  /* 0x00000008302a7c10 */ /* 0x000fe2000ff1e0ff */
[----:B------:R-:W2:Y:S02]  /*1030*/  LDG.E.CONSTANT R4, [R48.64] ;  /* 0x0000000a30047981 */ /* 0x000ea4000c1e9900 */
[----:B------:R-:W-:Y:S02]  /*1040*/  IMAD.IADD R45, R45, 0x1, R53 ;  /* 0x000000012d2d7824 */ /* 0x000fe400078e0235 */
[----:B------:R-:W3:Y:S01]  /*1050*/  LDG.E.64 R52, [R30.64+0x30] ;  /* 0x0000300a1e347981 */ /* 0x000ee2000c1e1b00 */
[----:B------:R-:W-:Y:S01]  /*1060*/  IADD3.X R43, R49, UR5, RZ, P0, !PT ;  /* 0x00000005312b7c10 */ /* 0x000fe200087fe4ff */
[----:B----4-:R-:W-:Y:S01]  /*1070*/  IMAD R33, R33, R10, RZ ;  /* 0x0000000a21217224 */ /* 0x010fe200078e02ff */
[----:B-1----:R-:W-:-:S03]  /*1080*/  SHF.R.S32.HI R35, RZ, 0x1f, R10 ;  /* 0x0000001fff237819 */ /* 0x002fc6000001140a */
[----:B------:R-:W4:Y:S02]  /*1090*/  LDG.E.CONSTANT R40, [R42.64] ;  /* 0x0000000a2a287981 */ /* 0x000f24000c1e9900 */
[----:B------:R-:W-:Y:S02]  /*10a0*/  IMAD R50, R32, R35, R33 ;  /* 0x0000002320327224 */ /* 0x000fe400078e0221 */
[----:B------:R-:W4:Y:S01]  /*10b0*/  LDG.E.64 R34, [R30.64+0x38] ;  /* 0x0000380a1e227981 */ /* 0x000f22000c1e1b00 */
[----:B------:R-:W-:Y:S01]  /*10c0*/  IMAD.WIDE.U32 R32, R10, R32, R44 ;  /* 0x000000200a207225 */ /* 0x000fe200078e002c */
[----:B-----5:R-:W-:-:S03]  /*10d0*/  SHF.R.S32.HI R45, RZ, 0x1f, R9 ;  /* 0x0000001fff2d7819 */ /* 0x020fc60000011409 */
[----:B------:R-:W-:Y:S02]  /*10e0*/  IMAD R10, R29, R9, RZ ;  /* 0x000000091d0a7224 */ /* 0x000fe400078e02ff */
[----:B------:R-:W-:Y:S02]  /*10f0*/  IMAD.IADD R33, R33, 0x1, R50 ;  /* 0x0000000121217824 */ /* 0x000fe400078e0232 */
[----:B------:R-:W-:Y:S02]  /*1100*/  IMAD R45, R28, R45, R10 ;  /* 0x0000002d1c2d7224 */ /* 0x000fe400078e020a */
[----:B------:R-:W-:Y:S01]  /*1110*/  IMAD.WIDE.U32 R28, R9, R28, R32 ;  /* 0x0000001c091c7225 */ /* 0x000fe200078e0020 */
[----:B------:R-:W-:-:S03]  /*1120*/  SHF.R.S32.HI R9, RZ, 0x1f, R51 ;  /* 0x0000001fff097819 */ /* 0x000fc60000011433 */
[----:B------:R-:W-:Y:S02]  /*1130*/  IMAD.IADD R29, R29, 0x1, R45 ;  /* 0x000000011d1d7824 */ /* 0x000fe400078e022d */
[----:B------:R-:W-:Y:S02]  /*1140*/  IMAD R10, R39, R51, RZ ;  /* 0x00000033270a7224 */ /* 0x000fe400078e02ff */
[----:B------:R-:W-:-:S04]  /*1150*/  IMAD.WIDE.U32 R28, R51, R38, R28 ;  /* 0x00000026331c7225 */ /* 0x000fc800078e001c */
[----:B------:R-:W-:Y:S02]  /*1160*/  IMAD R9, R38, R9, R10 ;  /* 0x0000000926097224 */ /* 0x000fe400078e020a */
[----:B------:R-:W-:Y:S02]  /*1170*/  IMAD R10, R37, R11, RZ ;  /* 0x0000000b250a7224 */ /* 0x000fe400078e02ff */
[----:B------:R-:W-:Y:S01]  /*1180*/  IMAD.IADD R29, R29, 0x1, R9 ;  /* 0x000000011d1d7824 */ /* 0x000fe200078e0209 */
[----:B------:R-:W-:-:S03]  /*1190*/  SHF.R.S32.HI R9, RZ, 0x1f, R11 ;  /* 0x0000001fff097819 */ /* 0x000fc6000001140b */
[----:B------:R-:W-:-:S04]  /*11a0*/  IMAD.WIDE.U32 R28, R11, R36, R28 ;  /* 0x000000240b1c7225 */ /* 0x000fc800078e001c */
[----:B------:R-:W-:Y:S02]  /*11b0*/  IMAD R9, R36, R9, R10 ;  /* 0x0000000924097224 */ /* 0x000fe400078e020a */
[----:B------:R-:W-:Y:S02]  /*11c0*/  IMAD R10, R47, R7, RZ ;  /* 0x000000072f0a7224 */ /* 0x000fe400078e02ff */
[----:B------:R-:W-:Y:S01]  /*11d0*/  IMAD.IADD R29, R29, 0x1, R9 ;  /* 0x000000011d1d7824 */ /* 0x000fe200078e0209 */
[----:B------:R-:W-:-:S05]  /*11e0*/  SHF.R.S32.HI R9, RZ, 0x1f, R7 ;  /* 0x0000001fff097819 */ /* 0x000fca0000011407 */
[----:B------:R-:W-:Y:S02]  /*11f0*/  IMAD R9, R46, R9, R10 ;  /* 0x000000092e097224 */ /* 0x000fe400078e020a */
[----:B------:R-:W-:-:S05]  /*1200*/  IMAD.WIDE.U32 R46, R7, R46, R28 ;  /* 0x0000002e072e7225 */ /* 0x000fca00078e001c */
[----:B------:R-:W-:Y:S02]  /*1210*/  IADD3 R47, R47, R9, RZ ;  /* 0x000000092f2f7210 */ /* 0x000fe40007ffe0ff */
[----:B------:R-:W-:Y:S02]  /*1220*/  IADD3 R5, P3, R5, 0x8, RZ ;  /* 0x0000000805057810 */ /* 0x000fe40007f7e0ff */
[----:B------:R-:W-:Y:S02]  /*1230*/  IADD3 R3, P4, R3, -0x8, RZ ;  /* 0xfffffff803037810 */ /* 0x000fe40007f9e0ff */
[----:B------:R-:W-:Y:S01]  /*1240*/  IADD3 R10, P2, R42, UR8, RZ ;  /* 0x000000082a0a7c10 */ /* 0x000fe2000ff5e0ff */
[----:B------:R-:W-:Y:S01]  /*1250*/  IMAD.X R2, RZ, RZ, R2, P3 ;  /* 0x000000ffff027224 */ /* 0x000fe200018e0602 */
[----:B------:R-:W-:Y:S02]  /*1260*/  PLOP3.LUT P0, PT, PT, PT, PT, 0x8, 0x0 ;  /* 0x000000000000781c */ /* 0x000fe40003f0e170 */
[----:B------:R-:W-:-:S02]  /*1270*/  IADD3.X R0, R0, -0x1, RZ, P4, !PT ;  /* 0xffffffff00007810 */ /* 0x000fc400027fe4ff */
[----:B------:R-:W-:Y:S02]  /*1280*/  IADD3.X R11, R43, UR5, RZ, P2, !PT ;  /* 0x000000052b0b7c10 */ /* 0x000fe400097fe4ff */
[----:B--2---:R-:W-:Y:S01]  /*1290*/  SHF.R.S32.HI R7, RZ, 0x1f, R4 ;  /* 0x0000001fff077819 */ /* 0x004fe20000011404 */
[----:B---3--:R-:W-:-:S04]  /*12a0*/  IMAD R9, R53, R4, RZ ;  /* 0x0000000435097224 */ /* 0x008fc800078e02ff */
[----:B------:R-:W-:Y:S02]  /*12b0*/  IMAD R9, R52, R7, R9 ;  /* 0x0000000734097224 */ /* 0x000fe400078e0209 */
[----:B------:R-:W-:Y:S01]  /*12c0*/  IMAD.WIDE.U32 R52, R4, R52, R46 ;  /* 0x0000003404347225 */ /* 0x000fe200078e002e */
[----:B----4-:R-:W-:-:S03]  /*12d0*/  SHF.R.S32.HI R7, RZ, 0x1f, R40 ;  /* 0x0000001fff077819 */ /* 0x010fc60000011428 */
[----:B------:R-:W-:Y:S02]  /*12e0*/  IMAD R4, R35, R40, RZ ;  /* 0x0000002823047224 */ /* 0x000fe400078e02ff */
[----:B------:R-:W-:Y:S02]  /*12f0*/  IMAD.IADD R53, R53, 0x1, R9 ;  /* 0x0000000135357824 */ /* 0x000fe400078e0209 */
[----:B------:R-:W-:Y:S02]  /*1300*/  IMAD R7, R34, R7, R4 ;  /* 0x0000000722077224 */ /* 0x000fe400078e0204 */
[----:B------:R-:W-:-:S04]  /*1310*/  IMAD.WIDE.U32 R34, R40, R34, R52 ;  /* 0x0000002228227225 */ /* 0x000fc800078e0034 */
[----:B------:R-:W-:Y:S02]  /*1320*/  IMAD.IADD R7, R35, 0x1, R7 ;  /* 0x0000000123077824 */ /* 0x000fe400078e0207 */
[----:B------:R-:W-:Y:S02]  /*1330*/  IMAD.MOV.U32 R4, RZ, RZ, R34 ;  /* 0x000000ffff047224 */ /* 0x000fe400078e0022 */
.L_x_2346:
[----:B------:R-:W-:-:S04]  /*1340*/  ISETP.NE.U32.AND P2, PT, R3, RZ, PT ;  /* 0x000000ff0300720c */ /* 0x000fc80003f45070 */
[----:B------:R-:W-:-:S13]  /*1350*/  ISETP.NE.OR.EX P0, PT, R0, RZ, P0, P2 ;  /* 0x000000ff0000720c */ /* 0x000fda0000705720 */
[----:B------:R-:W-:Y:S05]  /*1360*/  @!P0 BRA `(.L_x_2342) ;  /* 0x0000030000008947 */ /* 0x000fea0003800000 */
.L_x_2343:
[C---:B------:R-:W-:Y:S01]  /*1370*/  LEA R34, P0, R5.reuse, c[0x0][0x180], 0x3 ;  /* 0x0000600005227a11 */ /* 0x040fe200078018ff */
[----:B------:R0:W2:Y:S03]  /*1380*/  LDG.E.CONSTANT R49, [R10.64] ;  /* 0x0000000a0a317981 */ /* 0x0000a6000c1e9900 */
[----:B------:R-:W-:Y:S02]  /*1390*/  LEA.HI.X R35, R5, c[0x0][0x184], R2, 0x3, P0 ;  /* 0x0000610005237a11 */ /* 0x000fe400000f1c02 */
[----:B------:R-:W-:-:S03]  /*13a0*/  IADD3 R42, P0, R10, UR8, RZ ;  /* 0x000000080a2a7c10 */ /* 0x000fc6000ff1e0ff */
[----:B------:R-:W3:Y:S01]  /*13b0*/  LDG.E.64 R28, [R34.64] ;  /* 0x0000000a221c7981 */ /* 0x000ee2000c1e1b00 */
[----:B------:R-:W-:Y:S02]  /*13c0*/  IADD3.X R43, R11, UR5, RZ, P0, !PT ;  /* 0x000000050b2b7c10 */ /* 0x000fe400087fe4ff */
[----:B------:R-:W-:Y:S01]  /*13d0*/  IADD3 R46, P0, R42, UR8, RZ ;  /* 0x000000082a2e7c10 */ /* 0x000fe2000ff1e0ff */
[----:B------:R-:W4:Y:S04]  /*13e0*/  LDG.E.64 R30, [R34.64+0x8] ;  /* 0x0000080a221e7981 */ /* 0x000f28000c1e1b00 */
[----:B------:R1:W5:Y:S01]  /*13f0*/  LDG.E.CONSTANT R45, [R42.64] ;  /* 0x0000000a2a2d7981 */ /* 0x000362000c1e9900 */
[----:B------:R-:W-:Y:S02]  /*1400*/  IADD3.X R47, R43, UR5, RZ, P0, !PT ;  /* 0x000000052b2f7c10 */ /* 0x000fe400087fe4ff */
[----:B0-----:R-:W-:Y:S01]  /*1410*/  IADD3 R10, P0, R46, UR8, RZ ;  /* 0x000000082e0a7c10 */ /* 0x001fe2000ff1e0ff */
[----:B------:R-:W4:Y:S04]  /*1420*/  LDG.E.64 R32, [R34.64+0x10] ;  /* 0x0000100a22207981 */ /* 0x000f28000c1e1b00 */
[----:B------:R-:W4:Y:S01]  /*1430*/  LDG.E.CONSTANT R39, [R46.64] ;  /* 0x0000000a2e277981 */ /* 0x000f22000c1e9900 */
[----:B------:R-:W-:-:S03]  /*1440*/  IADD3.X R11, R47, UR5, RZ, P0, !PT ;  /* 0x000000052f0b7c10 */ /* 0x000fc600087fe4ff */
[----:B------:R-:W4:Y:S04]  /*1450*/  LDG.E.64 R36, [R34.64+0x18] ;  /* 0x0000180a22247981 */ /* 0x000f28000c1e1b00 */
[----:B------:R0:W4:Y:S01]  /*1460*/  LDG.E.CONSTANT R9, [R10.64] ;  /* 0x0000000a0a097981 */ /* 0x000122000c1e9900 */
[----:B-1----:R-:W-:Y:S01]  /*1470*/  MOV R43, R7 ;  /* 0x00000007002b7202 */ /* 0x002fe20000000f00 */
[----:B------:R-:W-:Y:S01]  /*1480*/  IMAD.MOV.U32 R42, RZ, RZ, R4 ;  /* 0x000000ffff2a7224 */ /* 0x000fe200078e0004 */
[----:B------:R-:W-:-:S04]  /*1490*/  IADD3 R3, P0, R3, -0x4, RZ ;  /* 0xfffffffc03037810 */ /* 0x000fc80007f1e0ff */
[----:B------:R-:W-:Y:S02]  /*14a0*/  IADD3.X R0, R0, -0x1, RZ, P0, !PT ;  /* 0xffffffff00007810 */ /* 0x000fe400007fe4ff */
[----:B------:R-:W-:-:S04]  /*14b0*/  ISETP.NE.U32.AND P0, PT, R3, RZ, PT ;  /* 0x000000ff0300720c */ /* 0x000fc80003f05070 */
[----:B------:R-:W-:Y:S02]  /*14c0*/  ISETP.NE.AND.EX P0, PT, R0, RZ, PT, P0 ;  /* 0x000000ff0000720c */ /* 0x000fe40003f05300 */
[----:B0-----:R-:W-:Y:S02]  /*14d0*/  IADD3 R10, P3, R10, UR8, RZ ;  /* 0x000000080a0a7c10 */ /* 0x001fe4000ff7e0ff */
[----:B------:R-:W-:Y:S02]  /*14e0*/  IADD3 R5, P2, R5, 0x4, RZ ;  /* 0x0000000405057810 */ /* 0x000fe40007f5e0ff */
[----:B------:R-:W-:Y:S02]  /*14f0*/  IADD3.X R11, R11, UR5, RZ, P3, !PT ;  /* 0x000000050b0b7c10 */ /* 0x000fe40009ffe4ff */
[----:B------:R-:W-:Y:S02]  /*1500*/  IADD3.X R2, RZ, R2, RZ, P2, !PT ;  /* 0x00000002ff027210 */ /* 0x000fe400017fe4ff */
[----:B--2---:R-:W-:Y:S01]  /*1510*/  SHF.R.S32.HI R38, RZ, 0x1f, R49 ;  /* 0x0000001fff267819 */ /* 0x004fe20000011431 */
[----:B---3--:R-:W-:-:S02]  /*1520*/  IMAD R29, R29, R49, RZ ;  /* 0x000000311d1d7224 */ /* 0x008fc400078e02ff */
[----:B------:R-:W-:-:S04]  /*1530*/  IMAD.WIDE.U32 R42, R28, R49, R42 ;  /* 0x000000311c2a7225 */ /* 0x000fc800078e002a */
[----:B------:R-:W-:Y:S01]  /*1540*/  IMAD R29, R28, R38, R29 ;  /* 0x000000261c1d7224 */ /* 0x000fe200078e021d */
[----:B-----5:R-:W-:Y:S01]  /*1550*/  SHF.R.S32.HI R4, RZ, 0x1f, R45 ;  /* 0x0000001fff047819 */ /* 0x020fe2000001142d */
[-C--:B----4-:R-:W-:Y:S02]  /*1560*/  IMAD R7, R31, R45.reuse, RZ ;  /* 0x0000002d1f077224 */ /* 0x090fe400078e02ff */
[----:B------:R-:W-:Y:S02]  /*1570*/  IMAD.IADD R43, R43, 0x1, R29 ;  /* 0x000000012b2b7824 */ /* 0x000fe400078e021d */
[C---:B------:R-:W-:Y:S02]  /*1580*/  IMAD R7, R30.reuse, R4, R7 ;  /* 0x000000041e077224 */ /* 0x040fe400078e0207 */
[----:B------:R-:W-:Y:S01]  /*1590*/  IMAD.WIDE.U32 R30, R30, R45, R42 ;  /* 0x0000002d1e1e7225 */ /* 0x000fe200078e002a */
[----:B------:R-:W-:-:S03]  /*15a0*/  SHF.R.S32.HI R4, RZ, 0x1f, R39 ;  /* 0x0000001fff047819 */ /* 0x000fc60000011427 */
[----:B------:R-:W-:Y:S02]  /*15b0*/  IMAD.IADD R31, R31, 0x1, R7 ;  /* 0x000000011f1f7824 */ /* 0x000fe400078e0207 */
[----:B------:R-:W-:-:S04]  /*15c0*/  IMAD R7, R33, R39, RZ ;  /* 0x0000002721077224 */ /* 0x000fc800078e02ff */
[C---:B------:R-:W-:Y:S02]  /*15d0*/  IMAD R7, R32.reuse, R4, R7 ;  /* 0x0000000420077224 */ /* 0x040fe400078e0207 */
[----:B------:R-:W-:Y:S01]  /*15e0*/  IMAD.WIDE.U32 R32, R32, R39, R30 ;  /* 0x0000002720207225 */ /* 0x000fe200078e001e */
[----:B------:R-:W-:-:S03]  /*15f0*/  SHF.R.S32.HI R4, RZ, 0x1f, R9 ;  /* 0x0000001fff047819 */ /* 0x000fc60000011409 */
[----:B------:R-:W-:Y:S02]  /*1600*/  IMAD.IADD R33, R33, 0x1, R7 ;  /* 0x0000000121217824 */ /* 0x000fe400078e0207 */
[----:B------:R-:W-:-:S04]  /*1610*/  IMAD R7, R37, R9, RZ ;  /* 0x0000000925077224 */ /* 0x000fc800078e02ff */
[C---:B------:R-:W-:Y:S02]  /*1620*/  IMAD R7, R36.reuse, R4, R7 ;  /* 0x0000000424077224 */ /* 0x040fe400078e0207 */
[----:B------:R-:W-:-:S04]  /*1630*/  IMAD.WIDE.U32 R36, R36, R9, R32 ;  /* 0x0000000924247225 */ /* 0x000fc800078e0020 */
[----:B------:R-:W-:Y:S02]  /*1640*/  IMAD.IADD R7, R37, 0x1, R7 ;  /* 0x0000000125077824 */ /* 0x000fe400078e0207 */
[----:B------:R-:W-:Y:S01]  /*1650*/  IMAD.MOV.U32 R4, RZ, RZ, R36 ;  /* 0x000000ffff047224 */ /* 0x000fe200078e0024 */
[----:B------:R-:W-:Y:S05]  /*1660*/  @P0 BRA `(.L_x_2343) ;  /* 0xfffffd0000000947 */ /* 0x000fea000383ffff */
.L_x_2342:
[----:B0-----:R-:W-:Y:S01]  /*1670*/  ISETP.NE.U32.AND P2, PT, R6, RZ, PT ;  /* 0x000000ff0600720c */ /* 0x001fe20003f45070 */
[----:B------:R-:W-:Y:S02]  /*1680*/  IMAD.MOV.U32 R3, RZ, RZ, RZ ;  /* 0x000000ffff037224 */ /* 0x000fe400078e00ff */
[----:B------:R-:W-:Y:S01]  /*1690*/  IMAD.MOV.U32 R0, RZ, RZ, RZ ;  /* 0x000000ffff007224 */ /* 0x000fe200078e00ff */
[----:B------:R-:W-:-:S13]  /*16a0*/  ISETP.NE.AND.EX P2, PT, RZ, RZ, PT, P2 ;  /* 0x000000ffff00720c */ /* 0x000fda0003f45320 */
        /* <DEDUP_REMOVED lines=33> */
[----:B------:R-:W3:Y:S01]  /*18c0*/  LDG.E.CONSTANT R9, [R30.64] ;  /* 0x0000000a1e097981 */ /* 0x000ee2000c1e9900 */
[----:B------:R-:W-:-:S03]  /*18d0*/  @P0 IADD3 R32, P3, R30, UR7, RZ ;  /* 0x000000071e200c10 */ /* 0x000fc6000ff7e0ff */
[----:B------:R-:W4:Y:S01]  /*18e0*/  @P0 LDG.E.64 R24, [R10.64+0x10] ;  /* 0x0000100a0a180981 */ /* 0x000f22000c1e1b00 */
[----:B------:R-:W-:-:S06]  /*18f0*/  @P0 IADD3.X R33, R31, UR5, RZ, P3, !PT ;  /* 0x000000051f210c10 */ /* 0x000fcc0009ffe4ff */
[----:B------:R-:W5:Y:S01]  /*1900*/  @P0 LDG.E.CONSTANT R33, [R32.64] ;  /* 0x0000000a20210981 */ /* 0x000f62000c1e9900 */
[----:B------:R-:W-:Y:S01]  /*1910*/  IMAD.MOV.U32 R5, RZ, RZ, R7 ;  /* 0x000000ffff057224 */ /* 0x000fe200078e0007 */
[----:B---3--:R-:W-:Y:S01]  /*1920*/  SHF.R.S32.HI R35, RZ, 0x1f, R9 ;  /* 0x0000001fff237819 */ /* 0x008fe20000011409 */
[----:B--2---:R-:W-:Y:S02]  /*1930*/  IMAD R2, R29, R9, RZ ;  /* 0x000000091d027224 */ /* 0x004fe400078e02ff */
[----:B------:R-:W-:-:S04]  /*1940*/  IMAD.WIDE.U32 R4, R9, R28, R4 ;  /* 0x0000001c09047225 */ /* 0x000fc800078e0004 */
[----:B------:R-:W-:-:S04]  /*1950*/  IMAD R35, R28, R35, R2 ;  /* 0x000000231c237224 */ /* 0x000fc800078e0202 */
[----:B------:R-:W-:Y:S01]  /*1960*/  IMAD.IADD R7, R5, 0x1, R35 ;  /* 0x0000000105077824 */ /* 0x000fe200078e0223 */
[----:B-----5:R-:W-:Y:S01]  /*1970*/  @P0 SHF.R.S32.HI R5, RZ, 0x1f, R33 ;  /* 0x0000001fff050819 */ /* 0x020fe20000011421 */
[----:B----4-:R-:W-:-:S04]  /*1980*/  @P0 IMAD R2, R25, R33, RZ ;  /* 0x0000002119020224 */ /* 0x010fc800078e02ff */
[----:B------:R-:W-:Y:S02]  /*1990*/  @P0 IMAD R9, R24, R5, R2 ;  /* 0x0000000518090224 */ /* 0x000fe400078e0202 */
[----:B------:R-:W-:-:S04]  /*19a0*/  @P0 IMAD.MOV.U32 R5, RZ, RZ, R7 ;  /* 0x000000ffff050224 */ /* 0x000fc800078e0007 */
[----:B------:R-:W-:-:S04]  /*19b0*/  @P0 IMAD.WIDE.U32 R24, R33, R24, R4 ;  /* 0x0000001821180225 */ /* 0x000fc800078e0004 */
[----:B------:R-:W-:Y:S02]  /*19c0*/  @P0 IMAD.IADD R7, R25, 0x1, R9 ;  /* 0x0000000119070824 */ /* 0x000fe400078e0209 */
[----:B------:R-:W-:Y:S02]  /*19d0*/  @P0 IMAD.MOV.U32 R4, RZ, RZ, R24 ;  /* 0x000000ffff040224 */ /* 0x000fe400078e0018 */
.L_x_2347:
[----:B------:R-:W-:Y:S01]  /*19e0*/  HFMA2.MMA R2, -RZ, RZ, 0, 0 ;  /* 0x00000000ff027435 */ /* 0x000fe200000001ff */
        /* <DEDUP_REMOVED lines=14> */
[----:B------:R-:W-:-:S02]  /*1ad0*/  IMAD.IADD R25, R29, 0x1, R3 ;  /* 0x000000011d197824 */ /* 0x000fc400078e0203 */
[----:B------:R-:W-:Y:S02]  /*1ae0*/  IMAD.MOV.U32 R3, RZ, RZ, RZ ;  /* 0x000000ffff037224 */ /* 0x000fe400078e00ff */
[----:B------:R-:W-:Y:S01]  /*1af0*/  IMAD.MOV.U32 R0, RZ, RZ, RZ ;  /* 0x000000ffff007224 */ /* 0x000fe200078e00ff */
[----:B------:R-:W-:-:S07]  /*1b00*/  LEA.HI.X R25, R28, c[0x0][0x16c], R25, 0x2, P3 ;  /* 0x00005b001c197a11 */ /* 0x000fce00018f1419 */
[----:B------:R-:W-:Y:S05]  /*1b10*/  @!P0 BRA `(.L_x_2349) ;  /* 0x00000fa000008947 */ /* 0x000fea0003800000 */
[----:B------:R-:W-:Y:S02]  /*1b20*/  ISETP.GT.U32.AND P3, PT, R10, 0xc, PT ;  /* 0x0000000c0a00780c */ /* 0x000fe40003f64070 */
[----:B------:R-:W-:Y:S02]  /*1b30*/  PLOP3.LUT P0, PT, PT, PT, PT, 0x80, 0x0 ;  /* 0x000000000000781c */ /* 0x000fe40003f0f070 */
[----:B------:R-:W-:-:S13]  /*1b40*/  ISETP.GT.AND.EX P3, PT, R9, RZ, PT, P3 ;  /* 0x000000ff0900720c */ /* 0x000fda0003f64330 */
[----:B------:R-:W-:Y:S05]  /*1b50*/  @!P3 BRA `(.L_x_2350) ;  /* 0x000009e00000b947 */ /* 0x000fea0003800000 */
[----:B------:R-:W-:Y:S02]  /*1b60*/  PLOP3.LUT P0, PT, PT, PT, PT, 0x8, 0x0 ;  /* 0x000000000000781c */ /* 0x000fe40003f0e170 */
.L_x_2351:
[C---:B------:R-:W-:Y:S01]  /*1b70*/  LEA R30, P3, R3.reuse, c[0x0][0x180], 0x3 ;  /* 0x00006000031e7a11 */ /* 0x040fe200078618ff */
[----:B------:R0:W2:Y:S03]  /*1b80*/  LDG.E.CONSTANT R45, [R24.64] ;  /* 0x0000000a182d7981 */ /* 0x0000a6000c1e9900 */
[----:B------:R-:W-:-:S05]  /*1b90*/  LEA.HI.X R31, R3, c[0x0][0x184], R0, 0x3, P3 ;  /* 0x00006100031f7a11 */ /* 0x000fca00018f1c00 */
[----:B------:R-:W3:Y:S01]  /*1ba0*/  LDG.E.64 R38, [R30.64] ;  /* 0x0000000a1e267981 */ /* 0x000ee2000c1e1b00 */
[----:B------:R-:W-:-:S03]  /*1bb0*/  IADD3 R28, P3, R24, UR8, RZ ;  /* 0x00000008181c7c10 */ /* 0x000fc6000ff7e0ff */
[----:B------:R-:W4:Y:S01]  /*1bc0*/  LDG.E.64 R32, [R30.64+0x8] ;  /* 0x0000080a1e207981 */ /* 0x000f22000c1e1b00 */
[----:B------:R-:W-:Y:S02]  /*1bd0*/  IADD3.X R29, R25, UR5, RZ, P3, !PT ;  /* 0x00000005191d7c10 */ /* 0x000fe40009ffe4ff */
[----:B------:R-:W-:Y:S01]  /*1be0*/  IADD3 R52, P3, R28, UR8, RZ ;  /* 0x000000081c347c10 */ /* 0x000fe2000ff7e0ff */
[----:B------:R-:W5:Y:S04]  /*1bf0*/  LDG.E.64 R34, [R30.64+0x10] ;  /* 0x0000100a1e227981 */ /* 0x000f68000c1e1b00 */
[----:B------:R1:W4:Y:S01]  /*1c00*/  LDG.E.CONSTANT R40, [R28.64] ;  /* 0x0000000a1c287981 */ /* 0x000322000c1e9900 */
[----:B------:R-:W-:-:S03]  /*1c10*/  IADD3.X R53, R29, UR5, RZ, P3, !PT ;  /* 0x000000051d357c10 */ /* 0x000fc60009ffe4ff */
[----:B0-----:R-:W4:Y:S04]  /*1c20*/  LDG.E.64 R24, [R30.64+0x18] ;  /* 0x0000180a1e187981 */ /* 0x001f28000c1e1b00 */
[----:B------:R0:W5:Y:S01]  /*1c30*/  LDG.E.CONSTANT R11, [R52.64] ;  /* 0x0000000a340b7981 */ /* 0x000162000c1e9900 */
[----:B------:R-:W-:-:S03]  /*1c40*/  IADD3 R42, P3, R52, UR8, RZ ;  /* 0x00000008342a7c10 */ /* 0x000fc6000ff7e0ff */
[----:B-1----:R-:W5:Y:S01]  /*1c50*/  LDG.E.64 R28, [R30.64+0x20] ;  /* 0x0000200a1e1c7981 */ /* 0x002f62000c1e1b00 */
[----:B------:R-:W-:-:S05]  /*1c60*/  IADD3.X R43, R53, UR5, RZ, P3, !PT ;  /* 0x00000005352b7c10 */ /* 0x000fca0009ffe4ff */
[----:B------:R1:W5:Y:S01]  /*1c70*/  LDG.E.CONSTANT R51, [R42.64] ;  /* 0x0000000a2a337981 */ /* 0x000362000c1e9900 */
[----:B------:R-:W-:-:S04]  /*1c80*/  IADD3 R46, P3, R42, UR8, RZ ;  /* 0x000000082a2e7c10 */ /* 0x000fc8000ff7e0ff */
[----:B------:R-:W-:Y:S02]  /*1c90*/  IADD3.X R47, R43, UR5, RZ, P3, !PT ;  /* 0x000000052b2f7c10 */ /* 0x000fe40009ffe4ff */
[----:B------:R-:W-:-:S03]  /*1ca0*/  IADD3 R36, P3, R46, UR8, RZ ;  /* 0x000000082e247c10 */ /* 0x000fc6000ff7e0ff */
[----:B------:R2:W5:Y:S01]  /*1cb0*/  LDG.E.CONSTANT R49, [R46.64] ;  /* 0x0000000a2e317981 */ /* 0x000562000c1e9900 */
[----:B------:R-:W-:Y:S01]  /*1cc0*/  IADD3.X R37, R47, UR5, RZ, P3, !PT ;  /* 0x000000052f257c10 */ /* 0x000fe20009ffe4ff */
[----:B-1----:R-:W-:Y:S01]  /*1cd0*/  IMAD.MOV.U32 R42, RZ, RZ, R2 ;  /* 0x000000ffff2a7224 */ /* 0x002fe200078e0002 */
[----:B------:R-:W-:-:S03]  /*1ce0*/  MOV R43, R5 ;  /* 0x00000005002b7202 */ /* 0x000fc60000000f00 */
[----:B0-----:R0:W5:Y:S01]  /*1cf0*/  LDG.E.CONSTANT R53, [R36.64] ;  /* 0x0000000a24357981 */ /* 0x001162000c1e9900 */
[----:B--2---:R-:W-:Y:S01]  /*1d00*/  SHF.R.S32.HI R5, RZ, 0x1f, R45 ;  /* 0x0000001fff057819 */ /* 0x004fe2000001142d */
[----:B---3--:R-:W-:Y:S02]  /*1d10*/  IMAD R2, R39, R45, RZ ;  /* 0x0000002d27027224 */ /* 0x008fe400078e02ff */
[----:B------:R-:W-:Y:S02]  /*1d20*/  IMAD.WIDE.U32 R42, R45, R38, R42 ;  /* 0x000000262d2a7225 */ /* 0x000fe400078e002a */
[----:B------:R-:W2:Y:S02]  /*1d30*/  LDG.E.64 R44, [R30.64+0x28] ;  /* 0x0000280a1e2c7981 */ /* 0x000ea4000c1e1b00 */
[----:B------:R-:W-:Y:S01]  /*1d40*/  IMAD R5, R38, R5, R2 ;  /* 0x0000000526057224 */ /* 0x000fe200078e0202 */
[----:B------:R-:W-:-:S04]  /*1d50*/  IADD3 R38, P3, R36, UR8, RZ ;  /* 0x0000000824267c10 */ /* 0x000fc8000ff7e0ff */
[----:B------:R-:W-:Y:S01]  /*1d60*/  IADD3.X R39, R37, UR5, RZ, P3, !PT ;  /* 0x0000000525277c10 */ /* 0x000fe20009ffe4ff */
[----:B------:R-:W-:Y:S01]  /*1d70*/  IMAD.IADD R43, R43, 0x1, R5 ;  /* 0x000000012b2b7824 */ /* 0x000fe200078e0205 */
[----:B0-----:R-:W3:Y:S01]  /*1d80*/  LDG.E.64 R36, [R30.64+0x30] ;  /* 0x0000300a1e247981 */ /* 0x001ee2000c1e1b00 */
[----:B------:R-:W-:-:S03]  /*1d90*/  IADD3 R46, P3, R38, UR8, RZ ;  /* 0x00000008262e7c10 */ /* 0x000fc6000ff7e0ff */
[----:B------:R0:W3:Y:S01]  /*1da0*/  LDG.E.CONSTANT R5, [R38.64] ;  /* 0x0000000a26057981 */ /* 0x0000e2000c1e9900 */
[----:B----4-:R-:W-:Y:S01]  /*1db0*/  SHF.R.S32.HI R2, RZ, 0x1f, R40 ;  /* 0x0000001fff027819 */ /* 0x010fe20000011428 */
[----:B------:R-:W-:Y:S01]  /*1dc0*/  IMAD R33, R33, R40, RZ ;  /* 0x0000002821217224 */ /* 0x000fe200078e02ff */
[----:B------:R-:W-:-:S03]  /*1dd0*/  IADD3.X R47, R39, UR5, RZ, P3, !PT ;  /* 0x00000005272f7c10 */ /* 0x000fc60009ffe4ff */
[----:B------:R-:W-:Y:S02]  /*1de0*/  IMAD R48, R32, R2, R33 ;  /* 0x0000000220307224 */ /* 0x000fe400078e0221 */
[----:B------:R-:W-:Y:S01]  /*1df0*/  IMAD.WIDE.U32 R32, R40, R32, R42 ;  /* 0x0000002028207225 */ /* 0x000fe200078e002a */
[----:B------:R1:W4:Y:S01]  /*1e00*/  LDG.E.CONSTANT R2, [R46.64] ;  /* 0x0000000a2e027981 */ /* 0x000322000c1e9900 */
[----:B0-----:R-:W-:-:S03]  /*1e10*/  IADD3 R38, P3, R46, UR8, RZ ;  /* 0x000000082e267c10 */ /* 0x001fc6000ff7e0ff */
[----:B------:R-:W4:Y:S01]  /*1e20*/  LDG.E.64 R42, [R30.64+0x38] ;  /* 0x0000380a1e2a7981 */ /* 0x000f22000c1e1b00 */
[----:B------:R-:W-:Y:S01]  /*1e30*/  IMAD.IADD R33, R33, 0x1, R48 ;  /* 0x0000000121217824 */ /* 0x000fe200078e0230 */
[----:B------:R-:W-:Y:S01]  /*1e40*/  IADD3.X R39, R47, UR5, RZ, P3, !PT ;  /* 0x000000052f277c10 */ /* 0x000fe20009ffe4ff */
[----:B-----5:R-:W-:Y:S01]  /*1e50*/  IMAD R35, R35, R11, RZ ;  /* 0x0000000b23237224 */ /* 0x020fe200078e02ff */
[----:B------:R-:W-:Y:S01]  /*1e60*/  SHF.R.S32.HI R40, RZ, 0x1f, R11 ;  /* 0x0000001fff287819 */ /* 0x000fe2000001140b */
[----:B------:R-:W-:Y:S02]  /*1e70*/  IMAD.WIDE.U32 R32, R11, R34, R32 ;  /* 0x000000220b207225 */ /* 0x000fe400078e0020 */
[----:B------:R0:W5:Y:S02]  /*1e80*/  LDG.E.CONSTANT R11, [R38.64] ;  /* 0x0000000a260b7981 */ /* 0x000164000c1e9900 */
[----:B------:R-:W-:Y:S02]  /*1e90*/  IMAD R40, R34, R40, R35 ;  /* 0x0000002822287224 */ /* 0x000fe400078e0223 */
[----:B------:R-:W5:Y:S01]  /*1ea0*/  LDG.E.64 R34, [R30.64+0x40] ;  /* 0x0000400a1e227981 */ /* 0x000f62000c1e1b00 */
[----:B-1----:R-:W-:Y:S01]  /*1eb0*/  IADD3 R46, P3, R38, UR8, RZ ;  /* 0x00000008262e7c10 */ /* 0x002fe2000ff7e0ff */
        /* <DEDUP_REMOVED lines=8> */
[----:B0-----:R-:W-:Y:S01]  /*1f40*/  IMAD.IADD R39, R51, 0x1, R40 ;  /* 0x0000000133277824 */ /* 0x001fe200078e0228 */
[----:B------:R-:W-:Y:S01]  /*1f50*/  SHF.R.S32.HI R51, RZ, 0x1f, R49 ;  /* 0x0000001fff337819 */ /* 0x000fe20000011431 */
[----:B------:R-:W-:Y:S02]  /*1f60*/  IMAD R29, R29, R49, RZ ;  /* 0x000000311d1d7224 */ /* 0x000fe400078e02ff */
[----:B------:R-:W-:-:S02]  /*1f70*/  IMAD.MOV.U32 R38, RZ, RZ, R50 ;  /* 0x000000ffff267224 */ /* 0x000fc400078e0032 */
[----:B------:R-:W-:Y:S02]  /*1f80*/  IMAD R51, R28, R51, R29 ;  /* 0x000000331c337224 */ /* 0x000fe400078e021d */
[----:B------:R-:W-:Y:S01]  /*1f90*/  IMAD.WIDE.U32 R28, R49, R28, R38 ;  /* 0x0000001c311c7225 */ /* 0x000fe200078e0026 */
[----:B------:R-:W-:Y:S02]  /*1fa0*/  SHF.R.S32.HI R39, RZ, 0x1f, R53 ;  /* 0x0000001fff277819 */ /* 0x000fe40000011435 */
[----:B------:R-:W-:Y:S02]  /*1fb0*/  IADD3 R38, P3, R46, UR8, RZ ;  /* 0x000000082e267c10 */ /* 0x000fe4000ff7e0ff */
[----:B------:R-:W-:Y:S01]  /*1fc0*/  IADD3 R29, R29, R51, RZ ;  /* 0x000000331d1d7210 */ /* 0x000fe20007ffe0ff */
[----:B--2---:R-:W-:-:S04]  /*1fd0*/  IMAD R32, R45, R53, RZ ;  /* 0x000000352d207224 */ /* 0x004fc800078e02ff */
[----:B------:R-:W-:Y:S01]  /*1fe0*/  IMAD R49, R44, R39, R32 ;  /* 0x000000272c317224 */ /* 0x000fe200078e0220 */
[----:B------:R-:W-:Y:S01]  /*1ff0*/  IADD3.X R39, R47, UR5, RZ, P3, !PT ;  /* 0x000000052f277c10 */ /* 0x000fe20009ffe4ff */
[----:B------:R-:W-:Y:S01]  /*2000*/  IMAD.WIDE.U32 R44, R53, R44, R28 ;  /* 0x0000002c352c7225 */ /* 0x000fe200078e001c */
[----:B-1----:R-:W-:Y:S01]  /*2010*/  IADD3 R46, P3, R38, UR8, RZ ;  /* 0x00000008262e7c10 */ /* 0x002fe2000ff7e0ff */
[----:B------:R0:W2:Y:S02]  /*2020*/  LDG.E.64 R28, [R30.64+0x50] ;  /* 0x0000500a1e1c7981 */ /* 0x0000a4000c1e1b00 */
[----:B------:R-:W-:Y:S02]  /*2030*/  IMAD.IADD R45, R45, 0x1, R49 ;  /* 0x000000012d2d7824 */ /* 0x000fe400078e0231 */
[----:B------:R1:W2:Y:S01]  /*2040*/  LDG.E.CONSTANT R49, [R38.64] ;  /* 0x0000000a26317981 */ /* 0x0002a2000c1e9900 */
[----:B---3--:R-:W-:Y:S01]  /*2050*/  SHF.R.S32.HI R51, RZ, 0x1f, R5 ;  /* 0x0000001fff337819 */ /* 0x008fe20000011405 */
[----:B------:R-:W-:Y:S01]  /*2060*/  IMAD R32, R37, R5, RZ ;  /* 0x0000000525207224 */ /* 0x000fe200078e02ff */
[----:B------:R-:W-:Y:S01]  /*2070*/  IADD3.X R47, R39, UR5, RZ, P3, !PT ;  /* 0x00000005272f7c10 */ /* 0x000fe20009ffe4ff */
[----:B------:R-:W-:-:S04]  /*2080*/  IMAD.WIDE.U32 R44, R5, R36, R44 ;  /* 0x00000024052c7225 */ /* 0x000fc800078e002c */
[----:B------:R-:W-:Y:S01]  /*2090*/  IMAD R37, R36, R51, R32 ;  /* 0x0000003324257224 */ /* 0x000fe200078e0220 */
[----:B------:R3:W2:Y:S01]  /*20a0*/  LDG.E.CONSTANT R5, [R46.64] ;  /* 0x0000000a2e057981 */ /* 0x0006a2000c1e9900 */
[----:B-1----:R-:W-:Y:S02]  /*20b0*/  IADD3 R38, P3, R46, UR8, RZ ;  /* 0x000000082e267c10 */ /* 0x002fe4000ff7e0ff */
[----:B------:R-:W-:Y:S01]  /*20c0*/  IMAD.IADD R45, R45, 0x1, R37 ;  /* 0x000000012d2d7824 */ /* 0x000fe200078e0225 */
[----:B----4-:R-:W-:Y:S01]  /*20d0*/  SHF.R.S32.HI R51, RZ, 0x1f, R2 ;  /* 0x0000001fff337819 */ /* 0x010fe20000011402 */
[----:B------:R0:W4:Y:S01]  /*20e0*/  LDG.E.64 R36, [R30.64+0x58] ;  /* 0x0000580a1e247981 */ /* 0x000122000c1e1b00 */
[----:B------:R-:W-:Y:S01]  /*20f0*/  IMAD R32, R43, R2, RZ ;  /* 0x000000022b207224 */ /* 0x000fe200078e02ff */
[----:B------:R-:W-:-:S03]  /*2100*/  IADD3.X R39, R47, UR5, RZ, P3, !PT ;  /* 0x000000052f277c10 */ /* 0x000fc60009ffe4ff */
[----:B------:R-:W-:Y:S01]  /*2110*/  IMAD R51, R42, R51, R32 ;  /* 0x000000332a337224 */ /* 0x000fe200078e0220 */
[----:B---3--:R0:W3:Y:S01]  /*2120*/  LDG.E.64 R46, [R30.64+0x60] ;  /* 0x0000600a1e2e7981 */ /* 0x0080e2000c1e1b00 */
[----:B------:R-:W-:Y:S01]  /*2130*/  IMAD.WIDE.U32 R42, R2, R42, R44 ;  /* 0x0000002a022a7225 */ /* 0x000fe200078e002c */
[----:B------:R-:W-:Y:S02]  /*2140*/  IADD3 R44, P3, R38, UR8, RZ ;  /* 0x00000008262c7c10 */ /* 0x000fe4000ff7e0ff */
[----:B------:R1:W3:Y:S01]  /*2150*/  LDG.E.CONSTANT R53, [R38.64] ;  /* 0x0000000a26357981 */ /* 0x0002e2000c1e9900 */
[----:B------:R-:W-:Y:S01]  /*2160*/  IMAD.IADD R43, R43, 0x1, R51 ;  /* 0x000000012b2b7824 */ /* 0x000fe200078e0233 */
[----:B------:R-:W-:Y:S01]  /*2170*/  IADD3.X R45, R39, UR5, RZ, P3, !PT ;  /* 0x00000005272d7c10 */ /* 0x000fe20009ffe4ff */
[----:B-----5:R-:W-:Y:S01]  /*2180*/  IMAD R35, R35, R11, RZ ;  /* 0x0000000b23237224 */ /* 0x020fe200078e02ff */
[----:B------:R-:W-:-:S03]  /*2190*/  SHF.R.S32.HI R51, RZ, 0x1f, R11 ;  /* 0x0000001fff337819 */ /* 0x000fc6000001140b */
[----:B------:R5:W3:Y:S02]  /*21a0*/  LDG.E.CONSTANT R2, [R44.64] ;  /* 0x0000000a2c027981 */ /* 0x000ae4000c1e9900 */
[----:B------:R-:W-:Y:S01]  /*21b0*/  IMAD R35, R34, R51, R35 ;  /* 0x0000003322237224 */ /* 0x000fe200078e0223 */
[----:B-1----:R-:W-:Y:S01]  /*21c0*/  IADD3 R38, P3, R44, UR8, RZ ;  /* 0x000000082c267c10 */ /* 0x002fe2000ff7e0ff */
[----:B------:R0:W3:Y:S03]  /*21d0*/  LDG.E.64 R50, [R30.64+0x68] ;  /* 0x0000680a1e327981 */ /* 0x0000e6000c1e1b00 */
[----:B------:R-:W-:Y:S01]  /*21e0*/  IADD3.X R39, R45, UR5, RZ, P3, !PT ;  /* 0x000000052d277c10 */ /* 0x000fe20009ffe4ff */
[----:B------:R-:W-:Y:S01]  /*21f0*/  IMAD.WIDE.U32 R42, R11, R34, R42 ;  /* 0x000000220b2a7225 */ /* 0x000fe200078e002a */
[----:B------:R-:W-:Y:S01]  /*2200*/  IADD3 R34, P3, R38, UR8, RZ ;  /* 0x0000000826227c10 */ /* 0x000fe2000ff7e0ff */
[----:B-----5:R0:W5:Y:S04]  /*2210*/  LDG.E.64 R44, [R30.64+0x70] ;  /* 0x0000700a1e2c7981 */ /* 0x020168000c1e1b00 */
[----:B------:R-:W5:Y:S01]  /*2220*/  LDG.E.CONSTANT R11, [R38.64] ;  /* 0x0000000a260b7981 */ /* 0x000f62000c1e9900 */
[----:B------:R-:W-:Y:S01]  /*2230*/  IMAD.IADD R43, R43, 0x1, R35 ;  /* 0x000000012b2b7824 */ /* 0x000fe200078e0223 */
[----:B------:R-:W-:Y:S01]  /*2240*/  SHF.R.S32.HI R32, RZ, 0x1f, R33 ;  /* 0x0000001fff207819 */ /* 0x000fe20000011421 */
[----:B------:R-:W-:Y:S01]  /*2250*/  IMAD R25, R25, R33, RZ ;  /* 0x0000002119197224 */ /* 0x000fe200078e02ff */
[----:B------:R-:W-:Y:S01]  /*2260*/  IADD3.X R35, R39, UR5, RZ, P3, !PT ;  /* 0x0000000527237c10 */ /* 0x000fe20009ffe4ff */
[----:B0-----:R-:W5:Y:S02]  /*2270*/  LDG.E.64 R30, [R30.64+0x78] ;  /* 0x0000780a1e1e7981 */ /* 0x001f64000c1e1b00 */
[----:B------:R-:W-:-:S02]  /*2280*/  IMAD R40, R24, R32, R25 ;  /* 0x0000002018287224 */ /* 0x000fc400078e0219 */
[----:B------:R-:W5:Y:S01]  /*2290*/  LDG.E.CONSTANT R32, [R34.64] ;  /* 0x0000000a22207981 */ /* 0x000f62000c1e9900 */
        /* <DEDUP_REMOVED lines=11> */
[----:B------:R-:W-:-:S05]  /*2350*/  IMAD R29, R28, R33, R29 ;  /* 0x000000211c1d7224 */ /* 0x000fca00078e021d */
[----:B------:R-:W-:Y:S02]  /*2360*/  IADD3 R25, R25, R29, RZ ;  /* 0x0000001d19197210 */ /* 0x000fe40007ffe0ff */
[----:B------:R-:W-:Y:S01]  /*2370*/  SHF.R.S32.HI R29, RZ, 0x1f, R5 ;  /* 0x0000001fff1d7819 */ /* 0x000fe20000011405 */
[----:B----4-:R-:W-:Y:S02]  /*2380*/  IMAD R28, R37, R5, RZ ;  /* 0x00000005251c7224 */ /* 0x010fe400078e02ff */
[----:B------:R-:W-:-:S04]  /*2390*/  IMAD.WIDE.U32 R24, R5, R36, R24 ;  /* 0x0000002405187225 */ /* 0x000fc800078e0018 */
[----:B------:R-:W-:Y:S01]  /*23a0*/  IMAD R29, R36, R29, R28 ;  /* 0x0000001d241d7224 */ /* 0x000fe200078e021c */
[----:B---3--:R-:W-:-:S03]  /*23b0*/  SHF.R.S32.HI R5, RZ, 0x1f, R53 ;  /* 0x0000001fff057819 */ /* 0x008fc60000011435 */
        /* <DEDUP_REMOVED lines=9> */
[----:B-----5:R-:W-:Y:S02]  /*2450*/  IMAD R2, R45, R11, RZ ;  /* 0x0000000b2d027224 */ /* 0x020fe400078e02ff */
[----:B------:R-:W-:Y:S01]  /*2460*/  IMAD.IADD R25, R25, 0x1, R5 ;  /* 0x0000000119197824 */ /* 0x000fe200078e0205 */
[----:B------:R-:W-:-:S05]  /*2470*/  SHF.R.S32.HI R5, RZ, 0x1f, R11 ;  /* 0x0000001fff057819 */ /* 0x000fca000001140b */
[----:B------:R-:W-:Y:S02]  /*2480*/  IMAD R5, R44, R5, R2 ;  /* 0x000000052c057224 */ /* 0x000fe400078e0202 */
[----:B------:R-:W-:-:S04]  /*2490*/  IMAD.WIDE.U32 R44, R11, R44, R24 ;  /* 0x0000002c0b2c7225 */ /* 0x000fc800078e0018 */
[----:B------:R-:W-:Y:S01]  /*24a0*/  IMAD.IADD R45, R45, 0x1, R5 ;  /* 0x000000012d2d7824 */ /* 0x000fe200078e0205 */
[----:B------:R-:W-:Y:S01]  /*24b0*/  SHF.R.S32.HI R5, RZ, 0x1f, R32 ;  /* 0x0000001fff057819 */ /* 0x000fe20000011420 */
[----:B------:R-:W-:Y:S01]  /*24c0*/  IMAD R2, R31, R32, RZ ;  /* 0x000000201f027224 */ /* 0x000fe200078e02ff */
[----:B------:R-:W-:-:S03]  /*24d0*/  IADD3 R24, P4, R34, UR8, RZ ;  /* 0x0000000822187c10 */ /* 0x000fc6000ff9e0ff */
[----:B------:R-:W-:Y:S02]  /*24e0*/  IMAD R5, R30, R5, R2 ;  /* 0x000000051e057224 */ /* 0x000fe400078e0202 */
[----:B------:R-:W-:Y:S01]  /*24f0*/  IMAD.WIDE.U32 R30, R32, R30, R44 ;  /* 0x0000001e201e7225 */ /* 0x000fe200078e002c */
[----:B------:R-:W-:-:S03]  /*2500*/  IADD3.X R25, R35, UR5, RZ, P4, !PT ;  /* 0x0000000523197c10 */ /* 0x000fc6000a7fe4ff */
[----:B------:R-:W-:Y:S01]  /*2510*/  IMAD.IADD R5, R31, 0x1, R5 ;  /* 0x000000011f057824 */ /* 0x000fe200078e0205 */
[----:B------:R-:W-:Y:S01]  /*2520*/  MOV R2, R30 ;  /* 0x0000001e00027202 */ /* 0x000fe20000000f00 */
[----:B------:R-:W-:Y:S05]  /*2530*/  @P3 BRA `(.L_x_2351) ;  /* 0xfffff63000003947 */ /* 0x000fea000383ffff */
.L_x_2350:
        /* <DEDUP_REMOVED lines=12> */
[----:B0-----:R0:W4:Y:S01]  /*2600*/  LDG.E.64 R24, [R28.64+0x10] ;  /* 0x0000100a1c187981 */ /* 0x001122000c1e1b00 */
[----:B------:R-:W-:Y:S02]  /*2610*/  IADD3.X R35, R33, UR5, RZ, P0, !PT ;  /* 0x0000000521237c10 */ /* 0x000fe400087fe4ff */
[----:B------:R-:W-:Y:S01]  /*2620*/  IADD3 R42, P0, R34, UR8, RZ ;  /* 0x00000008222a7c10 */ /* 0x000fe2000ff1e0ff */
[----:B------:R0:W4:Y:S04]  /*2630*/  LDG.E.64 R36, [R28.64+0x18] ;  /* 0x0000180a1c247981 */ /* 0x000128000c1e1b00 */
[----:B------:R0:W4:Y:S01]  /*2640*/  LDG.E.CONSTANT R11, [R34.64] ;  /* 0x0000000a220b7981 */ /* 0x000122000c1e9900 */
[----:B------:R-:W-:Y:S02]  /*2650*/  IADD3.X R43, R35, UR5, RZ, P0, !PT ;  /* 0x00000005232b7c10 */ /* 0x000fe400087fe4ff */
[----:B------:R-:W-:-:S03]  /*2660*/  IADD3 R44, P0, R42, UR8, RZ ;  /* 0x000000082a2c7c10 */ /* 0x000fc6000ff1e0ff */
[----:B------:R0:W4:Y:S01]  /*2670*/  LDG.E.CONSTANT R53, [R42.64] ;  /* 0x0000000a2a357981 */ /* 0x000122000c1e9900 */
[----:B------:R-:W-:Y:S02]  /*2680*/  IADD3.X R45, R43, UR5, RZ, P0, !PT ;  /* 0x000000052b2d7c10 */ /* 0x000fe400087fe4ff */
[----:B-1----:R-:W-:Y:S01]  /*2690*/  IADD3 R32, P0, R44, UR8, RZ ;  /* 0x000000082c207c10 */ /* 0x002fe2000ff1e0ff */
[----:B0-----:R0:W4:Y:S04]  /*26a0*/  LDG.E.64 R34, [R28.64+0x20] ;  /* 0x0000200a1c227981 */ /* 0x001128000c1e1b00 */
[----:B------:R1:W4:Y:S01]  /*26b0*/  LDG.E.CONSTANT R51, [R44.64] ;  /* 0x0000000a2c337981 */ /* 0x000322000c1e9900 */
[----:B------:R-:W-:Y:S01]  /*26c0*/  IADD3.X R33, R45, UR5, RZ, P0, !PT ;  /* 0x000000052d217c10 */ /* 0x000fe200087fe4ff */
[----:B------:R-:W-:Y:S01]  /*26d0*/  IMAD.MOV.U32 R42, RZ, RZ, R2 ;  /* 0x000000ffff2a7224 */ /* 0x000fe200078e0002 */
[----:B------:R-:W-:Y:S01]  /*26e0*/  IADD3 R46, P0, R32, UR8, RZ ;  /* 0x00000008202e7c10 */ /* 0x000fe2000ff1e0ff */
[----:B------:R-:W-:-:S02]  /*26f0*/  IMAD.MOV.U32 R43, RZ, RZ, R5 ;  /* 0x000000ffff2b7224 */ /* 0x000fc400078e0005 */
[----:B------:R0:W4:Y:S04]  /*2700*/  LDG.E.CONSTANT R5, [R32.64] ;  /* 0x0000000a20057981 */ /* 0x000128000c1e9900 */
[----:B-1----:R1:W4:Y:S01]  /*2710*/  LDG.E.64 R44, [R28.64+0x28] ;  /* 0x0000280a1c2c7981 */ /* 0x002322000c1e1b00 */
[----:B--2---:R-:W-:Y:S01]  /*2720*/  SHF.R.S32.HI R2, RZ, 0x1f, R47 ;  /* 0x0000001fff027819 */ /* 0x004fe2000001142f */
[----:B---3--:R-:W-:Y:S02]  /*2730*/  IMAD R39, R39, R47, RZ ;  /* 0x0000002f27277224 */ /* 0x008fe400078e02ff */
[----:B------:R-:W-:Y:S01]  /*2740*/  IMAD.WIDE.U32 R42, R47, R38, R42 ;  /* 0x000000262f2a7225 */ /* 0x000fe200078e002a */
[----:B------:R-:W-:Y:S02]  /*2750*/  IADD3.X R47, R33, UR5, RZ, P0, !PT ;  /* 0x00000005212f7c10 */ /* 0x000fe400087fe4ff */
[----:B0-----:R1:W2:Y:S01]  /*2760*/  LDG.E.64 R32, [R28.64+0x30] ;  /* 0x0000300a1c207981 */ /* 0x0012a2000c1e1b00 */
[----:B------:R-:W-:Y:S01]  /*2770*/  IMAD R39, R38, R2, R39 ;  /* 0x0000000226277224 */ /* 0x000fe200078e0227 */
[----:B------:R-:W-:-:S02]  /*2780*/  IADD3 R38, P0, R46, UR8, RZ ;  /* 0x000000082e267c10 */ /* 0x000fc4000ff1e0ff */
[----:B------:R-:W3:Y:S01]  /*2790*/  LDG.E.CONSTANT R2, [R46.64] ;  /* 0x0000000a2e027981 */ /* 0x000ee2000c1e9900 */
[----:B------:R-:W-:Y:S01]  /*27a0*/  IMAD.IADD R43, R43, 0x1, R39 ;  /* 0x000000012b2b7824 */ /* 0x000fe200078e0227 */
[----:B-----5:R-:W-:Y:S01]  /*27b0*/  SHF.R.S32.HI R40, RZ, 0x1f, R49 ;  /* 0x0000001fff287819 */ /* 0x020fe20000011431 */
[----:B----4-:R-:W-:Y:S01]  /*27c0*/  IMAD R31, R31, R49, RZ ;  /* 0x000000311f1f7224 */ /* 0x010fe200078e02ff */
[----:B------:R-:W-:Y:S01]  /*27d0*/  IADD3.X R39, R47, UR5, RZ, P0, !PT ;  /* 0x000000052f277c10 */ /* 0x000fe200087fe4ff */
[----:B-1----:R-:W4:Y:S02]  /*27e0*/  LDG.E.64 R28, [R28.64+0x38] ;  /* 0x0000380a1c1c7981 */ /* 0x002f24000c1e1b00 */
[----:B------:R-:W-:Y:S02]  /*27f0*/  IMAD R48, R30, R40, R31 ;  /* 0x000000281e307224 */ /* 0x000fe400078e021f */
[----:B------:R-:W5:Y:S01]  /*2800*/  LDG.E.CONSTANT R40, [R38.64] ;  /* 0x0000000a26287981 */ /* 0x000f62000c1e9900 */
[----:B------:R-:W-:Y:S01]  /*2810*/  IMAD.WIDE.U32 R30, R49, R30, R42 ;  /* 0x0000001e311e7225 */ /* 0x000fe200078e002a */
[----:B------:R-:W-:-:S03]  /*2820*/  SHF.R.S32.HI R43, RZ, 0x1f, R11 ;  /* 0x0000001fff2b7819 */ /* 0x000fc6000001140b */
[----:B------:R-:W-:Y:S02]  /*2830*/  IMAD R25, R25, R11, RZ ;  /* 0x0000000b19197224 */ /* 0x000fe400078e02ff */
[----:B------:R-:W-:Y:S02]  /*2840*/  IMAD.IADD R31, R31, 0x1, R48 ;  /* 0x000000011f1f7824 */ /* 0x000fe400078e0230 */
[----:B------:R-:W-:Y:S02]  /*2850*/  IMAD R43, R24, R43, R25 ;  /* 0x0000002b182b7224 */ /* 0x000fe400078e0219 */
[----:B------:R-:W-:Y:S01]  /*2860*/  IMAD.WIDE.U32 R24, R11, R24, R30 ;  /* 0x000000180b187225 */ /* 0x000fe200078e001e */
[----:B------:R-:W-:-:S03]  /*2870*/  SHF.R.S32.HI R11, RZ, 0x1f, R53 ;  /* 0x0000001fff0b7819 */ /* 0x000fc60000011435 */
[----:B------:R-:W-:Y:S01]  /*2880*/  IMAD R30, R37, R53, RZ ;  /* 0x00000035251e7224 */ /* 0x000fe200078e02ff */
[----:B------:R-:W-:-:S03]  /*2890*/  IADD3 R25, R25, R43, RZ ;  /* 0x0000002b19197210 */ /* 0x000fc60007ffe0ff */
[----:B------:R-:W-:Y:S02]  /*28a0*/  IMAD R11, R36, R11, R30 ;  /* 0x0000000b240b7224 */ /* 0x000fe400078e021e */
[----:B------:R-:W-:-:S04]  /*28b0*/  IMAD.WIDE.U32 R24, R53, R36, R24 ;  /* 0x0000002435187225 */ /* 0x000fc800078e0018 */
[----:B------:R-:W-:Y:S01]  /*28c0*/  IMAD.IADD R25, R25, 0x1, R11 ;  /* 0x0000000119197824 */ /* 0x000fe200078e020b */
[----:B------:R-:W-:Y:S01]  /*28d0*/  SHF.R.S32.HI R11, RZ, 0x1f, R51 ;  /* 0x0000001fff0b7819 */ /* 0x000fe20000011433 */
[----:B------:R-:W-:Y:S02]  /*28e0*/  IMAD R30, R35, R51, RZ ;  /* 0x00000033231e7224 */ /* 0x000fe400078e02ff */
[----:B------:R-:W-:-:S04]  /*28f0*/  IMAD.WIDE.U32 R24, R51, R34, R24 ;  /* 0x0000002233187225 */ /* 0x000fc800078e0018 */
[----:B------:R-:W-:Y:S02]  /*2900*/  IMAD R11, R34, R11, R30 ;  /* 0x0000000b220b7224 */ /* 0x000fe400078e021e */
[----:B------:R-:W-:Y:S02]  /*2910*/  IMAD R30, R45, R5, RZ ;  /* 0x000000052d1e7224 */ /* 0x000fe400078e02ff */
[----:B------:R-:W-:Y:S01]  /*2920*/  IMAD.IADD R25, R25, 0x1, R11 ;  /* 0x0000000119197824 */ /* 0x000fe200078e020b */
[----:B------:R-:W-:-:S03]  /*2930*/  SHF.R.S32.HI R11, RZ, 0x1f, R5 ;  /* 0x0000001fff0b7819 */ /* 0x000fc60000011405 */
[----:B------:R-:W-:-:S04]  /*2940*/  IMAD.WIDE.U32 R24, R5, R44, R24 ;  /* 0x0000002c05187225 */ /* 0x000fc800078e0018 */
[----:B------:R-:W-:-:S04]  /*2950*/  IMAD R11, R44, R11, R30 ;  /* 0x0000000b2c0b7224 */ /* 0x000fc800078e021e */
[----:B------:R-:W-:Y:S01]  /*2960*/  IMAD.IADD R25, R25, 0x1, R11 ;  /* 0x0000000119197824 */ /* 0x000fe200078e020b */
[----:B------:R-:W-:Y:S02]  /*2970*/  IADD3 R3, P4, R3, 0x8, RZ ;  /* 0x0000000803037810 */ /* 0x000fe40007f9e0ff */
[----:B------:R-:W-:Y:S02]  /*2980*/  IADD3 R10, P5, R10, -0x8, RZ ;  /* 0xfffffff80a0a7810 */ /* 0x000fe40007fbe0ff */
[----:B------:R-:W-:Y:S01]  /*2990*/  PLOP3.LUT P0, PT, PT, PT, PT, 0x8, 0x0 ;  /* 0x000000000000781c */ /* 0x000fe20003f0e170 */
[----:B------:R-:W-:Y:S01]  /*29a0*/  IMAD.X R0, RZ, RZ, R0, P4 ;  /* 0x000000ffff007224 */ /* 0x000fe200020e0600 */
[----:B------:R-:W-:Y:S02]  /*29b0*/  IADD3.X R9, R9, -0x1, RZ, P5, !PT ;  /* 0xffffffff09097810 */ /* 0x000fe40002ffe4ff */
[----:B---3--:R-:W-:Y:S01]  /*29c0*/  SHF.R.S32.HI R5, RZ, 0x1f, R2 ;  /* 0x0000001fff057819 */ /* 0x008fe20000011402 */
[----:B--2---:R-:W-:-:S04]  /*29d0*/  IMAD R11, R33, R2, RZ ;  /* 0x00000002210b7224 */ /* 0x004fc800078e02ff */
[----:B------:R-:W-:Y:S02]  /*29e0*/  IMAD R11, R32, R5, R11 ;  /* 0x00000005200b7224 */ /* 0x000fe400078e020b */
[----:B------:R-:W-:Y:S01]  /*29f0*/  IMAD.WIDE.U32 R32, R2, R32, R24 ;  /* 0x0000002002207225 */ /* 0x000fe200078e0018 */
[----:B-----5:R-:W-:-:S03]  /*2a00*/  SHF.R.S32.HI R5, RZ, 0x1f, R40 ;  /* 0x0000001fff057819 */ /* 0x020fc60000011428 */
[----:B----4-:R-:W-:Y:S02]  /*2a10*/  IMAD R2, R29, R40, RZ ;  /* 0x000000281d027224 */ /* 0x010fe400078e02ff */
[----:B------:R-:W-:Y:S02]  /*2a20*/  IMAD.IADD R33, R33, 0x1, R11 ;  /* 0x0000000121217824 */ /* 0x000fe400078e020b */
[----:B------:R-:W-:Y:S01]  /*2a30*/  IMAD R5, R28, R5, R2 ;  /* 0x000000051c057224 */ /* 0x000fe200078e0202 */
[----:B------:R-:W-:Y:S01]  /*2a40*/  IADD3 R24, P3, R38, UR8, RZ ;  /* 0x0000000826187c10 */ /* 0x000fe2000ff7e0ff */
[----:B------:R-:W-:-:S03]  /*2a50*/  IMAD.WIDE.U32 R28, R40, R28, R32 ;  /* 0x0000001c281c7225 */ /* 0x000fc600078e0020 */
[----:B------:R-:W-:Y:S01]  /*2a60*/  IADD3.X R25, R39, UR5, RZ, P3, !PT ;  /* 0x0000000527197c10 */ /* 0x000fe20009ffe4ff */
[----:B------:R-:W-:Y:S01]  /*2a70*/  IMAD.IADD R5, R29, 0x1, R5 ;  /* 0x000000011d057824 */ /* 0x000fe200078e0205 */
[----:B------:R-:W-:Y:S02]  /*2a80*/  MOV R2, R28 ;  /* 0x0000001c00027202 */ /* 0x000fe40000000f00 */
.L_x_2352:
[----:B------:R-:W-:-:S04]  /*2a90*/  ISETP.NE.U32.AND P3, PT, R10, RZ, PT ;  /* 0x000000ff0a00720c */ /* 0x000fc80003f65070 */
[----:B------:R-:W-:-:S13]  /*2aa0*/  ISETP.NE.OR.EX P0, PT, R9, RZ, P0, P3 ;  /* 0x000000ff0900720c */ /* 0x000fda0000705730 */
[----:B------:R-:W-:Y:S05]  /*2ab0*/  @!P0 BRA `(.L_x_2348) ;  /* 0x0000030000008947 */ /* 0x000fea0003800000 */
.L_x_2349:
        /* <DEDUP_REMOVED lines=16> */
[----:B-1----:R-:W-:Y:S02]  /*2bc0*/  IMAD.MOV.U32 R38, RZ, RZ, R2 ;  /* 0x000000ffff267224 */ /* 0x002fe400078e0002 */
        /* <DEDUP_REMOVED lines=8> */
[----:B------:R-:W-:Y:S01]  /*2c50*/  IMAD.X R0, RZ, RZ, R0, P3 ;  /* 0x000000ffff007224 */ /* 0x000fe200018e0600 */
[----:B--2---:R-:W-:Y:S01]  /*2c60*/  SHF.R.S32.HI R40, RZ, 0x1f, R49 ;  /* 0x0000001fff287819 */ /* 0x004fe20000011431 */
[-C--:B---3--:R-:W-:Y:S02]  /*2c70*/  IMAD R31, R31, R49.reuse, RZ ;  /* 0x000000311f1f7224 */ /* 0x088fe400078e02ff */
        /* <DEDUP_REMOVED lines=12> */
[----:B------:R-:W-:-:S04]  /*2d40*/  SHF.R.S32.HI R2, RZ, 0x1f, R11 ;  /* 0x0000001fff027819 */ /* 0x000fc8000001140b */
[----:B------:R-:W-:Y:S01]  /*2d50*/  IADD3 R33, R33, R5, RZ ;  /* 0x0000000521217210 */ /* 0x000fe20007ffe0ff */
[----:B------:R-:W-:-:S04]  /*2d60*/  IMAD R5, R37, R11, RZ ;  /* 0x0000000b25057224 */ /* 0x000fc800078e02ff */
[C---:B------:R-:W-:Y:S02]  /*2d70*/  IMAD R5, R36.reuse, R2, R5 ;  /* 0x0000000224057224 */ /* 0x040fe400078e0205 */
[----:B------:R-:W-:-:S04]  /*2d80*/  IMAD.WIDE.U32 R36, R36, R11, R32 ;  /* 0x0000000b24247225 */ /* 0x000fc800078e0020 */
[----:B------:R-:W-:Y:S02]  /*2d90*/  IMAD.IADD R5, R37, 0x1, R5 ;  /* 0x0000000125057824 */ /* 0x000fe400078e0205 */
[----:B------:R-:W-:Y:S01]  /*2da0*/  IMAD.MOV.U32 R2, RZ, RZ, R36 ;  /* 0x000000ffff027224 */ /* 0x000fe200078e0024 */
[----:B------:R-:W-:Y:S05]  /*2db0*/  @P0 BRA `(.L_x_2349) ;  /* 0xfffffd0000000947 */ /* 0x000fea000383ffff */
.L_x_2348:
[----:B------:R-:W-:Y:S02]  /*2dc0*/  IMAD.MOV.U32 R10, RZ, RZ, RZ ;  /* 0x000000ffff0a7224 */ /* 0x000fe400078e00ff */
[----:B------:R-:W-:Y:S01]  /*2dd0*/  IMAD.MOV.U32 R9, RZ, RZ, RZ ;  /* 0x000000ffff097224 */ /* 0x000fe200078e00ff */
[----:B------:R-:W-:Y:S05]  /*2de0*/  @!P2 BRA `(.L_x_2353) ;  /* 0x000003200000a947 */ /* 0x000fea0003800000 */
[----:B-----5:R-:W-:Y:S02]  /*2df0*/  IMAD R11, R27, c[0x0][0x170], RZ ;  /* 0x00005c001b0b7a24 */ /* 0x020fe400078e02ff */
[----:B------:R-:W-:-:S04]  /*2e00*/  IMAD.WIDE.U32 R28, R26, c[0x0][0x170], RZ ;  /* 0x00005c001a1c7a25 */ /* 0x000fc800078e00ff */
[----:B------:R-:W-:Y:S02]  /*2e10*/  IMAD R11, R26, c[0x0][0x174], R11 ;  /* 0x00005d001a0b7a24 */ /* 0x000fe400078e020b */
[----:B------:R-:W-:-:S03]  /*2e20*/  IMAD R24, R0, c[0x0][0x188], RZ ;  /* 0x0000620000187a24 */ /* 0x000fc600078e02ff */
[----:B------:R-:W-:Y:S01]  /*2e30*/  IADD3 R29, R29, R11, RZ ;  /* 0x0000000b1d1d7210 */ /* 0x000fe20007ffe0ff */
[C---:B------:R-:W-:Y:S01]  /*2e40*/  IMAD R11, R3.reuse, c[0x0][0x18c], R24 ;  /* 0x00006300030b7a24 */ /* 0x040fe200078e0218 */
[----:B------:R-:W-:-:S03]  /*2e50*/  LEA R24, P0, R3, c[0x0][0x180], 0x3 ;  /* 0x0000600003187a11 */ /* 0x000fc600078018ff */
[C---:B------:R-:W-:Y:S01]  /*2e60*/  IMAD.WIDE.U32 R28, R3.reuse, c[0x0][0x188], R28 ;  /* 0x00006200031c7a25 */ /* 0x040fe200078e001c */
[----:B------:R-:W-:-:S03]  /*2e70*/  LEA.HI.X R25, R3, c[0x0][0x184], R0, 0x3, P0 ;  /* 0x0000610003197a11 */ /* 0x000fc600000f1c00 */
        /* <DEDUP_REMOVED lines=36> */
[----:B------:R-:W-:Y:S01]  /*30c0*/  @P0 IMAD R11, R26, R3, R0 ;  /* 0x000000031a0b0224 */ /* 0x000fe200078e0200 */
[----:B------:R-:W-:-:S05]  /*30d0*/  @P0 MOV R3, R5 ;  /* 0x0000000500030202 */ /* 0x000fca0000000f00 */
[----:B------:R-:W-:-:S04]  /*30e0*/  @P0 IMAD.WIDE.U32 R26, R33, R26, R2 ;  /* 0x0000001a211a0225 */ /* 0x000fc800078e0002 */
[----:B------:R-:W-:Y:S02]  /*30f0*/  @P0 IMAD.IADD R5, R27, 0x1, R11 ;  /* 0x000000011b050824 */ /* 0x000fe400078e020b */
[----:B------:R-:W-:Y:S02]  /*3100*/  @P0 IMAD.MOV.U32 R2, RZ, RZ, R26 ;  /* 0x000000ffff020224 */ /* 0x000fe400078e001a */
.L_x_2353:
[----:B------:R-:W-:Y:S02]  /*3110*/  IMAD.MOV.U32 R0, RZ, RZ, RZ ;  /* 0x000000ffff007224 */ /* 0x000fe400078e00ff */
[----:B------:R-:W-:Y:S01]  /*3120*/  IMAD.MOV.U32 R3, RZ, RZ, RZ ;  /* 0x000000ffff037224 */ /* 0x000fe200078e00ff */
[----:B------:R-:W-:Y:S05]  /*3130*/  @!P1 BRA `(.L_x_2354) ;  /* 0x000013a000009947 */ /* 0x000fea0003800000 */
[----:B-----5:R-:W-:Y:S01]  /*3140*/  IADD3 R24, P3, -R6, c[0x0][0x178], RZ ;  /* 0x00005e0006187a10 */ /* 0x020fe20007f7e1ff */
        /* <DEDUP_REMOVED lines=21> */
.L_x_2357:
[C---:B------:R-:W-:Y:S01]  /*32a0*/  LEA R30, P3, R10.reuse, c[0x0][0x180], 0x3 ;  /* 0x000060000a1e7a11 */ /* 0x040fe200078618ff */
[----:B------:R0:W2:Y:S03]  /*32b0*/  LDG.E.CONSTANT R45, [R26.64] ;  /* 0x0000000a1a2d7981 */ /* 0x0000a6000c1e9900 */
[----:B------:R-:W-:-:S05]  /*32c0*/  LEA.HI.X R31, R10, c[0x0][0x184], R9, 0x3, P3 ;  /* 0x000061000a1f7a11 */ /* 0x000fca00018f1c09 */
[----:B------:R-:W3:Y:S01]  /*32d0*/  LDG.E.64 R38, [R30.64] ;  /* 0x0000000a1e267981 */ /* 0x000ee2000c1e1b00 */
[----:B------:R-:W-:-:S03]  /*32e0*/  IADD3 R28, P3, R26, UR8, RZ ;  /* 0x000000081a1c7c10 */ /* 0x000fc6000ff7e0ff */
[----:B------:R-:W4:Y:S01]  /*32f0*/  LDG.E.64 R32, [R30.64+0x8] ;  /* 0x0000080a1e207981 */ /* 0x000f22000c1e1b00 */
[----:B------:R-:W-:-:S03]  /*3300*/  IADD3.X R29, R27, UR5, RZ, P3, !PT ;  /* 0x000000051b1d7c10 */ /* 0x000fc60009ffe4ff */
[----:B------:R-:W5:Y:S04]  /*3310*/  LDG.E.64 R34, [R30.64+0x10] ;  /* 0x0000100a1e227981 */ /* 0x000f68000c1e1b00 */
[----:B------:R1:W4:Y:S01]  /*3320*/  LDG.E.CONSTANT R40, [R28.64] ;  /* 0x0000000a1c287981 */ /* 0x000322000c1e9900 */
[----:B------:R-:W-:-:S03]  /*3330*/  IADD3 R52, P3, R28, UR8, RZ ;  /* 0x000000081c347c10 */ /* 0x000fc6000ff7e0ff */
[----:B0-----:R-:W4:Y:S01]  /*3340*/  LDG.E.64 R26, [R30.64+0x18] ;  /* 0x0000180a1e1a7981 */ /* 0x001f22000c1e1b00 */
[----:B------:R-:W-:-:S05]  /*3350*/  IADD3.X R53, R29, UR5, RZ, P3, !PT ;  /* 0x000000051d357c10 */ /* 0x000fca0009ffe4ff */
        /* <DEDUP_REMOVED lines=10> */
[----:B-1----:R-:W-:Y:S02]  /*3400*/  IMAD.MOV.U32 R42, RZ, RZ, R0 ;  /* 0x000000ffff2a7224 */ /* 0x002fe400078e0000 */
[----:B------:R-:W-:Y:S02]  /*3410*/  IMAD.MOV.U32 R43, RZ, RZ, R3 ;  /* 0x000000ffff2b7224 */ /* 0x000fe400078e0003 */
[----:B0-----:R0:W5:Y:S01]  /*3420*/  LDG.E.CONSTANT R53, [R36.64] ;  /* 0x0000000a24357981 */ /* 0x001162000c1e9900 */
[----:B--2---:R-:W-:Y:S01]  /*3430*/  SHF.R.S32.HI R3, RZ, 0x1f, R45 ;  /* 0x0000001fff037819 */ /* 0x004fe2000001142d */
[----:B---3--:R-:W-:-:S04]  /*3440*/  IMAD.WIDE.U32 R42, R45, R38, R42 ;  /* 0x000000262d2a7225 */ /* 0x008fc800078e002a */
[----:B------:R-:W-:Y:S02]  /*3450*/  IMAD R0, R39, R45, RZ ;  /* 0x0000002d27007224 */ /* 0x000fe400078e02ff */
[----:B------:R-:W2:Y:S02]  /*3460*/  LDG.E.64 R44, [R30.64+0x28] ;  /* 0x0000280a1e2c7981 */ /* 0x000ea4000c1e1b00 */
[----:B------:R-:W-:Y:S01]  /*3470*/  IMAD R3, R38, R3, R0 ;  /* 0x0000000326037224 */ /* 0x000fe200078e0200 */
[----:B------:R-:W-:-:S04]  /*3480*/  IADD3 R38, P3, R36, UR8, RZ ;  /* 0x0000000824267c10 */ /* 0x000fc8000ff7e0ff */
[----:B------:R-:W-:Y:S01]  /*3490*/  IADD3.X R39, R37, UR5, RZ, P3, !PT ;  /* 0x0000000525277c10 */ /* 0x000fe20009ffe4ff */
[----:B------:R-:W-:Y:S01]  /*34a0*/  IMAD.IADD R43, R43, 0x1, R3 ;  /* 0x000000012b2b7824 */ /* 0x000fe200078e0203 */
[----:B------:R-:W-:Y:S01]  /*34b0*/  IADD3 R46, P3, R38, UR8, RZ ;  /* 0x00000008262e7c10 */ /* 0x000fe2000ff7e0ff */
[----:B0-----:R-:W3:Y:S01]  /*34c0*/  LDG.E.64 R36, [R30.64+0x30] ;  /* 0x0000300a1e247981 */ /* 0x001ee2000c1e1b00 */
[----:B----4-:R-:W-:Y:S01]  /*34d0*/  SHF.R.S32.HI R0, RZ, 0x1f, R40 ;  /* 0x0000001fff007819 */ /* 0x010fe20000011428 */
[----:B------:R-:W-:Y:S02]  /*34e0*/  IMAD R33, R33, R40, RZ ;  /* 0x0000002821217224 */ /* 0x000fe400078e02ff */
[----:B------:R0:W4:Y:S01]  /*34f0*/  LDG.E.CONSTANT R3, [R38.64] ;  /* 0x0000000a26037981 */ /* 0x000122000c1e9900 */
[----:B------:R-:W-:Y:S01]  /*3500*/  IADD3.X R47, R39, UR5, RZ, P3, !PT ;  /* 0x00000005272f7c10 */ /* 0x000fe20009ffe4ff */
[----:B------:R-:W-:Y:S02]  /*3510*/  IMAD R48, R32, R0, R33 ;  /* 0x0000000020307224 */ /* 0x000fe400078e0221 */
[----:B------:R-:W-:-:S02]  /*3520*/  IMAD.WIDE.U32 R32, R40, R32, R42 ;  /* 0x0000002028207225 */ /* 0x000fc400078e002a */
[----:B------:R1:W3:Y:S04]  /*3530*/  LDG.E.CONSTANT R0, [R46.64] ;  /* 0x0000000a2e007981 */ /* 0x0002e8000c1e9900 */
[----:B------:R-:W3:Y:S01]  /*3540*/  LDG.E.64 R42, [R30.64+0x38] ;  /* 0x0000380a1e2a7981 */ /* 0x000ee2000c1e1b00 */
[----:B0-----:R-:W-:Y:S01]  /*3550*/  IADD3 R38, P3, R46, UR8, RZ ;  /* 0x000000082e267c10 */ /* 0x001fe2000ff7e0ff */
[----:B------:R-:W-:Y:S01]  /*3560*/  IMAD.IADD R33, R33, 0x1, R48 ;  /* 0x0000000121217824 */ /* 0x000fe200078e0230 */
[----:B-----5:R-:W-:Y:S01]  /*3570*/  SHF.R.S32.HI R40, RZ, 0x1f, R25 ;  /* 0x0000001fff287819 */ /* 0x020fe20000011419 */
[----:B------:R-:W-:Y:S01]  /*3580*/  IMAD R35, R35, R25, RZ ;  /* 0x0000001923237224 */ /* 0x000fe200078e02ff */
[----:B------:R-:W-:Y:S01]  /*3590*/  IADD3.X R39, R47, UR5, RZ, P3, !PT ;  /* 0x000000052f277c10 */ /* 0x000fe20009ffe4ff */
[----:B------:R-:W-:-:S04]  /*35a0*/  IMAD.WIDE.U32 R32, R25, R34, R32 ;  /* 0x0000002219207225 */ /* 0x000fc800078e0020 */
[----:B------:R-:W-:Y:S01]  /*35b0*/  IMAD R40, R34, R40, R35 ;  /* 0x0000002822287224 */ /* 0x000fe200078e0223 */
[----:B------:R0:W5:Y:S04]  /*35c0*/  LDG.E.CONSTANT R25, [R38.64] ;  /* 0x0000000a26197981 */ /* 0x000168000c1e9900 */
[----:B------:R-:W5:Y:S01]  /*35d0*/  LDG.E.64 R34, [R30.64+0x40] ;  /* 0x0000400a1e227981 */ /* 0x000f62000c1e1b00 */
[----:B-1----:R-:W-:Y:S01]  /*35e0*/  IADD3 R46, P3, R38, UR8, RZ ;  /* 0x00000008262e7c10 */ /* 0x002fe2000ff7e0ff */
[----:B------:R-:W-:Y:S01]  /*35f0*/  IMAD R27, R27, R51, RZ ;  /* 0x000000331b1b7224 */ /* 0x000fe200078e02ff */
[----:B------:R-:W-:Y:S02]  /*3600*/  IADD3 R33, R33, R40, RZ ;  /* 0x0000002821217210 */ /* 0x000fe40007ffe0ff */
[----:B------:R-:W-:-:S02]  /*3610*/  IADD3.X R47, R39, UR5, RZ, P3, !PT ;  /* 0x00000005272f7c10 */ /* 0x000fc40009ffe4ff */
[----:B------:R-:W-:Y:S01]  /*3620*/  SHF.R.S32.HI R40, RZ, 0x1f, R51 ;  /* 0x0000001fff287819 */ /* 0x000fe20000011433 */
[----:B------:R-:W-:Y:S02]  /*3630*/  IMAD.WIDE.U32 R32, R51, R26, R32 ;  /* 0x0000001a33207225 */ /* 0x000fe400078e0020 */
[----:B------:R1:W5:Y:S02]  /*3640*/  LDG.E.CONSTANT R51, [R46.64] ;  /* 0x0000000a2e337981 */ /* 0x000364000c1e9900 */
[----:B------:R-:W-:Y:S02]  /*3650*/  IMAD R40, R26, R40, R27 ;  /* 0x000000281a287224 */ /* 0x000fe400078e021b */
[----:B------:R-:W5:Y:S01]  /*3660*/  LDG.E.64 R26, [R30.64+0x48] ;  /* 0x0000480a1e1a7981 */ /* 0x000f62000c1e1b00 */
[----:B0-----:R-:W-:Y:S01]  /*3670*/  SHF.R.S32.HI R39, RZ, 0x1f, R49 ;  /* 0x0000001fff277819 */ /* 0x001fe20000011431 */
[----:B------:R-:W-:Y:S02]  /*3680*/  IMAD R29, R29, R49, RZ ;  /* 0x000000311d1d7224 */ /* 0x000fe400078e02ff */
[----:B------:R-:W-:-:S02]  /*3690*/  IMAD.IADD R33, R33, 0x1, R40 ;  /* 0x0000000121217824 */ /* 0x000fc400078e0228 */
[----:B------:R-:W-:Y:S02]  /*36a0*/  IMAD R39, R28, R39, R29 ;  /* 0x000000271c277224 */ /* 0x000fe400078e021d */
[----:B------:R-:W-:Y:S01]  /*36b0*/  IMAD.WIDE.U32 R28, R49, R28, R32 ;  /* 0x0000001c311c7225 */ /* 0x000fe200078e0020 */
[----:B------:R-:W-:-:S03]  /*36c0*/  SHF.R.S32.HI R33, RZ, 0x1f, R53 ;  /* 0x0000001fff217819 */ /* 0x000fc60000011435 */
[----:B------:R-:W-:Y:S02]  /*36d0*/  IMAD.IADD R29, R29, 0x1, R39 ;  /* 0x000000011d1d7824 */ /* 0x000fe400078e0227 */
[----:B--2---:R-:W-:-:S04]  /*36e0*/  IMAD R32, R45, R53, RZ ;  /* 0x000000352d207224 */ /* 0x004fc800078e02ff */
[----:B------:R-:W-:Y:S01]  /*36f0*/  IMAD R45, R44, R33, R32 ;  /* 0x000000212c2d7224 */ /* 0x000fe200078e0220 */
[----:B------:R-:W-:Y:S01]  /*3700*/  IADD3 R32, P3, R46, UR8, RZ ;  /* 0x000000082e207c10 */ /* 0x000fe2000ff7e0ff */
[----:B------:R-:W-:Y:S02]  /*3710*/  IMAD.WIDE.U32 R38, R53, R44, R28 ;  /* 0x0000002c35267225 */ /* 0x000fe400078e001c */
[----:B------:R0:W2:Y:S01]  /*3720*/  LDG.E.64 R28, [R30.64+0x50] ;  /* 0x0000500a1e1c7981 */ /* 0x0000a2000c1e1b00 */
[----:B------:R-:W-:Y:S01]  /*3730*/  IADD3.X R33, R47, UR5, RZ, P3, !PT ;  /* 0x000000052f217c10 */ /* 0x000fe20009ffe4ff */
[----:B------:R-:W-:Y:S01]  /*3740*/  IMAD.IADD R39, R39, 0x1, R45 ;  /* 0x0000000127277824 */ /* 0x000fe200078e022d */
[----:B------:R-:W-:-:S03]  /*3750*/  IADD3 R44, P3, R32, UR8, RZ ;  /* 0x00000008202c7c10 */ /* 0x000fc6000ff7e0ff */
[----:B-1----:R1:W2:Y:S01]  /*3760*/  LDG.E.CONSTANT R47, [R32.64] ;  /* 0x0000000a202f7981 */ /* 0x0022a2000c1e9900 */
[----:B----4-:R-:W-:Y:S01]  /*3770*/  SHF.R.S32.HI R49, RZ, 0x1f, R3 ;  /* 0x0000001fff317819 */ /* 0x010fe20000011403 */
[----:B---3--:R-:W-:Y:S01]  /*3780*/  IMAD R37, R37, R3, RZ ;  /* 0x0000000325257224 */ /* 0x008fe200078e02ff */
[----:B------:R-:W-:Y:S01]  /*3790*/  IADD3.X R45, R33, UR5, RZ, P3, !PT ;  /* 0x00000005212d7c10 */ /* 0x000fe20009ffe4ff */
[----:B------:R-:W-:-:S04]  /*37a0*/  IMAD.WIDE.U32 R38, R3, R36, R38 ;  /* 0x0000002403267225 */ /* 0x000fc800078e0026 */
[----:B------:R-:W-:Y:S01]  /*37b0*/  IMAD R37, R36, R49, R37 ;  /* 0x0000003124257224 */ /* 0x000fe200078e0225 */
[----:B------:R-:W-:Y:S01]  /*37c0*/  SHF.R.S32.HI R49, RZ, 0x1f, R0 ;  /* 0x0000001fff317819 */ /* 0x000fe20000011400 */
[----:B-1----:R-:W-:Y:S01]  /*37d0*/  IMAD R33, R43, R0, RZ ;  /* 0x000000002b217224 */ /* 0x002fe200078e02ff */
[----:B------:R-:W-:Y:S01]  /*37e0*/  IADD3 R32, P3, R44, UR8, RZ ;  /* 0x000000082c207c10 */ /* 0x000fe2000ff7e0ff */
[----:B------:R-:W-:Y:S01]  /*37f0*/  IMAD.IADD R39, R39, 0x1, R37 ;  /* 0x0000000127277824 */ /* 0x000fe200078e0225 */
[----:B------:R1:W3:Y:S01]  /*3800*/  LDG.E.CONSTANT R3, [R44.64] ;  /* 0x0000000a2c037981 */ /* 0x0002e2000c1e9900 */
[----:B------:R-:W-:Y:S01]  /*3810*/  IMAD R49, R42, R49, R33 ;  /* 0x000000312a317224 */ /* 0x000fe200078e0221 */
[----:B------:R-:W-:Y:S02]  /*3820*/  IADD3.X R33, R45, UR5, RZ, P3, !PT ;  /* 0x000000052d217c10 */ /* 0x000fe40009ffe4ff */
[----:B------:R0:W4:Y:S01]  /*3830*/  LDG.E.64 R36, [R30.64+0x58] ;  /* 0x0000580a1e247981 */ /* 0x000122000c1e1b00 */
[----:B------:R-:W-:Y:S01]  /*3840*/  IMAD.WIDE.U32 R42, R0, R42, R38 ;  /* 0x0000002a002a7225 */ /* 0x000fe200078e0026 */
[----:B------:R-:W-:-:S03]  /*3850*/  IADD3 R38, P3, R32, UR8, RZ ;  /* 0x0000000820267c10 */ /* 0x000fc6000ff7e0ff */
[----:B------:R-:W-:Y:S01]  /*3860*/  IMAD.IADD R43, R43, 0x1, R49 ;  /* 0x000000012b2b7824 */ /* 0x000fe200078e0231 */
[----:B-1----:R0:W4:Y:S04]  /*3870*/  LDG.E.64 R44, [R30.64+0x60] ;  /* 0x0000600a1e2c7981 */ /* 0x002128000c1e1b00 */
[----:B------:R1:W4:Y:S01]  /*3880*/  LDG.E.CONSTANT R49, [R32.64] ;  /* 0x0000000a20317981 */ /* 0x000322000c1e9900 */
[----:B-----5:R-:W-:Y:S01]  /*3890*/  SHF.R.S32.HI R53, RZ, 0x1f, R25 ;  /* 0x0000001fff357819 */ /* 0x020fe20000011419 */
[----:B------:R-:W-:Y:S01]  /*38a0*/  IMAD R35, R35, R25, RZ ;  /* 0x0000001923237224 */ /* 0x000fe200078e02ff */
[----:B------:R-:W-:-:S03]  /*38b0*/  IADD3.X R39, R33, UR5, RZ, P3, !PT ;  /* 0x0000000521277c10 */ /* 0x000fc60009ffe4ff */
[----:B------:R-:W-:Y:S02]  /*38c0*/  IMAD R53, R34, R53, R35 ;  /* 0x0000003522357224 */ /* 0x000fe400078e0223 */
[----:B------:R5:W4:Y:S01]  /*38d0*/  LDG.E.CONSTANT R0, [R38.64] ;  /* 0x0000000a26007981 */ /* 0x000b22000c1e9900 */
[----:B------:R-:W-:-:S03]  /*38e0*/  IMAD.WIDE.U32 R34, R25, R34, R42 ;  /* 0x0000002219227225 */ /* 0x000fc600078e002a */
[----:B------:R0:W4:Y:S01]  /*38f0*/  LDG.E.64 R42, [R30.64+0x68] ;  /* 0x0000680a1e2a7981 */ /* 0x000122000c1e1b00 */
[----:B-----5:R-:W-:-:S04]  /*3900*/  IADD3 R38, P3, R38, UR8, RZ ;  /* 0x0000000826267c10 */ /* 0x020fc8000ff7e0ff */
[----:B------:R-:W-:Y:S02]  /*3910*/  IADD3.X R39, R39, UR5, RZ, P3, !PT ;  /* 0x0000000527277c10 */ /* 0x000fe40009ffe4ff */
[----:B------:R-:W-:Y:S02]  /*3920*/  IADD3 R35, R35, R53, RZ ;  /* 0x0000003523237210 */ /* 0x000fe40007ffe0ff */
[----:B------:R0:W5:Y:S01]  /*3930*/  LDG.E.64 R52, [R30.64+0x70] ;  /* 0x0000700a1e347981 */ /* 0x000162000c1e1b00 */
[----:B-1----:R-:W-:-:S03]  /*3940*/  IADD3 R32, P3, R38, UR8, RZ ;  /* 0x0000000826207c10 */ /* 0x002fc6000ff7e0ff */
[----:B------:R-:W5:Y:S01]  /*3950*/  LDG.E.CONSTANT R25, [R38.64] ;  /* 0x0000000a26197981 */ /* 0x000f62000c1e9900 */
[----:B------:R-:W-:Y:S01]  /*3960*/  SHF.R.S32.HI R40, RZ, 0x1f, R51 ;  /* 0x0000001fff287819 */ /* 0x000fe20000011433 */
[----:B------:R-:W-:Y:S01]  /*3970*/  IMAD R27, R27, R51, RZ ;  /* 0x000000331b1b7224 */ /* 0x000fe200078e02ff */
[----:B------:R-:W-:-:S03]  /*3980*/  IADD3.X R33, R39, UR5, RZ, P3, !PT ;  /* 0x0000000527217c10 */ /* 0x000fc60009ffe4ff */
[----:B------:R-:W-:Y:S01]  /*3990*/  IMAD R46, R26, R40, R27 ;  /* 0x000000281a2e7224 */ /* 0x000fe200078e021b */
[----:B0-----:R-:W5:Y:S04]  /*39a0*/  LDG.E.64 R30, [R30.64+0x78] ;  /* 0x0000780a1e1e7981 */ /* 0x001f68000c1e1b00 */
        /* <DEDUP_REMOVED lines=12> */
[----:B------:R-:W-:-:S04]  /*3a70*/  IMAD R29, R28, R35, R29 ;  /* 0x000000231c1d7224 */ /* 0x000fc800078e021d */
[----:B------:R-:W-:Y:S01]  /*3a80*/  IMAD.IADD R27, R27, 0x1, R29 ;  /* 0x000000011b1b7824 */ /* 0x000fe200078e021d */
[----:B---3--:R-:W-:Y:S01]  /*3a90*/  SHF.R.S32.HI R29, RZ, 0x1f, R3 ;  /* 0x0000001fff1d7819 */ /* 0x008fe20000011403 */
[----:B----4-:R-:W-:Y:S02]  /*3aa0*/  IMAD R28, R37, R3, RZ ;  /* 0x00000003251c7224 */ /* 0x010fe400078e02ff */
[----:B------:R-:W-:-:S04]  /*3ab0*/  IMAD.WIDE.U32 R26, R3, R36, R26 ;  /* 0x00000024031a7225 */ /* 0x000fc800078e001a */
[----:B------:R-:W-:Y:S01]  /*3ac0*/  IMAD R29, R36, R29, R28 ;  /* 0x0000001d241d7224 */ /* 0x000fe200078e021c */
[----:B------:R-:W-:-:S03]  /*3ad0*/  SHF.R.S32.HI R3, RZ, 0x1f, R49 ;  /* 0x0000001fff037819 */ /* 0x000fc60000011431 */
[----:B------:R-:W-:Y:S02]  /*3ae0*/  IMAD.IADD R27, R27, 0x1, R29 ;  /* 0x000000011b1b7824 */ /* 0x000fe400078e021d */
[----:B------:R-:W-:Y:S02]  /*3af0*/  IMAD R28, R45, R49, RZ ;  /* 0x000000312d1c7224 */ /* 0x000fe400078e02ff */
        /* <DEDUP_REMOVED lines=8> */
[----:B-----5:R-:W-:Y:S01]  /*3b80*/  SHF.R.S32.HI R3, RZ, 0x1f, R25 ;  /* 0x0000001fff037819 */ /* 0x020fe20000011419 */
[----:B------:R-:W-:-:S04]  /*3b90*/  IMAD R0, R53, R25, RZ ;  /* 0x0000001935007224 */ /* 0x000fc800078e02ff */
[----:B------:R-:W-:Y:S02]  /*3ba0*/  IMAD R3, R52, R3, R0 ;  /* 0x0000000334037224 */ /* 0x000fe400078e0200 */
[----:B------:R-:W-:Y:S01]  /*3bb0*/  IMAD.WIDE.U32 R52, R25, R52, R26 ;  /* 0x0000003419347225 */ /* 0x000fe200078e001a */
[----:B------:R-:W-:-:S04]  /*3bc0*/  IADD3 R26, P4, R32, UR8, RZ ;  /* 0x00000008201a7c10 */ /* 0x000fc8000ff9e0ff */
[----:B------:R-:W-:Y:S01]  /*3bd0*/  IADD3 R53, R53, R3, RZ ;  /* 0x0000000335357210 */ /* 0x000fe20007ffe0ff */
[----:B------:R-:W-:Y:S01]  /*3be0*/  IMAD R0, R31, R40, RZ ;  /* 0x000000281f007224 */ /* 0x000fe200078e02ff */
[----:B------:R-:W-:Y:S02]  /*3bf0*/  SHF.R.S32.HI R3, RZ, 0x1f, R40 ;  /* 0x0000001fff037819 */ /* 0x000fe40000011428 */
[----:B------:R-:W-:-:S03]  /*3c00*/  IADD3.X R27, R33, UR5, RZ, P4, !PT ;  /* 0x00000005211b7c10 */ /* 0x000fc6000a7fe4ff */
[----:B------:R-:W-:Y:S02]  /*3c10*/  IMAD R3, R30, R3, R0 ;  /* 0x000000031e037224 */ /* 0x000fe400078e0200 */
[----:B------:R-:W-:-:S04]  /*3c20*/  IMAD.WIDE.U32 R30, R40, R30, R52 ;  /* 0x0000001e281e7225 */ /* 0x000fc800078e0034 */
[----:B------:R-:W-:Y:S02]  /*3c30*/  IMAD.IADD R3, R31, 0x1, R3 ;  /* 0x000000011f037824 */ /* 0x000fe400078e0203 */
[----:B------:R-:W-:Y:S01]  /*3c40*/  IMAD.MOV.U32 R0, RZ, RZ, R30 ;  /* 0x000000ffff007224 */ /* 0x000fe200078e001e */
[----:B------:R-:W-:Y:S05]  /*3c50*/  @P3 BRA `(.L_x_2357) ;  /* 0xfffff64000003947 */ /* 0x000fea000383ffff */
.L_x_2356:
[----:B------:R-:W-:-:S04]  /*3c60*/  ISETP.GT.U32.AND P3, PT, R24, 0x4, PT ;  /* 0x000000041800780c */ /* 0x000fc80003f64070 */
[----:B------:R-:W-:-:S13]  /*3c70*/  ISETP.GT.AND.EX P3, PT, R11, RZ, PT, P3 ;  /* 0x000000ff0b00720c */ /* 0x000fda0003f64330 */
[----:B------:R-:W-:Y:S05]  /*3c80*/  @!P3 BRA `(.L_x_2358) ;  /* 0x000005200000b947 */ /* 0x000fea0003800000 */
[C---:B------:R-:W-:Y:S01]  /*3c90*/  LEA R28, P0, R10.reuse, c[0x0][0x180], 0x3 ;  /* 0x000060000a1c7a11 */ /* 0x040fe200078018ff */
[----:B------:R0:W2:Y:S03]  /*3ca0*/  LDG.E.CONSTANT R40, [R26.64] ;  /* 0x0000000a1a287981 */ /* 0x0000a6000c1e9900 */
[----:B------:R-:W-:-:S05]  /*3cb0*/  LEA.HI.X R29, R10, c[0x0][0x184], R9, 0x3, P0 ;  /* 0x000061000a1d7a11 */ /* 0x000fca00000f1c09 */
[----:B------:R-:W3:Y:S01]  /*3cc0*/  LDG.E.64 R38, [R28.64] ;  /* 0x0000000a1c267981 */ /* 0x000ee2000c1e1b00 */
[----:B------:R-:W-:-:S03]  /*3cd0*/  IADD3 R32, P0, R26, UR8, RZ ;  /* 0x000000081a207c10 */ /* 0x000fc6000ff1e0ff */
[----:B------:R-:W4:Y:S01]  /*3ce0*/  LDG.E.64 R30, [R28.64+0x8] ;  /* 0x0000080a1c1e7981 */ /* 0x000f22000c1e1b00 */
[----:B------:R-:W-:-:S03]  /*3cf0*/  IADD3.X R33, R27, UR5, RZ, P0, !PT ;  /* 0x000000051b217c10 */ /* 0x000fc600087fe4ff */
[----:B0-----:R0:W5:Y:S04]  /*3d00*/  LDG.E.64 R26, [R28.64+0x10] ;  /* 0x0000100a1c1a7981 */ /* 0x001168000c1e1b00 */
[----:B------:R1:W4:Y:S01]  /*3d10*/  LDG.E.CONSTANT R49, [R32.64] ;  /* 0x0000000a20317981 */ /* 0x000322000c1e9900 */
[----:B------:R-:W-:-:S03]  /*3d20*/  IADD3 R46, P0, R32, UR8, RZ ;  /* 0x00000008202e7c10 */ /* 0x000fc6000ff1e0ff */
[----:B------:R0:W5:Y:S01]  /*3d30*/  LDG.E.64 R36, [R28.64+0x18] ;  /* 0x0000180a1c247981 */ /* 0x000162000c1e1b00 */
[----:B------:R-:W-:Y:S02]  /*3d40*/  IADD3.X R47, R33, UR5, RZ, P0, !PT ;  /* 0x00000005212f7c10 */ /* 0x000fe400087fe4ff */
[----:B------:R-:W-:Y:S01]  /*3d50*/  IADD3 R42, P0, R46, UR8, RZ ;  /* 0x000000082e2a7c10 */ /* 0x000fe2000ff1e0ff */
[----:B------:R0:W5:Y:S04]  /*3d60*/  LDG.E.64 R34, [R28.64+0x20] ;  /* 0x0000200a1c227981 */ /* 0x000168000c1e1b00 */
[----:B------:R0:W5:Y:S01]  /*3d70*/  LDG.E.CONSTANT R25, [R46.64] ;  /* 0x0000000a2e197981 */ /* 0x000162000c1e9900 */
[----:B------:R-:W-:Y:S02]  /*3d80*/  IADD3.X R43, R47, UR5, RZ, P0, !PT ;  /* 0x000000052f2b7c10 */ /* 0x000fe400087fe4ff */
[----:B------:R-:W-:-:S03]  /*3d90*/  IADD3 R44, P0, R42, UR8, RZ ;  /* 0x000000082a2c7c10 */ /* 0x000fc6000ff1e0ff */
[----:B------:R0:W5:Y:S01]  /*3da0*/  LDG.E.CONSTANT R53, [R42.64] ;  /* 0x0000000a2a357981 */ /* 0x000162000c1e9900 */
[----:B------:R-:W-:Y:S02]  /*3db0*/  IADD3.X R45, R43, UR5, RZ, P0, !PT ;  /* 0x000000052b2d7c10 */ /* 0x000fe400087fe4ff */
[----:B-1----:R-:W-:-:S03]  /*3dc0*/  IADD3 R32, P0, R44, UR8, RZ ;  /* 0x000000082c207c10 */ /* 0x002fc6000ff1e0ff */
[----:B------:R1:W5:Y:S01]  /*3dd0*/  LDG.E.CONSTANT R51, [R44.64] ;  /* 0x0000000a2c337981 */ /* 0x000362000c1e9900 */
[----:B------:R-:W-:Y:S01]  /*3de0*/  IADD3.X R33, R45, UR5, RZ, P0, !PT ;  /* 0x000000052d217c10 */ /* 0x000fe200087fe4ff */
[----:B0-----:R-:W-:Y:S01]  /*3df0*/  IMAD.MOV.U32 R42, RZ, RZ, R0 ;  /* 0x000000ffff2a7224 */ /* 0x001fe200078e0000 */
[----:B------:R-:W-:Y:S01]  /*3e00*/  IADD3 R46, P0, R32, UR8, RZ ;  /* 0x00000008202e7c10 */ /* 0x000fe2000ff1e0ff */
[----:B------:R-:W-:Y:S02]  /*3e10*/  IMAD.MOV.U32 R43, RZ, RZ, R3 ;  /* 0x000000ffff2b7224 */ /* 0x000fe400078e0003 */
[----:B------:R0:W5:Y:S04]  /*3e20*/  LDG.E.CONSTANT R3, [R32.64] ;  /* 0x0000000a20037981 */ /* 0x000168000c1e9900 */
[----:B-1----:R1:W5:Y:S01]  /*3e30*/  LDG.E.64 R44, [R28.64+0x28] ;  /* 0x0000280a1c2c7981 */ /* 0x002362000c1e1b00 */
[----:B--2---:R-:W-:Y:S01]  /*3e40*/  SHF.R.S32.HI R47, RZ, 0x1f, R40 ;  /* 0x0000001fff2f7819 */ /* 0x004fe20000011428 */
[----:B---3--:R-:W-:-:S04]  /*3e50*/  IMAD R0, R39, R40, RZ ;  /* 0x0000002827007224 */ /* 0x008fc800078e02ff */
[----:B------:R-:W-:Y:S01]  /*3e60*/  IMAD R39, R38, R47, R0 ;  /* 0x0000002f26277224 */ /* 0x000fe200078e0200 */
[----:B------:R-:W-:Y:S01]  /*3e70*/  IADD3.X R47, R33, UR5, RZ, P0, !PT ;  /* 0x00000005212f7c10 */ /* 0x000fe200087fe4ff */
[----:B------:R-:W-:Y:S01]  /*3e80*/  IMAD.WIDE.U32 R42, R40, R38, R42 ;  /* 0x00000026282a7225 */ /* 0x000fe200078e002a */
[----:B------:R-:W-:Y:S01]  /*3e90*/  IADD3 R38, P0, R46, UR8, RZ ;  /* 0x000000082e267c10 */ /* 0x000fe2000ff1e0ff */
[----:B0-----:R1:W2:Y:S04]  /*3ea0*/  LDG.E.64 R32, [R28.64+0x30] ;  /* 0x0000300a1c207981 */ /* 0x0012a8000c1e1b00 */
[----:B------:R-:W3:Y:S01]  /*3eb0*/  LDG.E.CONSTANT R0, [R46.64] ;  /* 0x0000000a2e007981 */ /* 0x000ee2000c1e9900 */
[----:B------:R-:W-:Y:S01]  /*3ec0*/  IADD3 R43, R43, R39, RZ ;  /* 0x000000272b2b7210 */ /* 0x000fe20007ffe0ff */
[----:B----4-:R-:W-:Y:S01]  /*3ed0*/  IMAD R31, R31, R49, RZ ;  /* 0x000000311f1f7224 */ /* 0x010fe200078e02ff */
[----:B------:R-:W-:-:S02]  /*3ee0*/  SHF.R.S32.HI R40, RZ, 0x1f, R49 ;  /* 0x0000001fff287819 */ /* 0x000fc40000011431 */
[----:B------:R-:W-:Y:S01]  /*3ef0*/  IADD3.X R39, R47, UR5, RZ, P0, !PT ;  /* 0x000000052f277c10 */ /* 0x000fe200087fe4ff */
[----:B-1----:R-:W4:Y:S02]  /*3f00*/  LDG.E.64 R28, [R28.64+0x38] ;  /* 0x0000380a1c1c7981 */ /* 0x002f24000c1e1b00 */
[----:B------:R-:W-:Y:S02]  /*3f10*/  IMAD R48, R30, R40, R31 ;  /* 0x000000281e307224 */ /* 0x000fe400078e021f */
[----:B------:R-:W4:Y:S01]  /*3f20*/  LDG.E.CONSTANT R40, [R38.64] ;  /* 0x0000000a26287981 */ /* 0x000f22000c1e9900 */
        /* <DEDUP_REMOVED lines=31> */
[----:B----4-:R-:W-:-:S03]  /*4120*/  SHF.R.S32.HI R3, RZ, 0x1f, R40 ;  /* 0x0000001fff037819 */ /* 0x010fc60000011428 */
[----:B------:R-:W-:Y:S01]  /*4130*/  IMAD R0, R29, R40, RZ ;  /* 0x000000281d007224 */ /* 0x000fe200078e02ff */
[----:B------:R-:W-:Y:S02]  /*4140*/  IADD3 R33, R33, R25, RZ ;  /* 0x0000001921217210 */ /* 0x000fe40007ffe0ff */
[----:B------:R-:W-:Y:S01]  /*4150*/  IADD3 R26, P3, R38, UR8, RZ ;  /* 0x00000008261a7c10 */ /* 0x000fe2000ff7e0ff */
[----:B------:R-:W-:Y:S02]  /*4160*/  IMAD R3, R28, R3, R0 ;  /* 0x000000031c037224 */ /* 0x000fe400078e0200 */
[----:B------:R-:W-:Y:S01]  /*4170*/  IMAD.WIDE.U32 R28, R40, R28, R32 ;  /* 0x0000001c281c7225 */ /* 0x000fe200078e0020 */
[----:B------:R-:W-:-:S03]  /*4180*/  IADD3.X R27, R39, UR5, RZ, P3, !PT ;  /* 0x00000005271b7c10 */ /* 0x000fc60009ffe4ff */
[----:B------:R-:W-:Y:S02]  /*4190*/  IMAD.IADD R3, R29, 0x1, R3 ;  /* 0x000000011d037824 */ /* 0x000fe400078e0203 */
[----:B------:R-:W-:Y:S02]  /*41a0*/  IMAD.MOV.U32 R0, RZ, RZ, R28 ;  /* 0x000000ffff007224 */ /* 0x000fe400078e001c */
.L_x_2358:
[----:B------:R-:W-:-:S04]  /*41b0*/  ISETP.NE.U32.AND P3, PT, R24, RZ, PT ;  /* 0x000000ff1800720c */ /* 0x000fc80003f65070 */
[----:B------:R-:W-:-:S13]  /*41c0*/  ISETP.NE.OR.EX P0, PT, R11, RZ, P0, P3 ;  /* 0x000000ff0b00720c */ /* 0x000fda0000705730 */
[----:B------:R-:W-:Y:S05]  /*41d0*/  @!P0 BRA `(.L_x_2354) ;  /* 0x0000030000008947 */ /* 0x000fea0003800000 */
.L_x_2355:
[C---:B------:R-:W-:Y:S01]  /*41e0*/  LEA R28, P0, R10.reuse, c[0x0][0x180], 0x3 ;  /* 0x000060000a1c7a11 */ /* 0x040fe200078018ff */
[----:B------:R0:W2:Y:S03]  /*41f0*/  LDG.E.CONSTANT R49, [R26.64] ;  /* 0x0000000a1a317981 */ /* 0x0000a6000c1e9900 */
[----:B------:R-:W-:Y:S02]  /*4200*/  LEA.HI.X R29, R10, c[0x0][0x184], R9, 0x3, P0 ;  /* 0x000061000a1d7a11 */ /* 0x000fe400000f1c09 */
[----:B------:R-:W-:-:S03]  /*4210*/  IADD3 R38, P0, R26, UR8, RZ ;  /* 0x000000081a267c10 */ /* 0x000fc6000ff1e0ff */
[----:B------:R1:W3:Y:S01]  /*4220*/  LDG.E.64 R30, [R28.64] ;  /* 0x0000000a1c1e7981 */ /* 0x0002e2000c1e1b00 */
[----:B------:R-:W-:Y:S02]  /*4230*/  IADD3.X R39, R27, UR5, RZ, P0, !PT ;  /* 0x000000051b277c10 */ /* 0x000fe400087fe4ff */
[----:B------:R-:W-:Y:S01]  /*4240*/  IADD3 R46, P0, R38, UR8, RZ ;  /* 0x00000008262e7c10 */ /* 0x000fe2000ff1e0ff */
[----:B------:R1:W4:Y:S04]  /*4250*/  LDG.E.64 R32, [R28.64+0x8] ;  /* 0x0000080a1c207981 */ /* 0x000328000c1e1b00 */
[----:B------:R5:W4:Y:S01]  /*4260*/  LDG.E.CONSTANT R45, [R38.64] ;  /* 0x0000000a262d7981 */ /* 0x000b22000c1e9900 */
[----:B------:R-:W-:Y:S02]  /*4270*/  IADD3.X R47, R39, UR5, RZ, P0, !PT ;  /* 0x00000005272f7c10 */ /* 0x000fe400087fe4ff */
[----:B0-----:R-:W-:Y:S01]  /*4280*/  IADD3 R26, P0, R46, UR8, RZ ;  /* 0x000000082e1a7c10 */ /* 0x001fe2000ff1e0ff */
[----:B------:R1:W4:Y:S04]  /*4290*/  LDG.E.64 R34, [R28.64+0x10] ;  /* 0x0000100a1c227981 */ /* 0x000328000c1e1b00 */
[----:B------:R-:W4:Y:S01]  /*42a0*/  LDG.E.CONSTANT R43, [R46.64] ;  /* 0x0000000a2e2b7981 */ /* 0x000f22000c1e9900 */
[----:B------:R-:W-:-:S03]  /*42b0*/  IADD3.X R27, R47, UR5, RZ, P0, !PT ;  /* 0x000000052f1b7c10 */ /* 0x000fc600087fe4ff */
[----:B------:R1:W4:Y:S04]  /*42c0*/  LDG.E.64 R36, [R28.64+0x18] ;  /* 0x0000180a1c247981 */ /* 0x000328000c1e1b00 */
        /* <DEDUP_REMOVED lines=13> */
[----:B-----5:R-:W-:-:S04]  /*43a0*/  IMAD.WIDE.U32 R38, R30, R49, R28 ;  /* 0x000000311e267225 */ /* 0x020fc800078e001c */
[----:B------:R-:W-:Y:S01]  /*43b0*/  IMAD R31, R30, R40, R31 ;  /* 0x000000281e1f7224 */ /* 0x000fe200078e021f */
[----:B----4-:R-:W-:Y:S01]  /*43c0*/  SHF.R.S32.HI R0, RZ, 0x1f, R45 ;  /* 0x0000001fff007819 */ /* 0x010fe2000001142d */
[----:B------:R-:W-:-:S03]  /*43d0*/  IMAD R3, R33, R45, RZ ;  /* 0x0000002d21037224 */ /* 0x000fc600078e02ff */
[----:B------:R-:W-:Y:S01]  /*43e0*/  IADD3 R39, R39, R31, RZ ;  /* 0x0000001f27277210 */ /* 0x000fe20007ffe0ff */
[----:B------:R-:W-:-:S04]  /*43f0*/  IMAD R3, R32, R0, R3 ;  /* 0x0000000020037224 */ /* 0x000fc800078e0203 */
        /* <DEDUP_REMOVED lines=14> */
.L_x_2354:
[----:B-----5:R-:W-:Y:S01]  /*44e0*/  HFMA2.MMA R26, -RZ, RZ, 0, 0 ;  /* 0x00000000ff1a7435 */ /* 0x020fe200000001ff */
[----:B------:R-:W-:Y:S01]  /*44f0*/  IMAD.MOV.U32 R11, RZ, RZ, RZ ;  /* 0x000000ffff0b7224 */ /* 0x000fe200078e00ff */
[----:B------:R-:W-:Y:S05]  /*4500*/  @!P2 BRA `(.L_x_2359) ;  /* 0x000003700000a947 */ /* 0x000fea0003800000 */
[----:B------:R-:W-:Y:S02]  /*4510*/  IMAD R13, R13, c[0x0][0x170], RZ ;  /* 0x00005c000d0d7a24 */ /* 0x000fe400078e02ff */
[----:B------:R-:W-:-:S04]  /*4520*/  IMAD.WIDE.U32 R28, R12, c[0x0][0x170], RZ ;  /* 0x00005c000c1c7a25 */ /* 0x000fc800078e00ff */
[----:B------:R-:W-:Y:S01]  /*4530*/  IMAD R25, R12, c[0x0][0x174], R13 ;  /* 0x00005d000c197a24 */ /* 0x000fe200078e020d */
[C---:B------:R-:W-:Y:S01]  /*4540*/  LEA R12, P0, R10.reuse, c[0x0][0x180], 0x3 ;  /* 0x000060000a0c7a11 */ /* 0x040fe200078018ff */
        /* <DEDUP_REMOVED lines=8> */
[----:B------:R-:W2:Y:S04]  /*45d0*/  LDG.E.64 R28, [R12.64] ;  /* 0x0000000a0c1c7981 */ /* 0x000ea8000c1e1b00 */
[----:B------:R-:W3:Y:S01]  /*45e0*/  LDG.E.CONSTANT R9, [R24.64] ;  /* 0x0000000a18097981 */ /* 0x000ee2000c1e9900 */
[----:B------:R-:W-:-:S04]  /*45f0*/  ISETP.NE.U32.AND P0, PT, R6, 0x1, PT ;  /* 0x000000010600780c */ /* 0x000fc80003f05070 */
[----:B------:R-:W-:Y:S01]  /*4600*/  ISETP.NE.AND.EX P0, PT, RZ, RZ, PT, P0 ;  /* 0x000000ffff00720c */ /* 0x000fe20003f05300 */
[----:B------:R-:W-:Y:S02]  /*4610*/  IMAD.MOV.U32 R30, RZ, RZ, R0 ;  /* 0x000000ffff1e7224 */ /* 0x000fe400078e0000 */
[----:B------:R-:W-:Y:S01]  /*4620*/  IMAD.MOV.U32 R31, RZ, RZ, R3 ;  /* 0x000000ffff1f7224 */ /* 0x000fe200078e0003 */
[----:B---3--:R-:W-:Y:S01]  /*4630*/  SHF.R.S32.HI R27, RZ, 0x1f, R9 ;  /* 0x0000001fff1b7819 */ /* 0x008fe20000011409 */
[----:B--2---:R-:W-:Y:S02]  /*4640*/  IMAD R10, R29, R9, RZ ;  /* 0x000000091d0a7224 */ /* 0x004fe400078e02ff */
[----:B------:R-:W-:-:S04]  /*4650*/  IMAD.WIDE.U32 R30, R9, R28, R30 ;  /* 0x0000001c091e7225 */ /* 0x000fc800078e001e */
[----:B------:R-:W-:Y:S01]  /*4660*/  IMAD R27, R28, R27, R10 ;  /* 0x0000001b1c1b7224 */ /* 0x000fe200078e020a */
[----:B------:R-:W-:-:S03]  /*4670*/  MOV R0, R30 ;  /* 0x0000001e00007202 */ /* 0x000fc60000000f00 */
[----:B------:R-:W-:Y:S01]  /*4680*/  IMAD.IADD R3, R31, 0x1, R27 ;  /* 0x000000011f037824 */ /* 0x000fe200078e021b */
[----:B------:R-:W-:Y:S05]  /*4690*/  @!P0 BRA `(.L_x_2359) ;  /* 0x000001e000008947 */ /* 0x000fea0003800000 */
[----:B------:R-:W-:Y:S01]  /*46a0*/  ULDC.64 UR8, c[0x0][0x188] ;  /* 0x0000620000087ab9 */ /* 0x000fe20000000a00 */
[----:B------:R-:W-:Y:S01]  /*46b0*/  ISETP.NE.U32.AND P0, PT, R6, 0x2, PT ;  /* 0x000000020600780c */ /* 0x000fe20003f05070 */
[----:B------:R-:W-:Y:S02]  /*46c0*/  USHF.L.U32 UR7, UR8, 0x2, URZ ;  /* 0x0000000208077899 */ /* 0x000fe4000800063f */
[----:B------:R-:W-:Y:S01]  /*46d0*/  UMOV UR5, 0x2 ;  /* 0x0000000200057882 */ /* 0x000fe20000000000 */
[----:B------:R-:W-:Y:S01]  /*46e0*/  ISETP.NE.AND.EX P0, PT, RZ, RZ, PT, P0 ;  /* 0x000000ffff00720c */ /* 0x000fe20003f05300 */
[----:B------:R-:W-:Y:S02]  /*46f0*/  USHF.L.U64.HI UR5, UR8, UR5, UR9 ;  /* 0x0000000508057299 */ /* 0x000fe40008010209 */
[----:B------:R-:W-:-:S04]  /*4700*/  IADD3 R30, P3, R24, UR7, RZ ;  /* 0x00000007181e7c10 */ /* 0x000fc8000ff7e0ff */
[----:B------:R-:W-:Y:S02]  /*4710*/  IADD3.X R31, R25, UR5, RZ, P3, !PT ;  /* 0x00000005191f7c10 */ /* 0x000fe40009ffe4ff */
[----:B------:R-:W2:Y:S04]  /*4720*/  LDG.E.64 R24, [R12.64+0x8] ;  /* 0x0000080a0c187981 */ /* 0x000ea8000c1e1b00 */
[----:B------:R-:W3:Y:S01]  /*4730*/  LDG.E.CONSTANT R9, [R30.64] ;  /* 0x0000000a1e097981 */ /* 0x000ee2000c1e9900 */
[----:B------:R-:W-:-:S03]  /*4740*/  @P0 IADD3 R34, P3, R30, UR7, RZ ;  /* 0x000000071e220c10 */ /* 0x000fc6000ff7e0ff */
[----:B------:R-:W4:Y:S01]  /*4750*/  @P0 LDG.E.64 R28, [R12.64+0x10] ;  /* 0x0000100a0c1c0981 */ /* 0x000f22000c1e1b00 */
[----:B------:R-:W-:-:S06]  /*4760*/  @P0 IADD3.X R35, R31, UR5, RZ, P3, !PT ;  /* 0x000000051f230c10 */ /* 0x000fcc0009ffe4ff */
[----:B------:R-:W5:Y:S01]  /*4770*/  @P0 LDG.E.CONSTANT R35, [R34.64] ;  /* 0x0000000a22230981 */ /* 0x000f62000c1e9900 */
[----:B------:R-:W-:Y:S02]  /*4780*/  IMAD.MOV.U32 R32, RZ, RZ, R0 ;  /* 0x000000ffff207224 */ /* 0x000fe400078e0000 */
[----:B------:R-:W-:Y:S01]  /*4790*/  IMAD.MOV.U32 R33, RZ, RZ, R3 ;  /* 0x000000ffff217224 */ /* 0x000fe200078e0003 */
[----:B---3--:R-:W-:Y:S01]  /*47a0*/  SHF.R.S32.HI R27, RZ, 0x1f, R9 ;  /* 0x0000001fff1b7819 */ /* 0x008fe20000011409 */
[----:B--2---:R-:W-:Y:S02]  /*47b0*/  IMAD R10, R25, R9, RZ ;  /* 0x00000009190a7224 */ /* 0x004fe400078e02ff */
[----:B------:R-:W-:-:S04]  /*47c0*/  IMAD.WIDE.U32 R32, R9, R24, R32 ;  /* 0x0000001809207225 */ /* 0x000fc800078e0020 */
[----:B------:R-:W-:Y:S02]  /*47d0*/  IMAD R27, R24, R27, R10 ;  /* 0x0000001b181b7224 */ /* 0x000fe400078e020a */
[----:B------:R-:W-:Y:S02]  /*47e0*/  IMAD.MOV.U32 R0, RZ, RZ, R32 ;  /* 0x000000ffff007224 */ /* 0x000fe400078e0020 */
[----:B------:R-:W-:Y:S01]  /*47f0*/  IMAD.IADD R3, R33, 0x1, R27 ;  /* 0x0000000121037824 */ /* 0x000fe200078e021b */
[----:B-----5:R-:W-:Y:S01]  /*4800*/  @P0 SHF.R.S32.HI R9, RZ, 0x1f, R35 ;  /* 0x0000001fff090819 */ /* 0x020fe20000011423 */
[----:B----4-:R-:W-:Y:S01]  /*4810*/  @P0 IMAD R10, R29, R35, RZ ;  /* 0x000000231d0a0224 */ /* 0x010fe200078e02ff */
[----:B------:R-:W-:Y:S01]  /*4820*/  @P0 MOV R12, R0 ;  /* 0x00000000000c0202 */ /* 0x000fe20000000f00 */
[----:B------:R-:W-:Y:S02]  /*4830*/  @P0 IMAD.MOV.U32 R13, RZ, RZ, R3 ;  /* 0x000000ffff0d0224 */ /* 0x000fe400078e0003 */
[----:B------:R-:W-:-:S02]  /*4840*/  @P0 IMAD R9, R28, R9, R10 ;  /* 0x000000091c090224 */ /* 0x000fc400078e020a */
[----:B------:R-:W-:-:S04]  /*4850*/  @P0 IMAD.WIDE.U32 R28, R35, R28, R12 ;  /* 0x0000001c231c0225 */ /* 0x000fc800078e000c */
[----:B------:R-:W-:Y:S02]  /*4860*/  @P0 IMAD.IADD R3, R29, 0x1, R9 ;  /* 0x000000011d030824 */ /* 0x000fe400078e0209 */
[----:B------:R-:W-:Y:S02]  /*4870*/  @P0 IMAD.MOV.U32 R0, RZ, RZ, R28 ;  /* 0x000000ffff000224 */ /* 0x000fe400078e001c */
.L_x_2359:
[----:B------:R-:W-:Y:S02]  /*4880*/  IMAD.MOV.U32 R10, RZ, RZ, RZ ;  /* 0x000000ffff0a7224 */ /* 0x000fe400078e00ff */
[----:B------:R-:W-:Y:S01]  /*4890*/  IMAD.MOV.U32 R9, RZ, RZ, RZ ;  /* 0x000000ffff097224 */ /* 0x000fe200078e00ff */
[----:B------:R-:W-:Y:S05]  /*48a0*/  @!P1 BRA `(.L_x_2360) ;  /* 0x000013c000009947 */ /* 0x000fea0003800000 */
[----:B------:R-:W-:Y:S01]  /*48b0*/  IADD3 R13, P3, -R6, c[0x0][0x178], RZ ;  /* 0x00005e00060d7a10 */ /* 0x000fe20007f7e1ff */
[----:B------:R-:W-:Y:S01]  /*48c0*/  IMAD R11, R15, c[0x0][0x170], RZ ;  /* 0x00005c000f0b7a24 */ /* 0x000fe200078e02ff */
[----:B------:R-:W-:Y:S01]  /*48d0*/  UMOV UR5, 0x2 ;  /* 0x0000000200057882 */ /* 0x000fe20000000000 */
[C---:B------:R-:W-:Y:S01]  /*48e0*/  IMAD.WIDE.U32 R24, R14.reuse, c[0x0][0x170], RZ ;  /* 0x00005c000e187a25 */ /* 0x040fe200078e00ff */
        /* <DEDUP_REMOVED lines=8> */
[----:B------:R-:W-:Y:S01]  /*4970*/  IMAD.MOV.U32 R26, RZ, RZ, RZ ;  /* 0x000000ffff1a7224 */ /* 0x000fe200078e00ff */
[----:B------:R-:W-:Y:S01]  /*4980*/  IADD3 R29, R25, R11, RZ ;  /* 0x0000000b191d7210 */ /* 0x000fe20007ffe0ff */
        /* <DEDUP_REMOVED lines=8> */
.L_x_2363:
[C---:B------:R-:W-:Y:S01]  /*4a10*/  LEA R30, P3, R26.reuse, c[0x0][0x180], 0x3 ;  /* 0x000060001a1e7a11 */ /* 0x040fe200078618ff */
[----:B------:R-:W-:Y:S02]  /*4a20*/  IMAD.MOV.U32 R24, RZ, RZ, R28 ;  /* 0x000000ffff187224 */ /* 0x000fe400078e001c */
[----:B------:R-:W-:Y:S01]  /*4a30*/  IMAD.MOV.U32 R25, RZ, RZ, R29 ;  /* 0x000000ffff197224 */ /* 0x000fe200078e001d */
[----:B------:R-:W-:-:S04]  /*4a40*/  LEA.HI.X R31, R26, c[0x0][0x184], R11, 0x3, P3 ;  /* 0x000061001a1f7a11 */ /* 0x000fc800018f1c0b */
[----:B------:R0:W2:Y:S04]  /*4a50*/  LDG.E.CONSTANT R45, [R24.64] ;  /* 0x0000000a182d7981 */ /* 0x0000a8000c1e9900 */
        /* <DEDUP_REMOVED lines=32> */
[----:B----4-:R-:W-:-:S03]  /*4c60*/  SHF.R.S32.HI R10, RZ, 0x1f, R40 ;  /* 0x0000001fff0a7819 */ /* 0x010fc60000011428 */
[----:B------:R0:W4:Y:S01]  /*4c70*/  LDG.E.CONSTANT R9, [R38.64] ;  /* 0x0000000a26097981 */ /* 0x000122000c1e9900 */
[----:B------:R-:W-:Y:S01]  /*4c80*/  IADD3.X R47, R39, UR5, RZ, P3, !PT ;  /* 0x00000005272f7c10 */ /* 0x000fe20009ffe4ff */
[----:B------:R-:W-:-:S04]  /*4c90*/  IMAD R33, R33, R40, RZ ;  /* 0x0000002821217224 */ /* 0x000fc800078e02ff */
[----:B------:R-:W-:Y:S02]  /*4ca0*/  IMAD R48, R32, R10, R33 ;  /* 0x0000000a20307224 */ /* 0x000fe400078e0221 */
[----:B------:R-:W-:Y:S01]  /*4cb0*/  IMAD.WIDE.U32 R32, R40, R32, R42 ;  /* 0x0000002028207225 */ /* 0x000fe200078e002a */
        /* <DEDUP_REMOVED lines=20> */
[----:B0-----:R-:W-:Y:S01]  /*4e00*/  SHF.R.S32.HI R39, RZ, 0x1f, R49 ;  /* 0x0000001fff277819 */ /* 0x001fe20000011431 */
[----:B------:R-:W-:Y:S02]  /*4e10*/  IMAD R29, R29, R49, RZ ;  /* 0x000000311d1d7224 */ /* 0x000fe400078e02ff */
[----:B------:R-:W-:Y:S02]  /*4e20*/  IMAD.IADD R33, R33, 0x1, R40 ;  /* 0x0000000121217824 */ /* 0x000fe400078e0228 */
[----:B------:R-:W-:-:S02]  /*4e30*/  IMAD R39, R28, R39, R29 ;  /* 0x000000271c277224 */ /* 0x000fc400078e021d */
        /* <DEDUP_REMOVED lines=8> */
[----:B------:R-:W-:Y:S02]  /*4ec0*/  IADD3.X R33, R47, UR5, RZ, P3, !PT ;  /* 0x000000052f217c10 */ /* 0x000fe40009ffe4ff */
[----:B------:R-:W-:Y:S02]  /*4ed0*/  IADD3 R39, R39, R45, RZ ;  /* 0x0000002d27277210 */ /* 0x000fe40007ffe0ff */
[----:B------:R-:W-:Y:S01]  /*4ee0*/  IADD3 R44, P3, R32, UR8, RZ ;  /* 0x00000008202c7c10 */ /* 0x000fe2000ff7e0ff */
[----:B-1----:R1:W2:Y:S01]  /*4ef0*/  LDG.E.CONSTANT R47, [R32.64] ;  /* 0x0000000a202f7981 */ /* 0x0022a2000c1e9900 */
[----:B----4-:R-:W-:Y:S01]  /*4f00*/  SHF.R.S32.HI R49, RZ, 0x1f, R9 ;  /* 0x0000001fff317819 */ /* 0x010fe20000011409 */
[----:B---3--:R-:W-:Y:S01]  /*4f10*/  IMAD R37, R37, R9, RZ ;  /* 0x0000000925257224 */ /* 0x008fe200078e02ff */
[----:B------:R-:W-:Y:S01]  /*4f20*/  IADD3.X R45, R33, UR5, RZ, P3, !PT ;  /* 0x00000005212d7c10 */ /* 0x000fe20009ffe4ff */
[----:B------:R-:W-:-:S04]  /*4f30*/  IMAD.WIDE.U32 R38, R9, R36, R38 ;  /* 0x0000002409267225 */ /* 0x000fc800078e0026 */
[----:B------:R-:W-:Y:S01]  /*4f40*/  IMAD R37, R36, R49, R37 ;  /* 0x0000003124257224 */ /* 0x000fe200078e0225 */
[----:B------:R-:W-:Y:S01]  /*4f50*/  SHF.R.S32.HI R49, RZ, 0x1f, R10 ;  /* 0x0000001fff317819 */ /* 0x000fe2000001140a */
[----:B------:R3:W4:Y:S01]  /*4f60*/  LDG.E.CONSTANT R9, [R44.64] ;  /* 0x0000000a2c097981 */ /* 0x000722000c1e9900 */
[----:B-1----:R-:W-:Y:S01]  /*4f70*/  IADD3 R32, P3, R44, UR8, RZ ;  /* 0x000000082c207c10 */ /* 0x002fe2000ff7e0ff */
[----:B------:R-:W-:Y:S02]  /*4f80*/  IMAD.IADD R39, R39, 0x1, R37 ;  /* 0x0000000127277824 */ /* 0x000fe400078e0225 */
[----:B------:R-:W-:Y:S01]  /*4f90*/  IMAD R33, R43, R10, RZ ;  /* 0x0000000a2b217224 */ /* 0x000fe200078e02ff */
[----:B------:R0:W4:Y:S03]  /*4fa0*/  LDG.E.64 R36, [R30.64+0x58] ;  /* 0x0000580a1e247981 */ /* 0x000126000c1e1b00 */
[----:B------:R-:W-:Y:S01]  /*4fb0*/  IMAD R49, R42, R49, R33 ;  /* 0x000000312a317224 */ /* 0x000fe200078e0221 */
[----:B------:R-:W-:Y:S01]  /*4fc0*/  IADD3.X R33, R45, UR5, RZ, P3, !PT ;  /* 0x000000052d217c10 */ /* 0x000fe20009ffe4ff */
[----:B------:R-:W-:Y:S01]  /*4fd0*/  IMAD.WIDE.U32 R42, R10, R42, R38 ;  /* 0x0000002a0a2a7225 */ /* 0x000fe200078e0026 */
[----:B------:R-:W-:Y:S01]  /*4fe0*/  IADD3 R38, P3, R32, UR8, RZ ;  /* 0x0000000820267c10 */ /* 0x000fe2000ff7e0ff */
[----:B---3--:R0:W3:Y:S02]  /*4ff0*/  LDG.E.64 R44, [R30.64+0x60] ;  /* 0x0000600a1e2c7981 */ /* 0x0080e4000c1e1b00 */
[----:B------:R-:W-:-:S02]  /*5000*/  IMAD.IADD R43, R43, 0x1, R49 ;  /* 0x000000012b2b7824 */ /* 0x000fc400078e0231 */
[----:B------:R1:W3:Y:S01]  /*5010*/  LDG.E.CONSTANT R49, [R32.64] ;  /* 0x0000000a20317981 */ /* 0x0002e2000c1e9900 */
[----:B-----5:R-:W-:Y:S01]  /*5020*/  SHF.R.S32.HI R53, RZ, 0x1f, R27 ;  /* 0x0000001fff357819 */ /* 0x020fe2000001141b */
[----:B------:R-:W-:Y:S01]  /*5030*/  IMAD R35, R35, R27, RZ ;  /* 0x0000001b23237224 */ /* 0x000fe200078e02ff */
[----:B------:R-:W-:-:S03]  /*5040*/  IADD3.X R39, R33, UR5, RZ, P3, !PT ;  /* 0x0000000521277c10 */ /* 0x000fc60009ffe4ff */
[----:B------:R-:W-:Y:S02]  /*5050*/  IMAD R53, R34, R53, R35 ;  /* 0x0000003522357224 */ /* 0x000fe400078e0223 */
[----:B------:R5:W3:Y:S01]  /*5060*/  LDG.E.CONSTANT R10, [R38.64] ;  /* 0x0000000a260a7981 */ /* 0x000ae2000c1e9900 */
[----:B------:R-:W-:-:S03]  /*5070*/  IMAD.WIDE.U32 R34, R27, R34, R42 ;  /* 0x000000221b227225 */ /* 0x000fc600078e002a */
[----:B------:R0:W3:Y:S01]  /*5080*/  LDG.E.64 R42, [R30.64+0x68] ;  /* 0x0000680a1e2a7981 */ /* 0x0000e2000c1e1b00 */
[----:B-----5:R-:W-:-:S04]  /*5090*/  IADD3 R38, P3, R38, UR8, RZ ;  /* 0x0000000826267c10 */ /* 0x020fc8000ff7e0ff */
[----:B------:R-:W-:Y:S01]  /*50a0*/  IADD3.X R39, R39, UR5, RZ, P3, !PT ;  /* 0x0000000527277c10 */ /* 0x000fe20009ffe4ff */
[----:B------:R-:W-:Y:S01]  /*50b0*/  IMAD.IADD R35, R35, 0x1, R53 ;  /* 0x0000000123237824 */ /* 0x000fe200078e0235 */
[----:B-1----:R-:W-:Y:S01]  /*50c0*/  IADD3 R32, P3, R38, UR8, RZ ;  /* 0x0000000826207c10 */ /* 0x002fe2000ff7e0ff */
[----:B------:R0:W5:Y:S04]  /*50d0*/  LDG.E.64 R52, [R30.64+0x70] ;  /* 0x0000700a1e347981 */ /* 0x000168000c1e1b00 */
        /* <DEDUP_REMOVED lines=13> */
[----:B------:R-:W-:-:S04]  /*51b0*/  IADD3 R26, P5, R26, 0x10, RZ ;  /* 0x000000101a1a7810 */ /* 0x000fc80007fbe0ff */
[----:B------:R-:W-:Y:S02]  /*51c0*/  IADD3.X R11, RZ, R11, RZ, P5, !PT ;  /* 0x0000000bff0b7210 */ /* 0x000fe40002ffe4ff */
[----:B--2---:R-:W-:Y:S01]  /*51d0*/  SHF.R.S32.HI R35, RZ, 0x1f, R47 ;  /* 0x0000001fff237819 */ /* 0x004fe2000001142f */
[----:B------:R-:W-:Y:S02]  /*51e0*/  IMAD R29, R29, R47, RZ ;  /* 0x0000002f1d1d7224 */ /* 0x000fe400078e02ff */
[----:B------:R-:W-:-:S04]  /*51f0*/  IMAD.WIDE.U32 R24, R47, R28, R24 ;  /* 0x0000001c2f187225 */ /* 0x000fc800078e0018 */
[----:B------:R-:W-:-:S04]  /*5200*/  IMAD R29, R28, R35, R29 ;  /* 0x000000231c1d7224 */ /* 0x000fc800078e021d */
[----:B------:R-:W-:Y:S01]  /*5210*/  IMAD.IADD R25, R25, 0x1, R29 ;  /* 0x0000000119197824 */ /* 0x000fe200078e021d */
[----:B----4-:R-:W-:Y:S01]  /*5220*/  SHF.R.S32.HI R29, RZ, 0x1f, R9 ;  /* 0x0000001fff1d7819 */ /* 0x010fe20000011409 */
[----:B------:R-:W-:Y:S02]  /*5230*/  IMAD R28, R37, R9, RZ ;  /* 0x00000009251c7224 */ /* 0x000fe400078e02ff */
[----:B------:R-:W-:-:S04]  /*5240*/  IMAD.WIDE.U32 R24, R9, R36, R24 ;  /* 0x0000002409187225 */ /* 0x000fc800078e0018 */
[----:B------:R-:W-:-:S05]  /*5250*/  IMAD R29, R36, R29, R28 ;  /* 0x0000001d241d7224 */ /* 0x000fca00078e021c */
[----:B------:R-:W-:Y:S01]  /*5260*/  IADD3 R25, R25, R29, RZ ;  /* 0x0000001d19197210 */ /* 0x000fe20007ffe0ff */
[----:B---3--:R-:W-:Y:S01]  /*5270*/  IMAD R28, R45, R49, RZ ;  /* 0x000000312d1c7224 */ /* 0x008fe200078e02ff */
[----:B------:R-:W-:-:S03]  /*5280*/  SHF.R.S32.HI R9, RZ, 0x1f, R49 ;  /* 0x0000001fff097819 */ /* 0x000fc60000011431 */
        /* <DEDUP_REMOVED lines=22> */
.L_x_2362:
        /* <DEDUP_REMOVED lines=9> */
[----:B0-----:R-:W4:Y:S04]  /*5480*/  LDG.E.64 R28, [R38.64+0x8] ;  /* 0x0000080a261c7981 */ /* 0x001f28000c1e1b00 */
[----:B------:R0:W5:Y:S01]  /*5490*/  LDG.E.CONSTANT R49, [R34.64] ;  /* 0x0000000a22317981 */ /* 0x000162000c1e9900 */
[----:B------:R-:W-:-:S03]  /*54a0*/  IADD3 R46, P0, R34, UR8, RZ ;  /* 0x00000008222e7c10 */ /* 0x000fc6000ff1e0ff */
[----:B------:R1:W4:Y:S01]  /*54b0*/  LDG.E.64 R30, [R38.64+0x10] ;  /* 0x0000100a261e7981 */ /* 0x000322000c1e1b00 */
[----:B------:R-:W-:Y:S02]  /*54c0*/  IADD3.X R47, R35, UR5, RZ, P0, !PT ;  /* 0x00000005232f7c10 */ /* 0x000fe400087fe4ff */
[----:B------:R-:W-:Y:S01]  /*54d0*/  IADD3 R42, P0, R46, UR8, RZ ;  /* 0x000000082e2a7c10 */ /* 0x000fe2000ff1e0ff */
[----:B------:R1:W4:Y:S04]  /*54e0*/  LDG.E.64 R32, [R38.64+0x18] ;  /* 0x0000180a26207981 */ /* 0x000328000c1e1b00 */
[----:B------:R0:W4:Y:S01]  /*54f0*/  LDG.E.CONSTANT R27, [R46.64] ;  /* 0x0000000a2e1b7981 */ /* 0x000122000c1e9900 */
[----:B------:R-:W-:Y:S02]  /*5500*/  IADD3.X R43, R47, UR5, RZ, P0, !PT ;  /* 0x000000052f2b7c10 */ /* 0x000fe400087fe4ff */
[----:B------:R-:W-:Y:S01]  /*5510*/  IADD3 R44, P0, R42, UR8, RZ ;  /* 0x000000082a2c7c10 */ /* 0x000fe2000ff1e0ff */
[----:B------:R1:W4:Y:S04]  /*5520*/  LDG.E.64 R36, [R38.64+0x20] ;  /* 0x0000200a26247981 */ /* 0x000328000c1e1b00 */
[----:B------:R1:W4:Y:S01]  /*5530*/  LDG.E.CONSTANT R53, [R42.64] ;  /* 0x0000000a2a357981 */ /* 0x000322000c1e9900 */
[----:B------:R-:W-:-:S02]  /*5540*/  IADD3.X R45, R43, UR5, RZ, P0, !PT ;  /* 0x000000052b2d7c10 */ /* 0x000fc400087fe4ff */
[----:B0-----:R-:W-:-:S03]  /*5550*/  IADD3 R34, P0, R44, UR8, RZ ;  /* 0x000000082c227c10 */ /* 0x001fc6000ff1e0ff */
[----:B------:R0:W4:Y:S01]  /*5560*/  LDG.E.CONSTANT R51, [R44.64] ;  /* 0x0000000a2c337981 */ /* 0x000122000c1e9900 */
[----:B------:R-:W-:Y:S01]  /*5570*/  IADD3.X R35, R45, UR5, RZ, P0, !PT ;  /* 0x000000052d237c10 */ /* 0x000fe200087fe4ff */
[----:B-1----:R-:W-:Y:S01]  /*5580*/  IMAD.MOV.U32 R42, RZ, RZ, R10 ;  /* 0x000000ffff2a7224 */ /* 0x002fe200078e000a */
[----:B------:R-:W-:Y:S01]  /*5590*/  IADD3 R46, P0, R34, UR8, RZ ;  /* 0x00000008222e7c10 */ /* 0x000fe2000ff1e0ff */
[----:B------:R-:W-:Y:S02]  /*55a0*/  IMAD.MOV.U32 R43, RZ, RZ, R9 ;  /* 0x000000ffff2b7224 */ /* 0x000fe400078e0009 */
[----:B------:R1:W4:Y:S04]  /*55b0*/  LDG.E.CONSTANT R9, [R34.64] ;  /* 0x0000000a22097981 */ /* 0x000328000c1e9900 */
[----:B0-----:R0:W4:Y:S01]  /*55c0*/  LDG.E.64 R44, [R38.64+0x28] ;  /* 0x0000280a262c7981 */ /* 0x001122000c1e1b00 */
[----:B--2---:R-:W-:Y:S01]  /*55d0*/  SHF.R.S32.HI R47, RZ, 0x1f, R40 ;  /* 0x0000001fff2f7819 */ /* 0x004fe20000011428 */
[----:B---3--:R-:W-:-:S04]  /*55e0*/  IMAD R10, R25, R40, RZ ;  /* 0x00000028190a7224 */ /* 0x008fc800078e02ff */
[----:B------:R-:W-:Y:S01]  /*55f0*/  IMAD R25, R24, R47, R10 ;  /* 0x0000002f18197224 */ /* 0x000fe200078e020a */
[----:B------:R-:W-:Y:S01]  /*5600*/  IADD3.X R47, R35, UR5, RZ, P0, !PT ;  /* 0x00000005232f7c10 */ /* 0x000fe200087fe4ff */
[----:B------:R-:W-:Y:S01]  /*5610*/  IMAD.WIDE.U32 R42, R40, R24, R42 ;  /* 0x00000018282a7225 */ /* 0x000fe200078e002a */
[----:B------:R-:W-:Y:S01]  /*5620*/  IADD3 R24, P0, R46, UR8, RZ ;  /* 0x000000082e187c10 */ /* 0x000fe2000ff1e0ff */
[----:B-1----:R0:W2:Y:S01]  /*5630*/  LDG.E.64 R34, [R38.64+0x30] ;  /* 0x0000300a26227981 */ /* 0x0020a2000c1e1b00 */
[----:B-----5:R-:W-:Y:S01]  /*5640*/  SHF.R.S32.HI R40, RZ, 0x1f, R49 ;  /* 0x0000001fff287819 */ /* 0x020fe20000011431 */
[----:B------:R-:W-:Y:S02]  /*5650*/  IMAD.IADD R43, R43, 0x1, R25 ;  /* 0x000000012b2b7824 */ /* 0x000fe400078e0219 */
[----:B------:R-:W3:Y:S01]  /*5660*/  LDG.E.CONSTANT R10, [R46.64] ;  /* 0x0000000a2e0a7981 */ /* 0x000ee2000c1e9900 */
[----:B------:R-:W-:Y:S01]  /*5670*/  IADD3.X R25, R47, UR5, RZ, P0, !PT ;  /* 0x000000052f197c10 */ /* 0x000fe200087fe4ff */
[----:B----4-:R-:W-:-:S04]  /*5680*/  IMAD R29, R29, R49, RZ ;  /* 0x000000311d1d7224 */ /* 0x010fc800078e02ff */
[----:B------:R-:W-:Y:S01]  /*5690*/  IMAD R48, R28, R40, R29 ;  /* 0x000000281c307224 */ /* 0x000fe200078e021d */
[----:B0-----:R-:W4:Y:S04]  /*56a0*/  LDG.E.64 R38, [R38.64+0x38] ;  /* 0x0000380a26267981 */ /* 0x001f28000c1e1b00 */
[----:B------:R-:W5:Y:S01]  /*56b0*/  LDG.E.CONSTANT R40, [R24.64] ;  /* 0x0000000a18287981 */ /* 0x000f62000c1e9900 */
[----:B------:R-:W-:Y:S01]  /*56c0*/  IMAD.WIDE.U32 R28, R49, R28, R42 ;  /* 0x0000001c311c7225 */ /* 0x000fe200078e002a */
[----:B------:R-:W-:-:S03]  /*56d0*/  SHF.R.S32.HI R43, RZ, 0x1f, R27 ;  /* 0x0000001fff2b7819 */ /* 0x000fc6000001141b */
[----:B------:R-:W-:Y:S02]  /*56e0*/  IMAD.IADD R29, R29, 0x1, R48 ;  /* 0x000000011d1d7824 */ /* 0x000fe400078e0230 */
[----:B------:R-:W-:Y:S02]  /*56f0*/  IMAD R31, R31, R27, RZ ;  /* 0x0000001b1f1f7224 */ /* 0x000fe400078e02ff */
[----:B------:R-:W-:Y:S01]  /*5700*/  IMAD.WIDE.U32 R28, R27, R30, R28 ;  /* 0x0000001e1b1c7225 */ /* 0x000fe200078e001c */
[----:B------:R-:W-:-:S03]  /*5710*/  SHF.R.S32.HI R27, RZ, 0x1f, R53 ;  /* 0x0000001fff1b7819 */ /* 0x000fc60000011435 */
[----:B------:R-:W-:Y:S02]  /*5720*/  IMAD R31, R30, R43, R31 ;  /* 0x0000002b1e1f7224 */ /* 0x000fe400078e021f */
[----:B------:R-:W-:Y:S02]  /*5730*/  IMAD R30, R33, R53, RZ ;  /* 0x00000035211e7224 */ /* 0x000fe400078e02ff */
[----:B------:R-:W-:Y:S02]  /*5740*/  IMAD.IADD R29, R29, 0x1, R31 ;  /* 0x000000011d1d7824 */ /* 0x000fe400078e021f */
[----:B------:R-:W-:Y:S02]  /*5750*/  IMAD R27, R32, R27, R30 ;  /* 0x0000001b201b7224 */ /* 0x000fe400078e021e */
[----:B------:R-:W-:-:S05]  /*5760*/  IMAD.WIDE.U32 R28, R53, R32, R28 ;  /* 0x00000020351c7225 */ /* 0x000fca00078e001c */
[----:B------:R-:W-:Y:S01]  /*5770*/  IADD3 R29, R29, R27, RZ ;  /* 0x0000001b1d1d7210 */ /* 0x000fe20007ffe0ff */
[----:B------:R-:W-:Y:S01]  /*5780*/  IMAD R30, R37, R51, RZ ;  /* 0x00000033251e7224 */ /* 0x000fe200078e02ff */
        /* <DEDUP_REMOVED lines=9> */
[----:B------:R-:W-:Y:S02]  /*5820*/  IADD3 R13, P5, R13, -0x8, RZ ;  /* 0xfffffff80d0d7810 */ /* 0x000fe40007fbe0ff */
[----:B------:R-:W-:Y:S02]  /*5830*/  IADD3 R26, P4, R26, 0x8, RZ ;  /* 0x000000081a1a7810 */ /* 0x000fe40007f9e0ff */
[----:B------:R-:W-:Y:S02]  /*5840*/  PLOP3.LUT P0, PT, PT, PT, PT, 0x8, 0x0 ;  /* 0x000000000000781c */ /* 0x000fe40003f0e170 */
[----:B------:R-:W-:Y:S02]  /*5850*/  IADD3.X R12, R12, -0x1, RZ, P5, !PT ;  /* 0xffffffff0c0c7810 */ /* 0x000fe40002ffe4ff */
[----:B------:R-:W-:Y:S02]  /*5860*/  IADD3.X R11, RZ, R11, RZ, P4, !PT ;  /* 0x0000000bff0b7210 */ /* 0x000fe400027fe4ff */
[----:B---3--:R-:W-:Y:S01]  /*5870*/  SHF.R.S32.HI R9, RZ, 0x1f, R10 ;  /* 0x0000001fff097819 */ /* 0x008fe2000001140a */
[----:B--2---:R-:W-:-:S02]  /*5880*/  IMAD R27, R35, R10, RZ ;  /* 0x0000000a231b7224 */ /* 0x004fc400078e02ff */
[----:B------:R-:W-:-:S04]  /*5890*/  IMAD.WIDE.U32 R28, R10, R34, R28 ;  /* 0x000000220a1c7225 */ /* 0x000fc800078e001c */
[----:B------:R-:W-:Y:S01]  /*58a0*/  IMAD R27, R34, R9, R27 ;  /* 0x00000009221b7224 */ /* 0x000fe200078e021b */
[----:B-----5:R-:W-:Y:S01]  /*58b0*/  SHF.R.S32.HI R9, RZ, 0x1f, R40 ;  /* 0x0000001fff097819 */ /* 0x020fe20000011428 */
[----:B----4-:R-:W-:Y:S02]  /*58c0*/  IMAD R10, R39, R40, RZ ;  /* 0x00000028270a7224 */ /* 0x010fe400078e02ff */
[----:B------:R-:W-:Y:S02]  /*58d0*/  IMAD.IADD R29, R29, 0x1, R27 ;  /* 0x000000011d1d7824 */ /* 0x000fe400078e021b */
[----:B------:R-:W-:Y:S02]  /*58e0*/  IMAD R9, R38, R9, R10 ;  /* 0x0000000926097224 */ /* 0x000fe400078e020a */
[----:B------:R-:W-:Y:S01]  /*58f0*/  IMAD.WIDE.U32 R38, R40, R38, R28 ;  /* 0x0000002628267225 */ /* 0x000fe200078e001c */
[----:B------:R-:W-:-:S03]  /*5900*/  IADD3 R28, P3, R24, UR8, RZ ;  /* 0x00000008181c7c10 */ /* 0x000fc6000ff7e0ff */
[----:B------:R-:W-:Y:S01]  /*5910*/  IMAD.IADD R9, R39, 0x1, R9 ;  /* 0x0000000127097824 */ /* 0x000fe200078e0209 */
[----:B------:R-:W-:Y:S01]  /*5920*/  IADD3.X R29, R25, UR5, RZ, P3, !PT ;  /* 0x00000005191d7c10 */ /* 0x000fe20009ffe4ff */
[----:B------:R-:W-:Y:S02]  /*5930*/  IMAD.MOV.U32 R10, RZ, RZ, R38 ;  /* 0x000000ffff0a7224 */ /* 0x000fe400078e0026 */
.L_x_2364:
[----:B------:R-:W-:-:S04]  /*5940*/  ISETP.NE.U32.AND P3, PT, R13, RZ, PT ;  /* 0x000000ff0d00720c */ /* 0x000fc80003f65070 */
[----:B------:R-:W-:-:S13]  /*5950*/  ISETP.NE.OR.EX P0, PT, R12, RZ, P0, P3 ;  /* 0x000000ff0c00720c */ /* 0x000fda0000705730 */
[----:B------:R-:W-:Y:S05]  /*5960*/  @!P0 BRA `(.L_x_2360) ;  /* 0x0000030000008947 */ /* 0x000fea0003800000 */
.L_x_2361:
[C---:B------:R-:W-:Y:S01]  /*5970*/  LEA R36, P0, R26.reuse, c[0x0][0x180], 0x3 ;  /* 0x000060001a247a11 */ /* 0x040fe200078018ff */
[----:B------:R0:W2:Y:S03]  /*5980*/  LDG.E.CONSTANT R49, [R28.64] ;  /* 0x0000000a1c317981 */ /* 0x0000a6000c1e9900 */
[----:B------:R-:W-:Y:S02]  /*5990*/  LEA.HI.X R37, R26, c[0x0][0x184], R11, 0x3, P0 ;  /* 0x000061001a257a11 */ /* 0x000fe400000f1c0b */
[----:B------:R-:W-:-:S03]  /*59a0*/  IADD3 R42, P0, R28, UR8, RZ ;  /* 0x000000081c2a7c10 */ /* 0x000fc6000ff1e0ff */
[----:B------:R1:W3:Y:S01]  /*59b0*/  LDG.E.64 R24, [R36.64] ;  /* 0x0000000a24187981 */ /* 0x0002e2000c1e1b00 */
[----:B------:R-:W-:Y:S02]  /*59c0*/  IADD3.X R43, R29, UR5, RZ, P0, !PT ;  /* 0x000000051d2b7c10 */ /* 0x000fe400087fe4ff */
[----:B------:R-:W-:Y:S01]  /*59d0*/  IADD3 R38, P0, R42, UR8, RZ ;  /* 0x000000082a267c10 */ /* 0x000fe2000ff1e0ff */
[----:B0-----:R1:W4:Y:S04]  /*59e0*/  LDG.E.64 R28, [R36.64+0x8] ;  /* 0x0000080a241c7981 */ /* 0x001328000c1e1b00 */
[----:B------:R0:W5:Y:S01]  /*59f0*/  LDG.E.CONSTANT R47, [R42.64] ;  /* 0x0000000a2a2f7981 */ /* 0x000162000c1e9900 */
[----:B------:R-:W-:Y:S02]  /*5a00*/  IADD3.X R39, R43, UR5, RZ, P0, !PT ;  /* 0x000000052b277c10 */ /* 0x000fe400087fe4ff */
[----:B------:R-:W-:Y:S01]  /*5a10*/  IADD3 R32, P0, R38, UR8, RZ ;  /* 0x0000000826207c10 */ /* 0x000fe2000ff1e0ff */
[----:B------:R1:W4:Y:S04]  /*5a20*/  LDG.E.64 R30, [R36.64+0x10] ;  /* 0x0000100a241e7981 */ /* 0x000328000c1e1b00 */
[----:B------:R-:W4:Y:S01]  /*5a30*/  LDG.E.CONSTANT R45, [R38.64] ;  /* 0x0000000a262d7981 */ /* 0x000f22000c1e9900 */
[----:B------:R-:W-:-:S03]  /*5a40*/  IADD3.X R33, R39, UR5, RZ, P0, !PT ;  /* 0x0000000527217c10 */ /* 0x000fc600087fe4ff */
[----:B------:R1:W4:Y:S04]  /*5a50*/  LDG.E.64 R34, [R36.64+0x18] ;  /* 0x0000180a24227981 */ /* 0x000328000c1e1b00 */
[----:B------:R-:W4:Y:S01]  /*5a60*/  LDG.E.CONSTANT R27, [R32.64] ;  /* 0x0000000a201b7981 */ /* 0x000f22000c1e9900 */
[----:B-1----:R-:W-:Y:S02]  /*5a70*/  IMAD.MOV.U32 R36, RZ, RZ, R10 ;  /* 0x000000ffff247224 */ /* 0x002fe400078e000a */
[----:B------:R-:W-:Y:S01]  /*5a80*/  IMAD.MOV.U32 R37, RZ, RZ, R9 ;  /* 0x000000ffff257224 */ /* 0x000fe200078e0009 */
[----:B------:R-:W-:-:S04]  /*5a90*/  IADD3 R13, P0, R13, -0x4, RZ ;  /* 0xfffffffc0d0d7810 */ /* 0x000fc80007f1e0ff */
[----:B------:R-:W-:Y:S02]  /*5aa0*/  IADD3.X R12, R12, -0x1, RZ, P0, !PT ;  /* 0xffffffff0c0c7810 */ /* 0x000fe400007fe4ff */
[----:B------:R-:W-:-:S04]  /*5ab0*/  ISETP.NE.U32.AND P0, PT, R13, RZ, PT ;  /* 0x000000ff0d00720c */ /* 0x000fc80003f05070 */
[----:B------:R-:W-:Y:S02]  /*5ac0*/  ISETP.NE.AND.EX P0, PT, R12, RZ, PT, P0 ;  /* 0x000000ff0c00720c */ /* 0x000fe40003f05300 */
[----:B------:R-:W-:-:S05]  /*5ad0*/  IADD3 R26, P3, R26, 0x4, RZ ;  /* 0x000000041a1a7810 */ /* 0x000fca0007f7e0ff */
[----:B------:R-:W-:Y:S01]  /*5ae0*/  IMAD.X R11, RZ, RZ, R11, P3 ;  /* 0x000000ffff0b7224 */ /* 0x000fe200018e060b */
[----:B--2---:R-:W-:Y:S01]  /*5af0*/  SHF.R.S32.HI R40, RZ, 0x1f, R49 ;  /* 0x0000001fff287819 */ /* 0x004fe20000011431 */
[-C--:B---3--:R-:W-:Y:S02]  /*5b00*/  IMAD R25, R25, R49.reuse, RZ ;  /* 0x0000003119197224 */ /* 0x088fe400078e02ff */
[----:B0-----:R-:W-:-:S04]  /*5b10*/  IMAD.WIDE.U32 R42, R24, R49, R36 ;  /* 0x00000031182a7225 */ /* 0x001fc800078e0024 */
        /* <DEDUP_REMOVED lines=8> */
[-C--:B------:R-:W-:Y:S02]  /*5ba0*/  IMAD R9, R31, R45.reuse, RZ ;  /* 0x0000002d1f097224 */ /* 0x080fe400078e02ff */
[----:B------:R-:W-:-:S04]  /*5bb0*/  IMAD.WIDE.U32 R24, R30, R45, R24 ;  /* 0x0000002d1e187225 */ /* 0x000fc800078e0018 */
[----:B------:R-:W-:Y:S01]  /*5bc0*/  IMAD R9, R30, R10, R9 ;  /* 0x0000000a1e097224 */ /* 0x000fe200078e0209 */
[----:B------:R-:W-:-:S03]  /*5bd0*/  SHF.R.S32.HI R10, RZ, 0x1f, R27 ;  /* 0x0000001fff0a7819 */ /* 0x000fc6000001141b */
        /* <DEDUP_REMOVED lines=9> */
.L_x_2360:
[----:B------:R-:W-:Y:S01]  /*5c70*/  CS2R R24, SRZ ;  /* 0x0000000000187805 */ /* 0x000fe2000001ff00 */
[----:B------:R-:W-:Y:S05]  /*5c80*/  @!P2 BRA `(.L_x_2365) ;  /* 0x000003200000a947 */ /* 0x000fea0003800000 */
[----:B------:R-:W-:Y:S01]  /*5c90*/  IMAD R13, R15, c[0x0][0x170], RZ ;  /* 0x00005c000f0d7a24 */ /* 0x000fe200078e02ff */
[----:B------:R-:W-:Y:S01]  /*5ca0*/  LEA R12, P0, R26, c[0x0][0x180], 0x3 ;  /* 0x000060001a0c7a11 */ /* 0x000fe200078018ff */
[----:B------:R-:W-:-:S04]  /*5cb0*/  IMAD.WIDE.U32 R28, R14, c[0x0][0x170], RZ ;  /* 0x00005c000e1c7a25 */ /* 0x000fc800078e00ff */
[----:B------:R-:W-:Y:S02]  /*5cc0*/  IMAD R15, R14, c[0x0][0x174], R13 ;  /* 0x00005d000e0f7a24 */ /* 0x000fe400078e020d */
        /* <DEDUP_REMOVED lines=46> */
.L_x_2365:
[----:B------:R-:W-:Y:S01]  /*5fb0*/  CS2R R12, SRZ ;  /* 0x00000000000c7805 */ /* 0x000fe2000001ff00 */
[----:B------:R-:W-:Y:S05]  /*5fc0*/  @!P1 BRA `(.L_x_2366) ;  /* 0x0000134000009947 */ /* 0x000fea0003800000 */
[----:B------:R-:W-:Y:S01]  /*5fd0*/  IMAD R11, R17, c[0x0][0x170], RZ ;  /* 0x00005c00110b7a24 */ /* 0x000fe200078e02ff */
[----:B------:R-:W-:Y:S01]  /*5fe0*/  IADD3 R40, P3, -R6, c[0x0][0x178], RZ ;  /* 0x00005e0006287a10 */ /* 0x000fe20007f7e1ff */
[----:B------:R-:W-:Y:S01]  /*5ff0*/  IMAD.WIDE.U32 R14, R16, c[0x0][0x170], RZ ;  /* 0x00005c00100e7a25 */ /* 0x000fe200078e00ff */
[----:B------:R-:W-:Y:S01]  /*6000*/  UMOV UR5, 0x2 ;  /* 0x0000000200057882 */ /* 0x000fe20000000000 */
[----:B------:R-:W-:Y:S01]  /*6010*/  CS2R R24, SRZ ;  /* 0x0000000000187805 */ /* 0x000fe2000001ff00 */
[----:B------:R-:W-:Y:S01]  /*6020*/  ISETP.GT.U32.AND P0, PT, R40, RZ, PT ;  /* 0x000000ff2800720c */ /* 0x000fe20003f04070 */
[----:B------:R-:W-:Y:S01]  /*6030*/  IMAD R27, R16, c[0x0][0x174], R11 ;  /* 0x00005d00101b7a24 */ /* 0x000fe200078e020b */
[----:B------:R-:W-:Y:S01]  /*6040*/  IADD3.X R11, R41, -0x1, RZ, P3, !PT ;  /* 0xffffffff290b7810 */ /* 0x000fe20001ffe4ff */
[----:B------:R-:W-:Y:S01]  /*6050*/  ULDC.64 UR8, c[0x0][0x188] ;  /* 0x0000620000087ab9 */ /* 0x000fe20000000a00 */
[----:B------:R-:W-:Y:S01]  /*6060*/  LEA R26, P3, R14, c[0x0][0x168], 0x2 ;  /* 0x00005a000e1a7a11 */ /* 0x000fe200078610ff */
[----:B------:R-:W-:Y:S01]  /*6070*/  USHF.L.U64.HI UR5, UR8, UR5, UR9 ;  /* 0x0000000508057299 */ /* 0x000fe20008010209 */
[----:B------:R-:W-:Y:S01]  /*6080*/  ISETP.GT.AND.EX P0, PT, R11, RZ, PT, P0 ;  /* 0x000000ff0b00720c */ /* 0x000fe20003f04300 */
[----:B------:R-:W-:Y:S01]  /*6090*/  USHF.L.U32 UR8, UR8, 0x2, URZ ;  /* 0x0000000208087899 */ /* 0x000fe2000800063f */
        /* <DEDUP_REMOVED lines=8> */
.L_x_2369:
        /* <DEDUP_REMOVED lines=12> */
[----:B0-----:R-:W5:Y:S01]  /*61e0*/  LDG.E.64 R14, [R28.64+0x18] ;  /* 0x0000180a1c0e7981 */ /* 0x001f62000c1e1b00 */
        /* <DEDUP_REMOVED lines=10> */
[----:B------:R-:W-:-:S03]  /*6290*/  IADD3.X R35, R43, UR5, RZ, P3, !PT ;  /* 0x000000052b237c10 */ /* 0x000fc60009ffe4ff */
[----:B-1----:R-:W5:Y:S04]  /*62a0*/  LDG.E.64 R38, [R28.64+0x28] ;  /* 0x0000280a1c267981 */ /* 0x002f68000c1e1b00 */
[----:B0-----:R0:W5:Y:S01]  /*62b0*/  LDG.E.CONSTANT R51, [R34.64] ;  /* 0x0000000a22337981 */ /* 0x001162000c1e9900 */
[----:B--2---:R-:W-:Y:S01]  /*62c0*/  SHF.R.S32.HI R46, RZ, 0x1f, R44 ;  /* 0x0000001fff2e7819 */ /* 0x004fe2000001142c */
[----:B---3--:R-:W-:Y:S02]  /*62d0*/  IMAD R37, R37, R44, RZ ;  /* 0x0000002c25257224 */ /* 0x008fe400078e02ff */
[----:B------:R-:W-:-:S04]  /*62e0*/  IMAD.WIDE.U32 R12, R44, R36, R12 ;  /* 0x000000242c0c7225 */ /* 0x000fc800078e000c */
[----:B------:R-:W-:Y:S01]  /*62f0*/  IMAD R46, R36, R46, R37 ;  /* 0x0000002e242e7224 */ /* 0x000fe200078e0225 */
[----:B------:R-:W-:-:S04]  /*6300*/  IADD3 R36, P3, R34, UR8, RZ ;  /* 0x0000000822247c10 */ /* 0x000fc8000ff7e0ff */
[----:B------:R-:W-:Y:S02]  /*6310*/  IADD3.X R37, R35, UR5, RZ, P3, !PT ;  /* 0x0000000523257c10 */ /* 0x000fe40009ffe4ff */
[----:B------:R-:W-:Y:S01]  /*6320*/  IADD3 R42, P3, R36, UR8, RZ ;  /* 0x00000008242a7c10 */ /* 0x000fe2000ff7e0ff */
[----:B0-----:R-:W2:Y:S01]  /*6330*/  LDG.E.64 R34, [R28.64+0x30] ;  /* 0x0000300a1c227981 */ /* 0x001ea2000c1e1b00 */
[----:B----4-:R-:W-:-:S03]  /*6340*/  SHF.R.S32.HI R44, RZ, 0x1f, R53 ;  /* 0x0000001fff2c7819 */ /* 0x010fc60000011435 */
[----:B------:R0:W3:Y:S01]  /*6350*/  LDG.E.CONSTANT R36, [R36.64] ;  /* 0x0000000a24247981 */ /* 0x0000e2000c1e9900 */
[----:B------:R-:W-:Y:S01]  /*6360*/  IADD3.X R43, R37, UR5, RZ, P3, !PT ;  /* 0x00000005252b7c10 */ /* 0x000fe20009ffe4ff */
[----:B------:R-:W-:Y:S02]  /*6370*/  IMAD R31, R31, R53, RZ ;  /* 0x000000351f1f7224 */ /* 0x000fe400078e02ff */
[----:B------:R-:W-:Y:S02]  /*6380*/  IMAD.IADD R13, R13, 0x1, R46 ;  /* 0x000000010d0d7824 */ /* 0x000fe400078e022e */
[----:B------:R-:W-:Y:S02]  /*6390*/  IMAD R46, R30, R44, R31 ;  /* 0x0000002c1e2e7224 */ /* 0x000fe400078e021f */
[----:B------:R-:W-:Y:S01]  /*63a0*/  IMAD.WIDE.U32 R12, R53, R30, R12 ;  /* 0x0000001e350c7225 */ /* 0x000fe200078e000c */
[----:B------:R1:W4:Y:S04]  /*63b0*/  LDG.E.CONSTANT R44, [R42.64] ;  /* 0x0000000a2a2c7981 */ /* 0x000328000c1e9900 */
[----:B------:R-:W4:Y:S01]  /*63c0*/  LDG.E.64 R30, [R28.64+0x38] ;  /* 0x0000380a1c1e7981 */ /* 0x000f22000c1e1b00 */
[----:B------:R-:W-:Y:S01]  /*63d0*/  IADD3 R52, P3, R42, UR8, RZ ;  /* 0x000000082a347c10 */ /* 0x000fe2000ff7e0ff */
[----:B-----5:R-:W-:Y:S01]  /*63e0*/  IMAD R33, R33, R45, RZ ;  /* 0x0000002d21217224 */ /* 0x020fe200078e02ff */
[----:B0-----:R-:W-:Y:S01]  /*63f0*/  SHF.R.S32.HI R37, RZ, 0x1f, R45 ;  /* 0x0000001fff257819 */ /* 0x001fe2000001142d */
[----:B------:R-:W-:Y:S01]  /*6400*/  IMAD.IADD R13, R13, 0x1, R46 ;  /* 0x000000010d0d7824 */ /* 0x000fe200078e022e */
[----:B------:R-:W-:-:S03]  /*6410*/  IADD3.X R53, R43, UR5, RZ, P3, !PT ;  /* 0x000000052b357c10 */ /* 0x000fc60009ffe4ff */
[----:B------:R-:W-:Y:S02]  /*6420*/  IMAD R46, R32, R37, R33 ;  /* 0x00000025202e7224 */ /* 0x000fe400078e0221 */
[----:B------:R-:W-:Y:S01]  /*6430*/  IMAD.WIDE.U32 R12, R45, R32, R12 ;  /* 0x000000202d0c7225 */ /* 0x000fe200078e000c */
[----:B------:R-:W5:Y:S04]  /*6440*/  LDG.E.CONSTANT R37, [R52.64] ;  /* 0x0000000a34257981 */ /* 0x000f68000c1e9900 */
[----:B------:R-:W5:Y:S01]  /*6450*/  LDG.E.64 R32, [R28.64+0x40] ;  /* 0x0000400a1c207981 */ /* 0x000f62000c1e1b00 */
[----:B-1----:R-:W-:Y:S01]  /*6460*/  IADD3 R42, P3, R52, UR8, RZ ;  /* 0x00000008342a7c10 */ /* 0x002fe2000ff7e0ff */
[----:B------:R-:W-:Y:S01]  /*6470*/  IMAD.IADD R13, R13, 0x1, R46 ;  /* 0x000000010d0d7824 */ /* 0x000fe200078e022e */
[----:B------:R-:W-:Y:S01]  /*6480*/  SHF.R.S32.HI R45, RZ, 0x1f, R49 ;  /* 0x0000001fff2d7819 */ /* 0x000fe20000011431 */
[----:B------:R-:W-:Y:S01]  /*6490*/  IMAD R15, R15, R49, RZ ;  /* 0x000000310f0f7224 */ /* 0x000fe200078e02ff */
[----:B------:R-:W-:-:S03]  /*64a0*/  IADD3.X R43, R53, UR5, RZ, P3, !PT ;  /* 0x00000005352b7c10 */ /* 0x000fc60009ffe4ff */
[----:B------:R-:W-:Y:S02]  /*64b0*/  IMAD R46, R14, R45, R15 ;  /* 0x0000002d0e2e7224 */ /* 0x000fe400078e020f */
[----:B------:R-:W-:Y:S01]  /*64c0*/  IMAD.WIDE.U32 R14, R49, R14, R12 ;  /* 0x0000000e310e7225 */ /* 0x000fe200078e000c */
[----:B------:R0:W5:Y:S04]  /*64d0*/  LDG.E.CONSTANT R45, [R42.64] ;  /* 0x0000000a2a2d7981 */ /* 0x000168000c1e9900 */
[----:B------:R-:W5:Y:S01]  /*64e0*/  LDG.E.64 R12, [R28.64+0x48] ;  /* 0x0000480a1c0c7981 */ /* 0x000f62000c1e1b00 */
[----:B------:R-:W-:Y:S01]  /*64f0*/  IADD3 R15, R15, R46, RZ ;  /* 0x0000002e0f0f7210 */ /* 0x000fe20007ffe0ff */
[----:B------:R-:W-:Y:S01]  /*6500*/  IMAD R27, R27, R47, RZ ;  /* 0x0000002f1b1b7224 */ /* 0x000fe200078e02ff */
[----:B------:R-:W-:-:S03]  /*6510*/  SHF.R.S32.HI R49, RZ, 0x1f, R47 ;  /* 0x0000001fff317819 */ /* 0x000fc6000001142f */
[----:B------:R-:W-:-:S04]  /*6520*/  IMAD.WIDE.U32 R14, R47, R26, R14 ;  /* 0x0000001a2f0e7225 */ /* 0x000fc800078e000e */
[----:B------:R-:W-:Y:S02]  /*6530*/  IMAD R27, R26, R49, R27 ;  /* 0x000000311a1b7224 */ /* 0x000fe400078e021b */
[----:B------:R-:W-:Y:S02]  /*6540*/  IMAD R26, R39, R51, RZ ;  /* 0x00000033271a7224 */ /* 0x000fe400078e02ff */
[----:B------:R-:W-:Y:S01]  /*6550*/  IMAD.IADD R15, R15, 0x1, R27 ;  /* 0x000000010f0f7824 */ /* 0x000fe200078e021b */
[----:B------:R-:W-:-:S05]  /*6560*/  SHF.R.S32.HI R27, RZ, 0x1f, R51 ;  /* 0x0000001fff1b7819 */ /* 0x000fca0000011433 */
[----:B------:R-:W-:Y:S01]  /*6570*/  IMAD R39, R38, R27, R26 ;  /* 0x0000001b26277224 */ /* 0x000fe200078e021a */
[----:B------:R-:W-:Y:S01]  /*6580*/  IADD3 R26, P3, R42, UR8, RZ ;  /* 0x000000082a1a7c10 */ /* 0x000fe2000ff7e0ff */
[----:B------:R-:W-:-:S03]  /*6590*/  IMAD.WIDE.U32 R14, R51, R38, R14 ;  /* 0x00000026330e7225 */ /* 0x000fc600078e000e */
[----:B------:R-:W-:Y:S01]  /*65a0*/  IADD3.X R27, R43, UR5, RZ, P3, !PT ;  /* 0x000000052b1b7c10 */ /* 0x000fe20009ffe4ff */
[----:B0-----:R-:W-:Y:S01]  /*65b0*/  IMAD.IADD R43, R15, 0x1, R39 ;  /* 0x000000010f2b7824 */ /* 0x001fe200078e0227 */
[----:B------:R-:W-:Y:S01]  /*65c0*/  IADD3 R38, P3, R26, UR8, RZ ;  /* 0x000000081a267c10 */ /* 0x000fe2000ff7e0ff */
[----:B------:R-:W-:Y:S02]  /*65d0*/  IMAD.MOV.U32 R42, RZ, RZ, R14 ;  /* 0x000000ffff2a7224 */ /* 0x000fe400078e000e */
[----:B------:R0:W5:Y:S04]  /*65e0*/  LDG.E.CONSTANT R47, [R26.64] ;  /* 0x0000000a1a2f7981 */ /* 0x000168000c1e9900 */
[----:B------:R-:W5:Y:S01]  /*65f0*/  LDG.E.64 R14, [R28.64+0x50] ;  /* 0x0000500a1c0e7981 */ /* 0x000f62000c1e1b00 */
[----:B------:R-:W-:-:S02]  /*6600*/  IADD3.X R39, R27, UR5, RZ, P3, !PT ;  /* 0x000000051b277c10 */ /* 0x000fc40009ffe4ff */
[----:B0-----:R-:W-:Y:S02]  /*6610*/  IADD3 R26, P3, R38, UR8, RZ ;  /* 0x00000008261a7c10 */ /* 0x001fe4000ff7e0ff */
[----:B---3--:R-:W-:Y:S01]  /*6620*/  SHF.R.S32.HI R49, RZ, 0x1f, R36 ;  /* 0x0000001fff317819 */ /* 0x008fe20000011424 */
[----:B--2---:R-:W-:Y:S02]  /*6630*/  IMAD R35, R35, R36, RZ ;  /* 0x0000002423237224 */ /* 0x004fe400078e02ff */
[----:B------:R-:W-:-:S04]  /*6640*/  IMAD.WIDE.U32 R42, R36, R34, R42 ;  /* 0x00000022242a7225 */ /* 0x000fc800078e002a */
[----:B------:R-:W-:Y:S01]  /*6650*/  IMAD R35, R34, R49, R35 ;  /* 0x0000003122237224 */ /* 0x000fe200078e0223 */
[----:B----4-:R-:W-:Y:S01]  /*6660*/  SHF.R.S32.HI R51, RZ, 0x1f, R44 ;  /* 0x0000001fff337819 */ /* 0x010fe2000001142c */
[----:B------:R0:W2:Y:S02]  /*6670*/  LDG.E.CONSTANT R49, [R38.64] ;  /* 0x0000000a26317981 */ /* 0x0000a4000c1e9900 */
[----:B------:R-:W-:Y:S02]  /*6680*/  IMAD.IADD R43, R43, 0x1, R35 ;  /* 0x000000012b2b7824 */ /* 0x000fe400078e0223 */
[----:B------:R-:W-:Y:S01]  /*6690*/  IMAD R27, R31, R44, RZ ;  /* 0x0000002c1f1b7224 */ /* 0x000fe200078e02ff */
[----:B------:R-:W3:Y:S03]  /*66a0*/  LDG.E.64 R34, [R28.64+0x58] ;  /* 0x0000580a1c227981 */ /* 0x000ee6000c1e1b00 */
[----:B------:R-:W-:Y:S01]  /*66b0*/  IMAD R31, R30, R51, R27 ;  /* 0x000000331e1f7224 */ /* 0x000fe200078e021b */
[----:B------:R-:W-:Y:S01]  /*66c0*/  IADD3.X R27, R39, UR5, RZ, P3, !PT ;  /* 0x00000005271b7c10 */ /* 0x000fe20009ffe4ff */
[----:B------:R-:W-:Y:S01]  /*66d0*/  IMAD.WIDE.U32 R50, R44, R30, R42 ;  /* 0x0000001e2c327225 */ /* 0x000fe200078e002a */
[----:B------:R-:W-:Y:S01]  /*66e0*/  IADD3 R30, P3, R26, UR8, RZ ;  /* 0x000000081a1e7c10 */ /* 0x000fe2000ff7e0ff */
[----:B------:R-:W4:Y:S02]  /*66f0*/  LDG.E.64 R42, [R28.64+0x60] ;  /* 0x0000600a1c2a7981 */ /* 0x000f24000c1e1b00 */
[----:B0-----:R-:W-:-:S02]  /*6700*/  IMAD.IADD R39, R51, 0x1, R31 ;  /* 0x0000000133277824 */ /* 0x001fc400078e021f */
[----:B------:R0:W4:Y:S01]  /*6710*/  LDG.E.CONSTANT R51, [R26.64] ;  /* 0x0000000a1a337981 */ /* 0x000122000c1e9900 */
[----:B-----5:R-:W-:Y:S02]  /*6720*/  SHF.R.S32.HI R53, RZ, 0x1f, R37 ;  /* 0x0000001fff357819 */ /* 0x020fe40000011425 */
[----:B------:R-:W-:Y:S01]  /*6730*/  IADD3.X R31, R27, UR5, RZ, P3, !PT ;  /* 0x000000051b1f7c10 */ /* 0x000fe20009ffe4ff */
[----:B------:R-:W-:Y:S01]  /*6740*/  IMAD R33, R33, R37, RZ ;  /* 0x0000002521217224 */ /* 0x000fe200078e02ff */
[----:B------:R-:W-:-:S03]  /*6750*/  MOV R38, R50 ;  /* 0x0000003200267202 */ /* 0x000fc60000000f00 */
[----:B------:R-:W-:Y:S01]  /*6760*/  IMAD R53, R32, R53, R33 ;  /* 0x0000003520357224 */ /* 0x000fe200078e0221 */
[----:B------:R1:W5:Y:S01]  /*6770*/  LDG.E.CONSTANT R44, [R30.64] ;  /* 0x0000000a1e2c7981 */ /* 0x000362000c1e9900 */
[----:B------:R-:W-:Y:S01]  /*6780*/  IMAD.WIDE.U32 R32, R37, R32, R38 ;  /* 0x0000002025207225 */ /* 0x000fe200078e0026 */
[----:B------:R-:W-:Y:S02]  /*6790*/  IADD3 R38, P3, R30, UR8, RZ ;  /* 0x000000081e267c10 */ /* 0x000fe4000ff7e0ff */
[----:B------:R-:W5:Y:S02]  /*67a0*/  LDG.E.64 R36, [R28.64+0x68] ;  /* 0x0000680a1c247981 */ /* 0x000f64000c1e1b00 */
[----:B------:R-:W-:Y:S01]  /*67b0*/  IADD3.X R39, R31, UR5, RZ, P3, !PT ;  /* 0x000000051f277c10 */ /* 0x000fe20009ffe4ff */
[----:B------:R-:W-:Y:S01]  /*67c0*/  IMAD.IADD R33, R33, 0x1, R53 ;  /* 0x0000000121217824 */ /* 0x000fe200078e0235 */
[----:B0-----:R-:W-:Y:S01]  /*67d0*/  IADD3 R26, P3, R38, UR8, RZ ;  /* 0x00000008261a7c10 */ /* 0x001fe2000ff7e0ff */
[----:B------:R-:W5:Y:S04]  /*67e0*/  LDG.E.64 R52, [R28.64+0x70] ;  /* 0x0000700a1c347981 */ /* 0x000f68000c1e1b00 */
[----:B------:R-:W5:Y:S01]  /*67f0*/  LDG.E.CONSTANT R46, [R38.64] ;  /* 0x0000000a262e7981 */ /* 0x000f62000c1e9900 */
[----:B------:R-:W-:Y:S01]  /*6800*/  IADD3.X R27, R39, UR5, RZ, P3, !PT ;  /* 0x00000005271b7c10 */ /* 0x000fe20009ffe4ff */
[----:B------:R-:W-:Y:S01]  /*6810*/  IMAD R13, R13, R45, RZ ;  /* 0x0000002d0d0d7224 */ /* 0x000fe200078e02ff */
[----:B-1----:R-:W-:-:S03]  /*6820*/  SHF.R.S32.HI R31, RZ, 0x1f, R45 ;  /* 0x0000001fff1f7819 */ /* 0x002fc6000001142d */
[----:B------:R0:W5:Y:S02]  /*6830*/  LDG.E.CONSTANT R48, [R26.64] ;  /* 0x0000000a1a307981 */ /* 0x000164000c1e9900 */
[----:B------:R-:W-:Y:S02]  /*6840*/  IMAD R50, R12, R31, R13 ;  /* 0x0000001f0c327224 */ /* 0x000fe400078e020d */
[----:B------:R-:W5:Y:S01]  /*6850*/  LDG.E.64 R30, [R28.64+0x78] ;  /* 0x0000780a1c1e7981 */ /* 0x000f62000c1e1b00 */
[----:B------:R-:W-:-:S04]  /*6860*/  IMAD.WIDE.U32 R12, R45, R12, R32 ;  /* 0x0000000c2d0c7225 */ /* 0x000fc800078e0020 */
[----:B------:R-:W-:Y:S01]  /*6870*/  IMAD.IADD R13, R13, 0x1, R50 ;  /* 0x000000010d0d7824 */ /* 0x000fe200078e0232 */
[----:B------:R-:W-:Y:S01]  /*6880*/  SHF.R.S32.HI R33, RZ, 0x1f, R47 ;  /* 0x0000001fff217819 */ /* 0x000fe2000001142f */
[----:B------:R-:W-:Y:S02]  /*6890*/  IMAD R15, R15, R47, RZ ;  /* 0x0000002f0f0f7224 */ /* 0x000fe400078e02ff */
[----:B------:R-:W-:-:S04]  /*68a0*/  IMAD.WIDE.U32 R12, R47, R14, R12 ;  /* 0x0000000e2f0c7225 */ /* 0x000fc800078e000c */
[----:B------:R-:W-:-:S04]  /*68b0*/  IMAD R15, R14, R33, R15 ;  /* 0x000000210e0f7224 */ /* 0x000fc800078e020f */
[----:B------:R-:W-:Y:S01]  /*68c0*/  IMAD.IADD R13, R13, 0x1, R15 ;  /* 0x000000010d0d7824 */ /* 0x000fe200078e020f */
[----:B------:R-:W-:-:S04]  /*68d0*/  IADD3 R40, P3, R40, -0x10, RZ ;  /* 0xfffffff028287810 */ /* 0x000fc80007f7e0ff */
[----:B------:R-:W-:Y:S02]  /*68e0*/  IADD3.X R11, R11, -0x1, RZ, P3, !PT ;  /* 0xffffffff0b0b7810 */ /* 0x000fe40001ffe4ff */
[----:B------:R-:W-:-:S04]  /*68f0*/  ISETP.GT.U32.AND P3, PT, R40, 0xc, PT ;  /* 0x0000000c2800780c */ /* 0x000fc80003f64070 */
[----:B------:R-:W-:Y:S02]  /*6900*/  ISETP.GT.AND.EX P3, PT, R11, RZ, PT, P3 ;  /* 0x000000ff0b00720c */ /* 0x000fe40003f64330 */
[----:B0-----:R-:W-:Y:S02]  /*6910*/  IADD3 R26, P4, R26, UR8, RZ ;  /* 0x000000081a1a7c10 */ /* 0x001fe4000ff9e0ff */
[----:B------:R-:W-:Y:S02]  /*6920*/  IADD3 R25, P5, R25, 0x10, RZ ;  /* 0x0000001019197810 */ /* 0x000fe40007fbe0ff */
[----:B------:R-:W-:-:S03]  /*6930*/  IADD3.X R27, R27, UR5, RZ, P4, !PT ;  /* 0x000000051b1b7c10 */ /* 0x000fc6000a7fe4ff */
[----:B------:R-:W-:Y:S01]  /*6940*/  IMAD.X R24, RZ, RZ, R24, P5 ;  /* 0x000000ffff187224 */ /* 0x000fe200028e0618 */
[----:B--2---:R-:W-:Y:S01]  /*6950*/  SHF.R.S32.HI R15, RZ, 0x1f, R49 ;  /* 0x0000001fff0f7819 */ /* 0x004fe20000011431 */
[----:B---3--:R-:W-:Y:S02]  /*6960*/  IMAD R14, R35, R49, RZ ;  /* 0x00000031230e7224 */ /* 0x008fe400078e02ff */
[----:B------:R-:W-:-:S04]  /*6970*/  IMAD.WIDE.U32 R12, R49, R34, R12 ;  /* 0x00000022310c7225 */ /* 0x000fc800078e000c */
[----:B------:R-:W-:-:S04]  /*6980*/  IMAD R15, R34, R15, R14 ;  /* 0x0000000f220f7224 */ /* 0x000fc800078e020e */
[----:B------:R-:W-:Y:S01]  /*6990*/  IMAD.IADD R13, R13, 0x1, R15 ;  /* 0x000000010d0d7824 */ /* 0x000fe200078e020f */
[----:B----4-:R-:W-:Y:S01]  /*69a0*/  SHF.R.S32.HI R15, RZ, 0x1f, R51 ;  /* 0x0000001fff0f7819 */ /* 0x010fe20000011433 */
[----:B------:R-:W-:Y:S02]  /*69b0*/  IMAD R14, R43, R51, RZ ;  /* 0x000000332b0e7224 */ /* 0x000fe400078e02ff */
[----:B------:R-:W-:-:S04]  /*69c0*/  IMAD.WIDE.U32 R12, R51, R42, R12 ;  /* 0x0000002a330c7225 */ /* 0x000fc800078e000c */
[----:B------:R-:W-:-:S04]  /*69d0*/  IMAD R15, R42, R15, R14 ;  /* 0x0000000f2a0f7224 */ /* 0x000fc800078e020e */
[----:B------:R-:W-:Y:S01]  /*69e0*/  IMAD.IADD R13, R13, 0x1, R15 ;  /* 0x000000010d0d7824 */ /* 0x000fe200078e020f */
[----:B-----5:R-:W-:Y:S01]  /*69f0*/  SHF.R.S32.HI R15, RZ, 0x1f, R44 ;  /* 0x0000001fff0f7819 */ /* 0x020fe2000001142c */
[----:B------:R-:W-:Y:S02]  /*6a00*/  IMAD R14, R37, R44, RZ ;  /* 0x0000002c250e7224 */ /* 0x000fe400078e02ff */
[----:B------:R-:W-:-:S04]  /*6a10*/  IMAD.WIDE.U32 R12, R44, R36, R12 ;  /* 0x000000242c0c7225 */ /* 0x000fc800078e000c */
[----:B------:R-:W-:Y:S02]  /*6a20*/  IMAD R15, R36, R15, R14 ;  /* 0x0000000f240f7224 */ /* 0x000fe400078e020e */
[----:B------:R-:W-:-:S03]  /*6a30*/  IMAD R14, R53, R46, RZ ;  /* 0x0000002e350e7224 */ /* 0x000fc600078e02ff */
[----:B------:R-:W-:Y:S02]  /*6a40*/  IADD3 R13, R13, R15, RZ ;  /* 0x0000000f0d0d7210 */ /* 0x000fe40007ffe0ff */
        /* <DEDUP_REMOVED lines=9> */
[----:B------:R-:W-:Y:S05]  /*6ae0*/  @P3 BRA `(.L_x_2369) ;  /* 0xfffff63000003947 */ /* 0x000fea000383ffff */
.L_x_2368:
[----:B------:R-:W-:-:S04]  /*6af0*/  ISETP.GT.U32.AND P3, PT, R40, 0x4, PT ;  /* 0x000000042800780c */ /* 0x000fc80003f64070 */
[----:B------:R-:W-:-:S13]  /*6b00*/  ISETP.GT.AND.EX P3, PT, R11, RZ, PT, P3 ;  /* 0x000000ff0b00720c */ /* 0x000fda0003f64330 */
[----:B------:R-:W-:Y:S05]  /*6b10*/  @!P3 BRA `(.L_x_2370) ;  /* 0x000004f00000b947 */ /* 0x000fea0003800000 */
[C---:B------:R-:W-:Y:S01]  /*6b20*/  LEA R36, P0, R25.reuse, c[0x0][0x180], 0x3 ;  /* 0x0000600019247a11 */ /* 0x040fe200078018ff */
[----:B------:R0:W2:Y:S03]  /*6b30*/  LDG.E.CONSTANT R44, [R26.64] ;  /* 0x0000000a1a2c7981 */ /* 0x0000a6000c1e9900 */
[----:B------:R-:W-:Y:S02]  /*6b40*/  LEA.HI.X R37, R25, c[0x0][0x184], R24, 0x3, P0 ;  /* 0x0000610019257a11 */ /* 0x000fe400000f1c18 */
[----:B------:R-:W-:-:S03]  /*6b50*/  IADD3 R30, P0, R26, UR8, RZ ;  /* 0x000000081a1e7c10 */ /* 0x000fc6000ff1e0ff */
[----:B------:R1:W3:Y:S01]  /*6b60*/  LDG.E.64 R34, [R36.64] ;  /* 0x0000000a24227981 */ /* 0x0002e2000c1e1b00 */
[----:B------:R-:W-:-:S03]  /*6b70*/  IADD3.X R31, R27, UR5, RZ, P0, !PT ;  /* 0x000000051b1f7c10 */ /* 0x000fc600087fe4ff */
[----:B------:R1:W4:Y:S04]  /*6b80*/  LDG.E.64 R14, [R36.64+0x8] ;  /* 0x0000080a240e7981 */ /* 0x000328000c1e1b00 */
[----:B------:R5:W4:Y:S01]  /*6b90*/  LDG.E.CONSTANT R47, [R30.64] ;  /* 0x0000000a1e2f7981 */ /* 0x000b22000c1e9900 */
[----:B------:R-:W-:-:S03]  /*6ba0*/  IADD3 R52, P0, R30, UR8, RZ ;  /* 0x000000081e347c10 */ /* 0x000fc6000ff1e0ff */
[----:B0-----:R1:W4:Y:S01]  /*6bb0*/  LDG.E.64 R26, [R36.64+0x10] ;  /* 0x0000100a241a7981 */ /* 0x001322000c1e1b00 */
        /* <DEDUP_REMOVED lines=9> */
[----:B-----5:R-:W-:-:S03]  /*6c50*/  IADD3 R30, P0, R38, UR8, RZ ;  /* 0x00000008261e7c10 */ /* 0x020fc6000ff1e0ff */
[----:B------:R5:W4:Y:S01]  /*6c60*/  LDG.E.CONSTANT R49, [R38.64] ;  /* 0x0000000a26317981 */ /* 0x000b22000c1e9900 */
[----:B------:R-:W-:Y:S02]  /*6c70*/  IADD3.X R31, R39, UR5, RZ, P0, !PT ;  /* 0x00000005271f7c10 */ /* 0x000fe400087fe4ff */
[----:B0-----:R-:W-:-:S03]  /*6c80*/  IADD3 R42, P0, R30, UR8, RZ ;  /* 0x000000081e2a7c10 */ /* 0x001fc6000ff1e0ff */
[----:B------:R0:W4:Y:S04]  /*6c90*/  LDG.E.CONSTANT R53, [R30.64] ;  /* 0x0000000a1e357981 */ /* 0x000128000c1e9900 */
[----:B-----5:R1:W5:Y:S01]  /*6ca0*/  LDG.E.64 R38, [R36.64+0x28] ;  /* 0x0000280a24267981 */ /* 0x020362000c1e1b00 */
[----:B------:R-:W-:-:S03]  /*6cb0*/  IADD3.X R43, R31, UR5, RZ, P0, !PT ;  /* 0x000000051f2b7c10 */ /* 0x000fc600087fe4ff */
[----:B0-----:R1:W5:Y:S04]  /*6cc0*/  LDG.E.64 R30, [R36.64+0x30] ;  /* 0x0000300a241e7981 */ /* 0x001368000c1e1b00 */
[----:B-1----:R-:W5:Y:S01]  /*6cd0*/  LDG.E.64 R36, [R36.64+0x38] ;  /* 0x0000380a24247981 */ /* 0x002f62000c1e1b00 */
[----:B--2---:R-:W-:Y:S01]  /*6ce0*/  SHF.R.S32.HI R46, RZ, 0x1f, R44 ;  /* 0x0000001fff2e7819 */ /* 0x004fe2000001142c */
[----:B---3--:R-:W-:Y:S02]  /*6cf0*/  IMAD R35, R35, R44, RZ ;  /* 0x0000002c23237224 */ /* 0x008fe400078e02ff */
[----:B------:R-:W-:-:S04]  /*6d00*/  IMAD.WIDE.U32 R12, R44, R34, R12 ;  /* 0x000000222c0c7225 */ /* 0x000fc800078e000c */
[----:B------:R-:W-:Y:S01]  /*6d10*/  IMAD R35, R34, R46, R35 ;  /* 0x0000002e22237224 */ /* 0x000fe200078e0223 */
[----:B------:R-:W-:Y:S02]  /*6d20*/  IADD3 R34, P0, R42, UR8, RZ ;  /* 0x000000082a227c10 */ /* 0x000fe4000ff1e0ff */
[----:B------:R0:W2:Y:S01]  /*6d30*/  LDG.E.CONSTANT R42, [R42.64] ;  /* 0x0000000a2a2a7981 */ /* 0x0000a2000c1e9900 */
[----:B------:R-:W-:Y:S01]  /*6d40*/  IMAD.IADD R13, R13, 0x1, R35 ;  /* 0x000000010d0d7824 */ /* 0x000fe200078e0223 */
[----:B----4-:R-:W-:Y:S01]  /*6d50*/  SHF.R.S32.HI R44, RZ, 0x1f, R47 ;  /* 0x0000001fff2c7819 */ /* 0x010fe2000001142f */
[----:B------:R-:W-:Y:S01]  /*6d60*/  IMAD R15, R15, R47, RZ ;  /* 0x0000002f0f0f7224 */ /* 0x000fe200078e02ff */
[----:B------:R-:W-:-:S03]  /*6d70*/  IADD3.X R35, R43, UR5, RZ, P0, !PT ;  /* 0x000000052b237c10 */ /* 0x000fc600087fe4ff */
[----:B------:R-:W-:Y:S02]  /*6d80*/  IMAD R44, R14, R44, R15 ;  /* 0x0000002c0e2c7224 */ /* 0x000fe400078e020f */
[----:B------:R-:W3:Y:S01]  /*6d90*/  LDG.E.CONSTANT R15, [R34.64] ;  /* 0x0000000a220f7981 */ /* 0x000ee2000c1e9900 */
[----:B------:R-:W-:Y:S01]  /*6da0*/  IMAD.WIDE.U32 R12, R47, R14, R12 ;  /* 0x0000000e2f0c7225 */ /* 0x000fe200078e000c */
[----:B0-----:R-:W-:-:S03]  /*6db0*/  SHF.R.S32.HI R43, RZ, 0x1f, R45 ;  /* 0x0000001fff2b7819 */ /* 0x001fc6000001142d */
[----:B------:R-:W-:Y:S02]  /*6dc0*/  IMAD.IADD R13, R13, 0x1, R44 ;  /* 0x000000010d0d7824 */ /* 0x000fe400078e022c */
[----:B------:R-:W-:Y:S02]  /*6dd0*/  IMAD R14, R27, R45, RZ ;  /* 0x0000002d1b0e7224 */ /* 0x000fe400078e02ff */
[----:B------:R-:W-:-:S04]  /*6de0*/  IMAD.WIDE.U32 R12, R45, R26, R12 ;  /* 0x0000001a2d0c7225 */ /* 0x000fc800078e000c */
[----:B------:R-:W-:Y:S01]  /*6df0*/  IMAD R43, R26, R43, R14 ;  /* 0x0000002b1a2b7224 */ /* 0x000fe200078e020e */
[----:B------:R-:W-:Y:S01]  /*6e00*/  SHF.R.S32.HI R27, RZ, 0x1f, R51 ;  /* 0x0000001fff1b7819 */ /* 0x000fe20000011433 */
[----:B------:R-:W-:-:S03]  /*6e10*/  IMAD R14, R29, R51, RZ ;  /* 0x000000331d0e7224 */ /* 0x000fc600078e02ff */
[----:B------:R-:W-:Y:S01]  /*6e20*/  IADD3 R13, R13, R43, RZ ;  /* 0x0000002b0d0d7210 */ /* 0x000fe20007ffe0ff */
[----:B------:R-:W-:-:S04]  /*6e30*/  IMAD R27, R28, R27, R14 ;  /* 0x0000001b1c1b7224 */ /* 0x000fc800078e020e */
[----:B------:R-:W-:-:S04]  /*6e40*/  IMAD.WIDE.U32 R12, R51, R28, R12 ;  /* 0x0000001c330c7225 */ /* 0x000fc800078e000c */
[----:B------:R-:W-:Y:S01]  /*6e50*/  IMAD.IADD R13, R13, 0x1, R27 ;  /* 0x000000010d0d7824 */ /* 0x000fe200078e021b */
[----:B------:R-:W-:Y:S01]  /*6e60*/  SHF.R.S32.HI R27, RZ, 0x1f, R49 ;  /* 0x0000001fff1b7819 */ /* 0x000fe20000011431 */
[----:B------:R-:W-:Y:S02]  /*6e70*/  IMAD R14, R33, R49, RZ ;  /* 0x00000031210e7224 */ /* 0x000fe400078e02ff */
[----:B------:R-:W-:-:S04]  /*6e80*/  IMAD.WIDE.U32 R12, R49, R32, R12 ;  /* 0x00000020310c7225 */ /* 0x000fc800078e000c */
[----:B------:R-:W-:Y:S02]  /*6e90*/  IMAD R27, R32, R27, R14 ;  /* 0x0000001b201b7224 */ /* 0x000fe400078e020e */
[----:B-----5:R-:W-:Y:S02]  /*6ea0*/  IMAD R14, R39, R53, RZ ;  /* 0x00000035270e7224 */ /* 0x020fe400078e02ff */
[----:B------:R-:W-:Y:S01]  /*6eb0*/  IMAD.IADD R13, R13, 0x1, R27 ;  /* 0x000000010d0d7824 */ /* 0x000fe200078e021b */
[----:B------:R-:W-:-:S03]  /*6ec0*/  SHF.R.S32.HI R27, RZ, 0x1f, R53 ;  /* 0x0000001fff1b7819 */ /* 0x000fc60000011435 */
[----:B------:R-:W-:-:S04]  /*6ed0*/  IMAD.WIDE.U32 R12, R53, R38, R12 ;  /* 0x00000026350c7225 */ /* 0x000fc800078e000c */
[----:B------:R-:W-:-:S04]  /*6ee0*/  IMAD R27, R38, R27, R14 ;  /* 0x0000001b261b7224 */ /* 0x000fc800078e020e */
[----:B------:R-:W-:Y:S01]  /*6ef0*/  IMAD.IADD R13, R13, 0x1, R27 ;  /* 0x000000010d0d7824 */ /* 0x000fe200078e021b */
[----:B------:R-:W-:Y:S02]  /*6f00*/  IADD3 R40, P5, R40, -0x8, RZ ;  /* 0xfffffff828287810 */ /* 0x000fe40007fbe0ff */
[----:B------:R-:W-:Y:S02]  /*6f10*/  IADD3 R25, P4, R25, 0x8, RZ ;  /* 0x0000000819197810 */ /* 0x000fe40007f9e0ff */
[----:B------:R-:W-:Y:S02]  /*6f20*/  IADD3 R26, P3, R34, UR8, RZ ;  /* 0x00000008221a7c10 */ /* 0x000fe4000ff7e0ff */
[----:B------:R-:W-:Y:S02]  /*6f30*/  PLOP3.LUT P0, PT, PT, PT, PT, 0x8, 0x0 ;  /* 0x000000000000781c */ /* 0x000fe40003f0e170 */
[----:B------:R-:W-:Y:S02]  /*6f40*/  IADD3.X R11, R11, -0x1, RZ, P5, !PT ;  /* 0xffffffff0b0b7810 */ /* 0x000fe40002ffe4ff */
[----:B------:R-:W-:-:S02]  /*6f50*/  IADD3.X R24, RZ, R24, RZ, P4, !PT ;  /* 0x00000018ff187210 */ /* 0x000fc400027fe4ff */
[----:B--2---:R-:W-:Y:S01]  /*6f60*/  SHF.R.S32.HI R27, RZ, 0x1f, R42 ;  /* 0x0000001fff1b7819 */ /* 0x004fe2000001142a */
[----:B------:R-:W-:Y:S02]  /*6f70*/  IMAD R14, R31, R42, RZ ;  /* 0x0000002a1f0e7224 */ /* 0x000fe400078e02ff */
[----:B------:R-:W-:-:S04]  /*6f80*/  IMAD.WIDE.U32 R12, R42, R30, R12 ;  /* 0x0000001e2a0c7225 */ /* 0x000fc800078e000c */
[----:B------:R-:W-:Y:S01]  /*6f90*/  IMAD R29, R30, R27, R14 ;  /* 0x0000001b1e1d7224 */ /* 0x000fe200078e020e */
[----:B---3--:R-:W-:Y:S01]  /*6fa0*/  SHF.R.S32.HI R27, RZ, 0x1f, R15 ;  /* 0x0000001fff1b7819 */ /* 0x008fe2000001140f */
[----:B------:R-:W-:Y:S02]  /*6fb0*/  IMAD R14, R37, R15, RZ ;  /* 0x0000000f250e7224 */ /* 0x000fe400078e02ff */
[----:B------:R-:W-:Y:S02]  /*6fc0*/  IMAD.IADD R13, R13, 0x1, R29 ;  /* 0x000000010d0d7824 */ /* 0x000fe400078e021d */
[----:B------:R-:W-:Y:S02]  /*6fd0*/  IMAD R27, R36, R27, R14 ;  /* 0x0000001b241b7224 */ /* 0x000fe400078e020e */
[----:B------:R-:W-:-:S04]  /*6fe0*/  IMAD.WIDE.U32 R12, R15, R36, R12 ;  /* 0x000000240f0c7225 */ /* 0x000fc800078e000c */
[----:B------:R-:W-:Y:S01]  /*6ff0*/  IMAD.IADD R13, R13, 0x1, R27 ;  /* 0x000000010d0d7824 */ /* 0x000fe200078e021b */
[----:B------:R-:W-:Y:S02]  /*7000*/  IADD3.X R27, R35, UR5, RZ, P3, !PT ;  /* 0x00000005231b7c10 */ /* 0x000fe40009ffe4ff */
.L_x_2370:
[----:B------:R-:W-:-:S04]  /*7010*/  ISETP.NE.U32.AND P3, PT, R40, RZ, PT ;  /* 0x000000ff2800720c */ /* 0x000fc80003f65070 */
[----:B------:R-:W-:-:S13]  /*7020*/  ISETP.NE.OR.EX P0, PT, R11, RZ, P0, P3 ;  /* 0x000000ff0b00720c */ /* 0x000fda0000705730 */
[----:B------:R-:W-:Y:S05]  /*7030*/  @!P0 BRA `(.L_x_2366) ;  /* 0x000002d000008947 */ /* 0x000fea0003800000 */
.L_x_2367:
        /* <DEDUP_REMOVED lines=8> */
[----:B------:R-:W5:Y:S01]  /*70c0*/  LDG.E.CONSTANT R47, [R38.64] ;  /* 0x0000000a262f7981 */ /* 0x000f62000c1e9900 */
[----:B------:R-:W-:Y:S02]  /*70d0*/  IADD3.X R37, R39, UR5, RZ, P0, !PT ;  /* 0x0000000527257c10 */ /* 0x000fe400087fe4ff */
[----:B------:R-:W-:Y:S01]  /*70e0*/  IADD3 R14, P0, R36, UR8, RZ ;  /* 0x00000008240e7c10 */ /* 0x000fe2000ff1e0ff */
[----:B0-----:R-:W4:Y:S04]  /*70f0*/  LDG.E.64 R26, [R32.64+0x10] ;  /* 0x0000100a201a7981 */ /* 0x001f28000c1e1b00 */
[----:B------:R-:W4:Y:S01]  /*7100*/  LDG.E.CONSTANT R45, [R36.64] ;  /* 0x0000000a242d7981 */ /* 0x000f22000c1e9900 */
[----:B------:R-:W-:-:S03]  /*7110*/  IADD3.X R15, R37, UR5, RZ, P0, !PT ;  /* 0x00000005250f7c10 */ /* 0x000fc600087fe4ff */
[----:B------:R-:W4:Y:S04]  /*7120*/  LDG.E.64 R34, [R32.64+0x18] ;  /* 0x0000180a20227981 */ /* 0x000f28000c1e1b00 */
[----:B------:R-:W4:Y:S01]  /*7130*/  LDG.E.CONSTANT R43, [R14.64] ;  /* 0x0000000a0e2b7981 */ /* 0x000f22000c1e9900 */
        /* <DEDUP_REMOVED lines=22> */
[-C--:B------:R-:W-:Y:S02]  /*72a0*/  IMAD R27, R35, R43.reuse, RZ ;  /* 0x0000002b231b7224 */ /* 0x080fe400078e02ff */
[----:B------:R-:W-:-:S04]  /*72b0*/  IMAD.WIDE.U32 R12, R34, R43, R12 ;  /* 0x0000002b220c7225 */ /* 0x000fc800078e000c */
[----:B------:R-:W-:Y:S01]  /*72c0*/  IMAD R27, R34, R26, R27 ;  /* 0x0000001a221b7224 */ /* 0x000fe200078e021b */
[----:B------:R-:W-:-:S03]  /*72d0*/  IADD3 R26, P4, R14, UR8, RZ ;  /* 0x000000080e1a7c10 */ /* 0x000fc6000ff9e0ff */
[----:B------:R-:W-:Y:S01]  /*72e0*/  IMAD.IADD R13, R13, 0x1, R27 ;  /* 0x000000010d0d7824 */ /* 0x000fe200078e021b */
[----:B------:R-:W-:Y:S01]  /*72f0*/  IADD3.X R27, R15, UR5, RZ, P4, !PT ;  /* 0x000000050f1b7c10 */ /* 0x000fe2000a7fe4ff */
[----:B------:R-:W-:Y:S05]  /*7300*/  @P0 BRA `(.L_x_2367) ;  /* 0xfffffd3000000947 */ /* 0x000fea000383ffff */
.L_x_2366:
        /* <DEDUP_REMOVED lines=16> */
[----:B------:R-:W3:Y:S01]  /*7410*/  LDG.E.CONSTANT R27, [R16.64] ;  /* 0x0000000a101b7981 */ /* 0x000ee2000c1e9900 */
        /* <DEDUP_REMOVED lines=30> */
[----:B------:R-:W-:-:S04]  /*7600*/  @P0 IMAD.WIDE.U32 R24, R29, R24, R12 ;  /* 0x000000181d180225 */ /* 0x000fc800078e000c */
[----:B------:R-:W-:Y:S01]  /*7610*/  @P0 IMAD.MOV.U32 R12, RZ, RZ, R24 ;  /* 0x000000ffff0c0224 */ /* 0x000fe200078e0018 */
[----:B------:R-:W-:Y:S02]  /*7620*/  @P0 IADD3 R13, R25, R17, RZ ;  /* 0x00000011190d0210 */ /* 0x000fe40007ffe0ff */
.L_x_2371:
[----:B------:R-:W-:Y:S01]  /*7630*/  CS2R R14, SRZ ;  /* 0x00000000000e7805 */ /* 0x000fe2000001ff00 */
        /* <DEDUP_REMOVED lines=23> */
.L_x_2375:
[C---:B------:R-:W-:Y:S01]  /*77b0*/  LEA R26, P3, R40.reuse, c[0x0][0x180], 0x3 ;  /* 0x00006000281a7a11 */ /* 0x040fe200078618ff */
[----:B------:R-:W-:Y:S01]  /*77c0*/  IMAD.MOV.U32 R16, RZ, RZ, R24 ;  /* 0x000000ffff107224 */ /* 0x000fe200078e0018 */
[----:B------:R-:W-:Y:S02]  /*77d0*/  MOV R17, R25 ;  /* 0x0000001900117202 */ /* 0x000fe40000000f00 */
[----:B------:R-:W-:-:S03]  /*77e0*/  LEA.HI.X R27, R40, c[0x0][0x184], R11, 0x3, P3 ;  /* 0x00006100281b7a11 */ /* 0x000fc600018f1c0b */
        /* <DEDUP_REMOVED lines=57> */
[----:B------:R-:W-:Y:S01]  /*7b80*/  SHF.R.S32.HI R49, RZ, 0x1f, R47 ;  /* 0x0000001fff317819 */ /* 0x000fe2000001142f */
[----:B------:R-:W-:Y:S02]  /*7b90*/  IMAD.IADD R17, R17, 0x1, R46 ;  /* 0x0000000111117824 */ /* 0x000fe400078e022e */
[----:B------:R-:W-:-:S02]  /*7ba0*/  IMAD R25, R25, R47, RZ ;  /* 0x0000002f19197224 */ /* 0x000fc400078e02ff */
        /* <DEDUP_REMOVED lines=9> */
[----:B0-----:R-:W-:Y:S01]  /*7c40*/  IMAD.MOV.U32 R38, RZ, RZ, R16 ;  /* 0x000000ffff267224 */ /* 0x001fe200078e0010 */
[----:B------:R-:W-:Y:S02]  /*7c50*/  IADD3 R39, R17, R37, RZ ;  /* 0x0000002511277210 */ /* 0x000fe40007ffe0ff */
[----:B------:R-:W-:Y:S01]  /*7c60*/  IADD3 R36, P3, R24, UR8, RZ ;  /* 0x0000000818247c10 */ /* 0x000fe2000ff7e0ff */
        /* <DEDUP_REMOVED lines=20> */
[----:B-----5:R-:W-:Y:S01]  /*7db0*/  SHF.R.S32.HI R53, RZ, 0x1f, R35 ;  /* 0x0000001fff357819 */ /* 0x020fe20000011423 */
[----:B------:R-:W-:Y:S01]  /*7dc0*/  IMAD.MOV.U32 R36, RZ, RZ, R50 ;  /* 0x000000ffff247224 */ /* 0x000fe200078e0032 */
[----:B------:R-:W-:Y:S01]  /*7dd0*/  IADD3.X R29, R25, UR5, RZ, P3, !PT ;  /* 0x00000005191d7c10 */ /* 0x000fe20009ffe4ff */
[----:B------:R-:W-:-:S04]  /*7de0*/  IMAD R31, R31, R35, RZ ;  /* 0x000000231f1f7224 */ /* 0x000fc800078e02ff */
        /* <DEDUP_REMOVED lines=16> */
[----:B------:R-:W-:-:S05]  /*7ef0*/  IMAD.WIDE.U32 R14, R45, R14, R30 ;  /* 0x0000000e2d0e7225 */ /* 0x000fca00078e001e */
[----:B------:R-:W-:Y:S02]  /*7f00*/  IADD3 R15, R15, R50, RZ ;  /* 0x000000320f0f7210 */ /* 0x000fe40007ffe0ff */
        /* <DEDUP_REMOVED lines=36> */
[----:B------:R-:W-:-:S05]  /*8150*/  IMAD R17, R28, R17, R16 ;  /* 0x000000111c117224 */ /* 0x000fca00078e0210 */
[----:B------:R-:W-:Y:S01]  /*8160*/  IADD3 R15, R15, R17, RZ ;  /* 0x000000110f0f7210 */ /* 0x000fe20007ffe0ff */
[----:B------:R-:W-:Y:S05]  /*8170*/  @P3 BRA `(.L_x_2375) ;  /* 0xfffff63000003947 */ /* 0x000fea000383ffff */
.L_x_2374:
        /* <DEDUP_REMOVED lines=12> */
[----:B------:R1:W4:Y:S01]  /*8240*/  LDG.E.64 R16, [R34.64+0x10] ;  /* 0x0000100a22107981 */ /* 0x000322000c1e1b00 */
[----:B------:R-:W-:Y:S02]  /*8250*/  IADD3.X R53, R27, UR5, RZ, P0, !PT ;  /* 0x000000051b357c10 */ /* 0x000fe400087fe4ff */
[----:B------:R-:W-:Y:S01]  /*8260*/  IADD3 R38, P0, R52, UR8, RZ ;  /* 0x0000000834267c10 */ /* 0x000fe2000ff1e0ff */
[----:B0-----:R1:W4:Y:S04]  /*8270*/  LDG.E.64 R24, [R34.64+0x18] ;  /* 0x0000180a22187981 */ /* 0x001328000c1e1b00 */
        /* <DEDUP_REMOVED lines=42> */
[----:B------:R-:W-:Y:S02]  /*8520*/  IMAD R17, R28, R17, R16 ;  /* 0x000000111c117224 */ /* 0x000fe400078e0210 */
[----:B-----5:R-:W-:-:S03]  /*8530*/  IMAD R16, R37, R53, RZ ;  /* 0x0000003525107224 */ /* 0x020fc600078e02ff */
[----:B------:R-:W-:Y:S02]  /*8540*/  IADD3 R15, R15, R17, RZ ;  /* 0x000000110f0f7210 */ /* 0x000fe40007ffe0ff */
[----:B------:R-:W-:-:S03]  /*8550*/  SHF.R.S32.HI R17, RZ, 0x1f, R53 ;  /* 0x0000001fff117819 */ /* 0x000fc60000011435 */
[----:B------:R-:W-:-:S04]  /*8560*/  IMAD.WIDE.U32 R14, R53, R36, R14 ;  /* 0x00000024350e7225 */ /* 0x000fc800078e000e */
[----:B------:R-:W-:-:S04]  /*8570*/  IMAD R17, R36, R17, R16 ;  /* 0x0000001124117224 */ /* 0x000fc800078e0210 */
[----:B------:R-:W-:Y:S01]  /*8580*/  IMAD.IADD R15, R15, 0x1, R17 ;  /* 0x000000010f0f7824 */ /* 0x000fe200078e0211 */
[----:B------:R-:W-:Y:S02]  /*8590*/  IADD3 R40, P4, R40, 0x8, RZ ;  /* 0x0000000828287810 */ /* 0x000fe40007f9e0ff */
[----:B------:R-:W-:Y:S02]  /*85a0*/  IADD3 R43, P5, R43, -0x8, RZ ;  /* 0xfffffff82b2b7810 */ /* 0x000fe40007fbe0ff */
[----:B------:R-:W-:Y:S01]  /*85b0*/  IADD3 R24, P3, R32, UR8, RZ ;  /* 0x0000000820187c10 */ /* 0x000fe2000ff7e0ff */
[----:B------:R-:W-:Y:S01]  /*85c0*/  IMAD.X R11, RZ, RZ, R11, P4 ;  /* 0x000000ffff0b7224 */ /* 0x000fe200020e060b */
[----:B------:R-:W-:Y:S02]  /*85d0*/  PLOP3.LUT P0, PT, PT, PT, PT, 0x8, 0x0 ;  /* 0x000000000000781c */ /* 0x000fe40003f0e170 */
[----:B------:R-:W-:Y:S02]  /*85e0*/  IADD3.X R42, R42, -0x1, RZ, P5, !PT ;  /* 0xffffffff2a2a7810 */ /* 0x000fe40002ffe4ff */
[----:B--2---:R-:W-:Y:S01]  /*85f0*/  SHF.R.S32.HI R17, RZ, 0x1f, R38 ;  /* 0x0000001fff117819 */ /* 0x004fe20000011426 */
[----:B------:R-:W-:-:S02]  /*8600*/  IMAD R16, R27, R38, RZ ;  /* 0x000000261b107224 */ /* 0x000fc400078e02ff */
[----:B------:R-:W-:-:S04]  /*8610*/  IMAD.WIDE.U32 R14, R38, R26, R14 ;  /* 0x0000001a260e7225 */ /* 0x000fc800078e000e */
[----:B------:R-:W-:Y:S01]  /*8620*/  IMAD R25, R26, R17, R16 ;  /* 0x000000111a197224 */ /* 0x000fe200078e0210 */
[----:B---3--:R-:W-:Y:S01]  /*8630*/  SHF.R.S32.HI R17, RZ, 0x1f, R31 ;  /* 0x0000001fff117819 */ /* 0x008fe2000001141f */
[----:B------:R-:W-:Y:S02]  /*8640*/  IMAD R16, R35, R31, RZ ;  /* 0x0000001f23107224 */ /* 0x000fe400078e02ff */
[----:B------:R-:W-:Y:S02]  /*8650*/  IMAD.IADD R15, R15, 0x1, R25 ;  /* 0x000000010f0f7824 */ /* 0x000fe400078e0219 */
[----:B------:R-:W-:Y:S02]  /*8660*/  IMAD R17, R34, R17, R16 ;  /* 0x0000001122117224 */ /* 0x000fe400078e0210 */
[----:B------:R-:W-:Y:S01]  /*8670*/  IMAD.WIDE.U32 R14, R31, R34, R14 ;  /* 0x000000221f0e7225 */ /* 0x000fe200078e000e */
[----:B------:R-:W-:-:S03]  /*8680*/  IADD3.X R25, R33, UR5, RZ, P3, !PT ;  /* 0x0000000521197c10 */ /* 0x000fc60009ffe4ff */
[----:B------:R-:W-:Y:S02]  /*8690*/  IMAD.IADD R15, R15, 0x1, R17 ;  /* 0x000000010f0f7824 */ /* 0x000fe400078e0211 */
.L_x_2376:
[----:B------:R-:W-:-:S04]  /*86a0*/  ISETP.NE.U32.AND P3, PT, R43, RZ, PT ;  /* 0x000000ff2b00720c */ /* 0x000fc80003f65070 */
[----:B------:R-:W-:-:S13]  /*86b0*/  ISETP.NE.OR.EX P0, PT, R42, RZ, P0, P3 ;  /* 0x000000ff2a00720c */ /* 0x000fda0000705730 */
[----:B------:R-:W-:Y:S05]  /*86c0*/  @!P0 BRA `(.L_x_2372) ;  /* 0x000002d000008947 */ /* 0x000fea0003800000 */
.L_x_2373:
[C---:B------:R-:W-:Y:S01]  /*86d0*/  LEA R16, P0, R40.reuse, c[0x0][0x180], 0x3 ;  /* 0x0000600028107a11 */ /* 0x040fe200078018ff */
[----:B------:R0:W2:Y:S03]  /*86e0*/  LDG.E.CONSTANT R49, [R24.64] ;  /* 0x0000000a18317981 */ /* 0x0000a6000c1e9900 */
[----:B------:R-:W-:Y:S02]  /*86f0*/  LEA.HI.X R17, R40, c[0x0][0x184], R11, 0x3, P0 ;  /* 0x0000610028117a11 */ /* 0x000fe400000f1c0b */
[----:B------:R-:W-:-:S03]  /*8700*/  IADD3 R36, P0, R24, UR8, RZ ;  /* 0x0000000818247c10 */ /* 0x000fc6000ff1e0ff */
[----:B------:R-:W3:Y:S01]  /*8710*/  LDG.E.64 R30, [R16.64] ;  /* 0x0000000a101e7981 */ /* 0x000ee2000c1e1b00 */
[----:B------:R-:W-:Y:S02]  /*8720*/  IADD3.X R37, R25, UR5, RZ, P0, !PT ;  /* 0x0000000519257c10 */ /* 0x000fe400087fe4ff */
[----:B------:R-:W-:Y:S01]  /*8730*/  IADD3 R32, P0, R36, UR8, RZ ;  /* 0x0000000824207c10 */ /* 0x000fe2000ff1e0ff */
[----:B0-----:R-:W4:Y:S04]  /*8740*/  LDG.E.64 R24, [R16.64+0x8] ;  /* 0x0000080a10187981 */ /* 0x001f28000c1e1b00 */
[----:B------:R-:W5:Y:S01]  /*8750*/  LDG.E.CONSTANT R47, [R36.64] ;  /* 0x0000000a242f7981 */ /* 0x000f62000c1e9900 */
[----:B------:R-:W-:Y:S02]  /*8760*/  IADD3.X R33, R37, UR5, RZ, P0, !PT ;  /* 0x0000000525217c10 */ /* 0x000fe400087fe4ff */
[----:B------:R-:W-:Y:S01]  /*8770*/  IADD3 R28, P0, R32, UR8, RZ ;  /* 0x00000008201c7c10 */ /* 0x000fe2000ff1e0ff */
[----:B------:R0:W4:Y:S04]  /*8780*/  LDG.E.64 R26, [R16.64+0x10] ;  /* 0x0000100a101a7981 */ /* 0x000128000c1e1b00 */
[----:B------:R-:W0:Y:S01]  /*8790*/  LDG.E.CONSTANT R45, [R32.64] ;  /* 0x0000000a202d7981 */ /* 0x000e22000c1e9900 */
[----:B------:R-:W-:-:S03]  /*87a0*/  IADD3.X R29, R33, UR5, RZ, P0, !PT ;  /* 0x00000005211d7c10 */ /* 0x000fc600087fe4ff */
[----:B------:R0:W4:Y:S04]  /*87b0*/  LDG.E.64 R34, [R16.64+0x18] ;  /* 0x0000180a10227981 */ /* 0x000128000c1e1b00 */
        /* <DEDUP_REMOVED lines=16> */
[----:B0-----:R-:W-:-:S03]  /*88c0*/  SHF.R.S32.HI R16, RZ, 0x1f, R45 ;  /* 0x0000001fff107819 */ /* 0x001fc6000001142d */
[----:B------:R-:W-:Y:S01]  /*88d0*/  IMAD R17, R27, R45, RZ ;  /* 0x0000002d1b117224 */ /* 0x000fe200078e02ff */
[----:B------:R-:W-:-:S03]  /*88e0*/  IADD3 R15, R15, R25, RZ ;  /* 0x000000190f0f7210 */ /* 0x000fc60007ffe0ff */
[C---:B------:R-:W-:Y:S02]  /*88f0*/  IMAD R17, R26.reuse, R16, R17 ;  /* 0x000000101a117224 */ /* 0x040fe400078e0211 */
[----:B------:R-:W-:Y:S01]  /*8900*/  IMAD.WIDE.U32 R14, R26, R45, R14 ;  /* 0x0000002d1a0e7225 */ /* 0x000fe200078e000e */
[----:B------:R-:W-:-:S03]  /*8910*/  SHF.R.S32.HI R16, RZ, 0x1f, R39 ;  /* 0x0000001fff107819 */ /* 0x000fc60000011427 */
[----:B------:R-:W-:Y:S01]  /*8920*/  IMAD.IADD R15, R15, 0x1, R17 ;  /* 0x000000010f0f7824 */ /* 0x000fe200078e0211 */
[----:B------:R-:W-:Y:S01]  /*8930*/  IADD3 R24, P4, R28, UR8, RZ ;  /* 0x000000081c187c10 */ /* 0x000fe2000ff9e0ff */
[-C--:B------:R-:W-:Y:S02]  /*8940*/  IMAD R17, R35, R39.reuse, RZ ;  /* 0x0000002723117224 */ /* 0x080fe400078e02ff */
[----:B------:R-:W-:Y:S01]  /*8950*/  IMAD.WIDE.U32 R14, R34, R39, R14 ;  /* 0x00000027220e7225 */ /* 0x000fe200078e000e */
[----:B------:R-:W-:-:S03]  /*8960*/  IADD3.X R25, R29, UR5, RZ, P4, !PT ;  /* 0x000000051d197c10 */ /* 0x000fc6000a7fe4ff */
[----:B------:R-:W-:-:S04]  /*8970*/  IMAD R17, R34, R16, R17 ;  /* 0x0000001022117224 */ /* 0x000fc800078e0211 */
[----:B------:R-:W-:Y:S01]  /*8980*/  IMAD.IADD R15, R15, 0x1, R17 ;  /* 0x000000010f0f7824 */ /* 0x000fe200078e0211 */
[----:B------:R-:W-:Y:S05]  /*8990*/  @P0 BRA `(.L_x_2373) ;  /* 0xfffffd3000000947 */ /* 0x000fea000383ffff */
.L_x_2372:
        /* <DEDUP_REMOVED lines=9> */
[----:B------:R-:W-:-:S03]  /*8a30*/  LEA R16, P0, R40, c[0x0][0x180], 0x3 ;  /* 0x0000600028107a11 */ /* 0x000fc600078018ff */
[----:B------:R-:W-:Y:S01]  /*8a40*/  IMAD.IADD R19, R25, 0x1, R19 ;  /* 0x0000000119137824 */ /* 0x000fe200078e0213 */
[----:B------:R-:W-:Y:S02]  /*8a50*/  LEA R18, P3, R24, c[0x0][0x168], 0x2 ;  /* 0x00005a0018127a11 */ /* 0x000fe400078610ff */
[----:B------:R-:W-:Y:S02]  /*8a60*/  LEA.HI.X R17, R40, c[0x0][0x184], R11, 0x3, P0 ;  /* 0x0000610028117a11 */ /* 0x000fe400000f1c0b */
[----:B------:R-:W-:-:S03]  /*8a70*/  LEA.HI.X R19, R24, c[0x0][0x16c], R19, 0x2, P3 ;  /* 0x00005b0018137a11 */ /* 0x000fc600018f1413 */
[----:B------:R-:W2:Y:S04]  /*8a80*/  LDG.E.64 R24, [R16.64] ;  /* 0x0000000a10187981 */ /* 0x000ea8000c1e1b00 */
[----:B------:R-:W3:Y:S01]  /*8a90*/  LDG.E.CONSTANT R11, [R18.64] ;  /* 0x0000000a120b7981 */ /* 0x000ee2000c1e9900 */
[----:B------:R-:W-:-:S04]  /*8aa0*/  ISETP.NE.U32.AND P0, PT, R6, 0x1, PT ;  /* 0x000000010600780c */ /* 0x000fc80003f05070 */
[----:B------:R-:W-:Y:S02]  /*8ab0*/  ISETP.NE.AND.EX P0, PT, RZ, RZ, PT, P0 ;  /* 0x000000ffff00720c */ /* 0x000fe40003f05300 */
[----:B---3--:R-:W-:Y:S01]  /*8ac0*/  SHF.R.S32.HI R27, RZ, 0x1f, R11 ;  /* 0x0000001fff1b7819 */ /* 0x008fe2000001140b */
[----:B--2---:R-:W-:Y:S02]  /*8ad0*/  IMAD R25, R25, R11, RZ ;  /* 0x0000000b19197224 */ /* 0x004fe400078e02ff */
[----:B------:R-:W-:-:S04]  /*8ae0*/  IMAD.WIDE.U32 R14, R11, R24, R14 ;  /* 0x000000180b0e7225 */ /* 0x000fc800078e000e */
[----:B------:R-:W-:-:S05]  /*8af0*/  IMAD R25, R24, R27, R25 ;  /* 0x0000001b18197224 */ /* 0x000fca00078e0219 */
[----:B------:R-:W-:Y:S01]  /*8b00*/  IADD3 R15, R15, R25, RZ ;  /* 0x000000190f0f7210 */ /* 0x000fe20007ffe0ff */
        /* <DEDUP_REMOVED lines=11> */
[----:B------:R-:W3:Y:S02]  /*8bc0*/  LDG.E.CONSTANT R11, [R26.64] ;  /* 0x0000000a1a0b7981 */ /* 0x000ee4000c1e9900 */
[----:B------:R-:W-:Y:S02]  /*8bd0*/  @P0 IADD3.X R29, R27, UR5, RZ, P3, !PT ;  /* 0x000000051b1d0c10 */ /* 0x000fe40009ffe4ff */
[----:B------:R-:W4:Y:S04]  /*8be0*/  @P0 LDG.E.64 R24, [R16.64+0x10] ;  /* 0x0000100a10180981 */ /* 0x000f28000c1e1b00 */
[----:B------:R-:W5:Y:S01]  /*8bf0*/  @P0 LDG.E.CONSTANT R29, [R28.64] ;  /* 0x0000000a1c1d0981 */ /* 0x000f62000c1e9900 */
        /* <DEDUP_REMOVED lines=11> */
.L_x_2377:
[----:B------:R-:W-:Y:S02]  /*8cb0*/  IMAD.MOV.U32 R16, RZ, RZ, RZ ;  /* 0x000000ffff107224 */ /* 0x000fe400078e00ff */
[----:B------:R-:W-:Y:S01]  /*8cc0*/  IMAD.MOV.U32 R11, RZ, RZ, RZ ;  /* 0x000000ffff0b7224 */ /* 0x000fe200078e00ff */
        /* <DEDUP_REMOVED lines=22> */
.L_x_2381:
        /* <DEDUP_REMOVED lines=24> */
[----:B------:R-:W-:Y:S02]  /*8fb0*/  IMAD.MOV.U32 R17, RZ, RZ, R11 ;  /* 0x000000ffff117224 */ /* 0x000fe400078e000b */
[----:B-1----:R-:W5:Y:S04]  /*8fc0*/  LDG.E.64 R36, [R26.64+0x28] ;  /* 0x0000280a1a247981 */ /* 0x002f68000c1e1b00 */
[----:B0-----:R0:W5:Y:S01]  /*8fd0*/  LDG.E.CONSTANT R51, [R32.64] ;  /* 0x0000000a20337981 */ /* 0x001162000c1e9900 */
[----:B--2---:R-:W-:Y:S01]  /*8fe0*/  SHF.R.S32.HI R11, RZ, 0x1f, R46 ;  /* 0x0000001fff0b7819 */ /* 0x004fe2000001142e */
[----:B---3--:R-:W-:-:S04]  /*8ff0*/  IMAD.WIDE.U32 R16, R46, R34, R16 ;  /* 0x000000222e107225 */ /* 0x008fc800078e0010 */
[----:B------:R-:W-:-:S04]  /*9000*/  IMAD R46, R35, R46, RZ ;  /* 0x0000002e232e7224 */ /* 0x000fc800078e02ff */
[----:B------:R-:W-:Y:S01]  /*9010*/  IMAD R11, R34, R11, R46 ;  /* 0x0000000b220b7224 */ /* 0x000fe200078e022e */
[----:B------:R-:W-:-:S04]  /*9020*/  IADD3 R34, P3, R32, UR8, RZ ;  /* 0x0000000820227c10 */ /* 0x000fc8000ff7e0ff */
[----:B------:R-:W-:Y:S01]  /*9030*/  IADD3.X R35, R33, UR5, RZ, P3, !PT ;  /* 0x0000000521237c10 */ /* 0x000fe20009ffe4ff */
[----:B------:R-:W-:Y:S01]  /*9040*/  IMAD.IADD R17, R17, 0x1, R11 ;  /* 0x0000000111117824 */ /* 0x000fe200078e020b */
[----:B------:R-:W-:Y:S01]  /*9050*/  IADD3 R38, P3, R34, UR8, RZ ;  /* 0x0000000822267c10 */ /* 0x000fe2000ff7e0ff */
[----:B0-----:R-:W2:Y:S01]  /*9060*/  LDG.E.64 R32, [R26.64+0x30] ;  /* 0x0000300a1a207981 */ /* 0x001ea2000c1e1b00 */
[----:B----4-:R-:W-:Y:S01]  /*9070*/  SHF.R.S32.HI R46, RZ, 0x1f, R53 ;  /* 0x0000001fff2e7819 */ /* 0x010fe20000011435 */
[----:B------:R-:W-:Y:S02]  /*9080*/  IMAD R29, R29, R53, RZ ;  /* 0x000000351d1d7224 */ /* 0x000fe400078e02ff */
[----:B------:R0:W3:Y:S01]  /*9090*/  LDG.E.CONSTANT R11, [R34.64] ;  /* 0x0000000a220b7981 */ /* 0x0000e2000c1e9900 */
[----:B------:R-:W-:Y:S01]  /*90a0*/  IADD3.X R39, R35, UR5, RZ, P3, !PT ;  /* 0x0000000523277c10 */ /* 0x000fe20009ffe4ff */
[----:B------:R-:W-:-:S04]  /*90b0*/  IMAD.WIDE.U32 R16, R53, R28, R16 ;  /* 0x0000001c35107225 */ /* 0x000fc800078e0010 */
[----:B------:R-:W-:Y:S01]  /*90c0*/  IMAD R46, R28, R46, R29 ;  /* 0x0000002e1c2e7224 */ /* 0x000fe200078e021d */
[----:B------:R1:W4:Y:S04]  /*90d0*/  LDG.E.CONSTANT R53, [R38.64] ;  /* 0x0000000a26357981 */ /* 0x000328000c1e9900 */
[----:B------:R-:W4:Y:S01]  /*90e0*/  LDG.E.64 R28, [R26.64+0x38] ;  /* 0x0000380a1a1c7981 */ /* 0x000f22000c1e1b00 */
        /* <DEDUP_REMOVED lines=9> */
[----:B-1----:R-:W-:Y:S02]  /*9180*/  IADD3 R38, P3, R34, UR8, RZ ;  /* 0x0000000822267c10 */ /* 0x002fe4000ff7e0ff */
[----:B------:R-:W-:Y:S01]  /*9190*/  IADD3 R17, R17, R46, RZ ;  /* 0x0000002e11117210 */ /* 0x000fe20007ffe0ff */
[----:B------:R-:W-:Y:S01]  /*91a0*/  IMAD R19, R19, R49, RZ ;  /* 0x0000003113137224 */ /* 0x000fe200078e02ff */
[----:B------:R-:W-:-:S02]  /*91b0*/  SHF.R.S32.HI R46, RZ, 0x1f, R49 ;  /* 0x0000001fff2e7819 */ /* 0x000fc40000011431 */
[----:B------:R-:W-:-:S03]  /*91c0*/  IADD3.X R39, R35, UR5, RZ, P3, !PT ;  /* 0x0000000523277c10 */ /* 0x000fc60009ffe4ff */
[----:B------:R-:W-:Y:S02]  /*91d0*/  IMAD R46, R18, R46, R19 ;  /* 0x0000002e122e7224 */ /* 0x000fe400078e0213 */
[----:B------:R-:W-:Y:S02]  /*91e0*/  IMAD.WIDE.U32 R18, R49, R18, R16 ;  /* 0x0000001231127225 */ /* 0x000fe400078e0010 */
[----:B------:R1:W5:Y:S04]  /*91f0*/  LDG.E.CONSTANT R49, [R38.64] ;  /* 0x0000000a26317981 */ /* 0x000368000c1e9900 */
[----:B------:R-:W5:Y:S01]  /*9200*/  LDG.E.64 R16, [R26.64+0x48] ;  /* 0x0000480a1a107981 */ /* 0x000f62000c1e1b00 */
[----:B0-----:R-:W-:Y:S01]  /*9210*/  SHF.R.S32.HI R35, RZ, 0x1f, R47 ;  /* 0x0000001fff237819 */ /* 0x001fe2000001142f */
[----:B------:R-:W-:-:S02]  /*9220*/  IMAD.IADD R19, R19, 0x1, R46 ;  /* 0x0000000113137824 */ /* 0x000fc400078e022e */
[----:B------:R-:W-:Y:S02]  /*9230*/  IMAD R25, R25, R47, RZ ;  /* 0x0000002f19197224 */ /* 0x000fe400078e02ff */
[----:B------:R-:W-:-:S04]  /*9240*/  IMAD.WIDE.U32 R18, R47, R24, R18 ;  /* 0x000000182f127225 */ /* 0x000fc800078e0012 */
[----:B------:R-:W-:Y:S02]  /*9250*/  IMAD R25, R24, R35, R25 ;  /* 0x0000002318197224 */ /* 0x000fe400078e0219 */
[----:B------:R-:W-:Y:S02]  /*9260*/  IMAD R24, R37, R51, RZ ;  /* 0x0000003325187224 */ /* 0x000fe400078e02ff */
[----:B------:R-:W-:Y:S01]  /*9270*/  IMAD.IADD R19, R19, 0x1, R25 ;  /* 0x0000000113137824 */ /* 0x000fe200078e0219 */
[----:B------:R-:W-:-:S05]  /*9280*/  SHF.R.S32.HI R25, RZ, 0x1f, R51 ;  /* 0x0000001fff197819 */ /* 0x000fca0000011433 */
[----:B------:R-:W-:Y:S01]  /*9290*/  IMAD R35, R36, R25, R24 ;  /* 0x0000001924237224 */ /* 0x000fe200078e0218 */
[----:B------:R-:W-:Y:S01]  /*92a0*/  IADD3 R24, P3, R38, UR8, RZ ;  /* 0x0000000826187c10 */ /* 0x000fe2000ff7e0ff */
[----:B------:R-:W-:Y:S02]  /*92b0*/  IMAD.WIDE.U32 R36, R51, R36, R18 ;  /* 0x0000002433247225 */ /* 0x000fe400078e0012 */
[----:B------:R0:W5:Y:S01]  /*92c0*/  LDG.E.64 R18, [R26.64+0x50] ;  /* 0x0000500a1a127981 */ /* 0x000162000c1e1b00 */
[----:B------:R-:W-:Y:S01]  /*92d0*/  IADD3.X R25, R39, UR5, RZ, P3, !PT ;  /* 0x0000000527197c10 */ /* 0x000fe20009ffe4ff */
[----:B------:R-:W-:Y:S01]  /*92e0*/  IMAD.IADD R37, R37, 0x1, R35 ;  /* 0x0000000125257824 */ /* 0x000fe200078e0223 */
[----:B------:R-:W-:-:S03]  /*92f0*/  IADD3 R34, P3, R24, UR8, RZ ;  /* 0x0000000818227c10 */ /* 0x000fc6000ff7e0ff */
[----:B-1----:R1:W5:Y:S01]  /*9300*/  LDG.E.CONSTANT R39, [R24.64] ;  /* 0x0000000a18277981 */ /* 0x002362000c1e9900 */
[----:B------:R-:W-:Y:S02]  /*9310*/  IADD3.X R35, R25, UR5, RZ, P3, !PT ;  /* 0x0000000519237c10 */ /* 0x000fe40009ffe4ff */
[----:B-1----:R-:W-:Y:S02]  /*9320*/  IADD3 R24, P3, R34, UR8, RZ ;  /* 0x0000000822187c10 */ /* 0x002fe4000ff7e0ff */
[----:B---3--:R-:W-:Y:S01]  /*9330*/  SHF.R.S32.HI R47, RZ, 0x1f, R11 ;  /* 0x0000001fff2f7819 */ /* 0x008fe2000001140b */
[----:B--2---:R-:W-:Y:S02]  /*9340*/  IMAD R33, R33, R11, RZ ;  /* 0x0000000b21217224 */ /* 0x004fe400078e02ff */
[----:B------:R-:W-:Y:S02]  /*9350*/  IMAD.WIDE.U32 R36, R11, R32, R36 ;  /* 0x000000200b247225 */ /* 0x000fe400078e0024 */
[----:B------:R1:W2:Y:S02]  /*9360*/  LDG.E.CONSTANT R11, [R34.64] ;  /* 0x0000000a220b7981 */ /* 0x0002a4000c1e9900 */
[----:B------:R-:W-:Y:S01]  /*9370*/  IMAD R33, R32, R47, R33 ;  /* 0x0000002f20217224 */ /* 0x000fe200078e0221 */
[----:B----4-:R-:W-:Y:S01]  /*9380*/  SHF.R.S32.HI R47, RZ, 0x1f, R53 ;  /* 0x0000001fff2f7819 */ /* 0x010fe20000011435 */
[----:B------:R-:W-:-:S02]  /*9390*/  IMAD R25, R29, R53, RZ ;  /* 0x000000351d197224 */ /* 0x000fc400078e02ff */
[----:B------:R-:W-:Y:S02]  /*93a0*/  IMAD.IADD R37, R37, 0x1, R33 ;  /* 0x0000000125257824 */ /* 0x000fe400078e0221 */
[----:B------:R0:W3:Y:S01]  /*93b0*/  LDG.E.64 R32, [R26.64+0x58] ;  /* 0x0000580a1a207981 */ /* 0x0000e2000c1e1b00 */
[----:B------:R-:W-:Y:S01]  /*93c0*/  IMAD R29, R28, R47, R25 ;  /* 0x0000002f1c1d7224 */ /* 0x000fe200078e0219 */
[----:B------:R-:W-:Y:S01]  /*93d0*/  IADD3.X R25, R35, UR5, RZ, P3, !PT ;  /* 0x0000000523197c10 */ /* 0x000fe20009ffe4ff */
[----:B------:R-:W-:Y:S01]  /*93e0*/  IMAD.WIDE.U32 R46, R53, R28, R36 ;  /* 0x0000001c352e7225 */ /* 0x000fe200078e0024 */
[----:B------:R-:W-:Y:S01]  /*93f0*/  IADD3 R28, P3, R24, UR8, RZ ;  /* 0x00000008181c7c10 */ /* 0x000fe2000ff7e0ff */
[----:B------:R0:W4:Y:S02]  /*9400*/  LDG.E.64 R36, [R26.64+0x60] ;  /* 0x0000600a1a247981 */ /* 0x000124000c1e1b00 */
[----:B-1----:R-:W-:Y:S02]  /*9410*/  IMAD.IADD R35, R47, 0x1, R29 ;  /* 0x000000012f237824 */ /* 0x002fe400078e021d */
[----:B------:R1:W4:Y:S01]  /*9420*/  LDG.E.CONSTANT R47, [R24.64] ;  /* 0x0000000a182f7981 */ /* 0x000322000c1e9900 */
[----:B-----5:R-:W-:Y:S01]  /*9430*/  SHF.R.S32.HI R51, RZ, 0x1f, R45 ;  /* 0x0000001fff337819 */ /* 0x020fe2000001142d */
[----:B------:R-:W-:Y:S01]  /*9440*/  IMAD R31, R31, R45, RZ ;  /* 0x0000002d1f1f7224 */ /* 0x000fe200078e02ff */
[----:B------:R-:W-:-:S02]  /*9450*/  IADD3.X R29, R25, UR5, RZ, P3, !PT ;  /* 0x00000005191d7c10 */ /* 0x000fc40009ffe4ff */
[----:B------:R-:W-:Y:S01]  /*9460*/  MOV R34, R46 ;  /* 0x0000002e00227202 */ /* 0x000fe20000000f00 */
[----:B------:R-:W-:Y:S02]  /*9470*/  IMAD R51, R30, R51, R31 ;  /* 0x000000331e337224 */ /* 0x000fe400078e021f */
[----:B------:R5:W4:Y:S02]  /*9480*/  LDG.E.CONSTANT R53, [R28.64] ;  /* 0x0000000a1c357981 */ /* 0x000b24000c1e9900 */
[----:B------:R-:W-:Y:S02]  /*9490*/  IMAD.WIDE.U32 R30, R45, R30, R34 ;  /* 0x0000001e2d1e7225 */ /* 0x000fe400078e0022 */
[----:B------:R0:W4:Y:S01]  /*94a0*/  LDG.E.64 R34, [R26.64+0x68] ;  /* 0x0000680a1a227981 */ /* 0x000122000c1e1b00 */
[----:B-----5:R-:W-:-:S04]  /*94b0*/  IADD3 R28, P3, R28, UR8, RZ ;  /* 0x000000081c1c7c10 */ /* 0x020fc8000ff7e0ff */
[----:B------:R-:W-:Y:S01]  /*94c0*/  IADD3.X R29, R29, UR5, RZ, P3, !PT ;  /* 0x000000051d1d7c10 */ /* 0x000fe20009ffe4ff */
[----:B------:R-:W-:Y:S01]  /*94d0*/  IMAD.IADD R31, R31, 0x1, R51 ;  /* 0x000000011f1f7824 */ /* 0x000fe200078e0233 */
[----:B-1----:R-:W-:Y:S01]  /*94e0*/  IADD3 R24, P3, R28, UR8, RZ ;  /* 0x000000081c187c10 */ /* 0x002fe2000ff7e0ff */
[----:B------:R0:W5:Y:S04]  /*94f0*/  LDG.E.64 R50, [R26.64+0x70] ;  /* 0x0000700a1a327981 */ /* 0x000168000c1e1b00 */
[----:B------:R1:W5:Y:S01]  /*9500*/  LDG.E.CONSTANT R45, [R28.64] ;  /* 0x0000000a1c2d7981 */ /* 0x000362000c1e9900 */
[----:B------:R-:W-:Y:S01]  /*9510*/  SHF.R.S32.HI R38, RZ, 0x1f, R49 ;  /* 0x0000001fff267819 */ /* 0x000fe20000011431 */
[----:B------:R-:W-:Y:S01]  /*9520*/  IMAD R17, R17, R49, RZ ;  /* 0x0000003111117224 */ /* 0x000fe200078e02ff */
[----:B------:R-:W-:-:S03]  /*9530*/  IADD3.X R25, R29, UR5, RZ, P3, !PT ;  /* 0x000000051d197c10 */ /* 0x000fc60009ffe4ff */
[----:B------:R-:W-:Y:S01]  /*9540*/  IMAD R46, R16, R38, R17 ;  /* 0x00000026102e7224 */ /* 0x000fe200078e0211 */
[----:B0-----:R-:W5:Y:S04]  /*9550*/  LDG.E.64 R26, [R26.64+0x78] ;  /* 0x0000780a1a1a7981 */ /* 0x001f68000c1e1b00 */
[----:B------:R0:W5:Y:S01]  /*9560*/  LDG.E.CONSTANT R38, [R24.64] ;  /* 0x0000000a18267981 */ /* 0x000162000c1e9900 */
[----:B------:R-:W-:-:S04]  /*9570*/  IMAD.WIDE.U32 R16, R49, R16, R30 ;  /* 0x0000001031107225 */ /* 0x000fc800078e001e */
[----:B------:R-:W-:Y:S01]  /*9580*/  IMAD.IADD R17, R17, 0x1, R46 ;  /* 0x0000000111117824 */ /* 0x000fe200078e022e */
[----:B-1----:R-:W-:Y:S01]  /*9590*/  SHF.R.S32.HI R29, RZ, 0x1f, R39 ;  /* 0x0000001fff1d7819 */ /* 0x002fe20000011427 */
        /* <DEDUP_REMOVED lines=15> */
[----:B------:R-:W-:Y:S01]  /*9690*/  IMAD R19, R32, R19, R18 ;  /* 0x0000001320137224 */ /* 0x000fe200078e0212 */
[----:B----4-:R-:W-:-:S03]  /*96a0*/  SHF.R.S32.HI R11, RZ, 0x1f, R47 ;  /* 0x0000001fff0b7819 */ /* 0x010fc6000001142f */
        /* <DEDUP_REMOVED lines=8> */
[----:B------:R-:W-:-:S05]  /*9730*/  IMAD R11, R34, R11, R18 ;  /* 0x0000000b220b7224 */ /* 0x000fca00078e0212 */
[----:B------:R-:W-:Y:S02]  /*9740*/  IADD3 R17, R17, R11, RZ ;  /* 0x0000000b11117210 */ /* 0x000fe40007ffe0ff */
        /* <DEDUP_REMOVED lines=10> */
[----:B------:R-:W-:Y:S05]  /*97f0*/  @P3 BRA `(.L_x_2381) ;  /* 0xfffff63000003947 */ /* 0x000fea000383ffff */
.L_x_2380:
[----:B------:R-:W-:-:S04]  /*9800*/  ISETP.GT.U32.AND P3, PT, R44, 0x4, PT ;  /* 0x000000042c00780c */ /* 0x000fc80003f64070 */
[----:B------:R-:W-:-:S13]  /*9810*/  ISETP.GT.AND.EX P3, PT, R40, RZ, PT, P3 ;  /* 0x000000ff2800720c */ /* 0x000fda0003f64330 */
[----:B------:R-:W-:Y:S05]  /*9820*/  @!P3 BRA `(.L_x_2382) ;  /* 0x000005300000b947 */ /* 0x000fea0003800000 */
        /* <DEDUP_REMOVED lines=13> */
[----:B------:R-:W-:Y:S02]  /*9900*/  IADD3.X R39, R25, UR5, RZ, P0, !PT ;  /* 0x0000000519277c10 */ /* 0x000fe400087fe4ff */
[----:B------:R-:W-:Y:S01]  /*9910*/  IADD3 R36, P0, R38, UR8, RZ ;  /* 0x0000000826247c10 */ /* 0x000fe2000ff1e0ff */
[----:B------:R-:W5:Y:S04]  /*9920*/  LDG.E.64 R26, [R34.64+0x20] ;  /* 0x0000200a221a7981 */ /* 0x000f68000c1e1b00 */
[----:B------:R0:W5:Y:S01]  /*9930*/  LDG.E.CONSTANT R45, [R38.64] ;  /* 0x0000000a262d7981 */ /* 0x000162000c1e9900 */
[----:B------:R-:W-:Y:S02]  /*9940*/  IADD3.X R37, R39, UR5, RZ, P0, !PT ;  /* 0x0000000527257c10 */ /* 0x000fe400087fe4ff */
[----:B------:R-:W-:-:S03]  /*9950*/  IADD3 R52, P0, R36, UR8, RZ ;  /* 0x0000000824347c10 */ /* 0x000fc6000ff1e0ff */
[----:B------:R0:W5:Y:S01]  /*9960*/  LDG.E.CONSTANT R51, [R36.64] ;  /* 0x0000000a24337981 */ /* 0x000162000c1e9900 */
[----:B------:R-:W-:Y:S02]  /*9970*/  IADD3.X R53, R37, UR5, RZ, P0, !PT ;  /* 0x0000000525357c10 */ /* 0x000fe400087fe4ff */
[----:B-1----:R-:W-:-:S03]  /*9980*/  IADD3 R24, P0, R52, UR8, RZ ;  /* 0x0000000834187c10 */ /* 0x002fc6000ff1e0ff */
[----:B------:R1:W5:Y:S01]  /*9990*/  LDG.E.CONSTANT R49, [R52.64] ;  /* 0x0000000a34317981 */ /* 0x000362000c1e9900 */
[----:B------:R-:W-:Y:S02]  /*99a0*/  MOV R17, R11 ;  /* 0x0000000b00117202 */ /* 0x000fe40000000f00 */
[----:B------:R-:W-:Y:S02]  /*99b0*/  IADD3.X R25, R53, UR5, RZ, P0, !PT ;  /* 0x0000000535197c10 */ /* 0x000fe400087fe4ff */
[----:B0-----:R-:W-:-:S03]  /*99c0*/  IADD3 R38, P0, R24, UR8, RZ ;  /* 0x0000000818267c10 */ /* 0x001fc6000ff1e0ff */
[----:B------:R4:W5:Y:S04]  /*99d0*/  LDG.E.CONSTANT R11, [R24.64] ;  /* 0x0000000a180b7981 */ /* 0x000968000c1e9900 */
[----:B-1----:R-:W5:Y:S01]  /*99e0*/  LDG.E.64 R52, [R34.64+0x30] ;  /* 0x0000300a22347981 */ /* 0x002f62000c1e1b00 */
[----:B--2---:R-:W-:Y:S01]  /*99f0*/  SHF.R.S32.HI R39, RZ, 0x1f, R46 ;  /* 0x0000001fff277819 */ /* 0x004fe2000001142e */
[----:B---3--:R-:W-:Y:S02]  /*9a00*/  IMAD R33, R33, R46, RZ ;  /* 0x0000002e21217224 */ /* 0x008fe400078e02ff */
[----:B------:R-:W-:-:S04]  /*9a10*/  IMAD.WIDE.U32 R36, R46, R32, R16 ;  /* 0x000000202e247225 */ /* 0x000fc800078e0010 */
[----:B------:R-:W-:Y:S02]  /*9a20*/  IMAD R17, R32, R39, R33 ;  /* 0x0000002720117224 */ /* 0x000fe400078e0221 */
[----:B------:R-:W2:Y:S01]  /*9a30*/  LDG.E.64 R32, [R34.64+0x28] ;  /* 0x0000280a22207981 */ /* 0x000ea2000c1e1b00 */
[----:B------:R-:W-:Y:S02]  /*9a40*/  IADD3.X R39, R25, UR5, RZ, P0, !PT ;  /* 0x0000000519277c10 */ /* 0x000fe400087fe4ff */
[----:B------:R-:W-:Y:S01]  /*9a50*/  IADD3 R16, P0, R38, UR8, RZ ;  /* 0x0000000826107c10 */ /* 0x000fe2000ff1e0ff */
[----:B------:R-:W-:Y:S02]  /*9a60*/  IMAD.IADD R37, R37, 0x1, R17 ;  /* 0x0000000125257824 */ /* 0x000fe400078e0211 */
[----:B------:R-:W3:Y:S01]  /*9a70*/  LDG.E.CONSTANT R38, [R38.64] ;  /* 0x0000000a26267981 */ /* 0x000ee2000c1e9900 */
[----:B------:R-:W-:Y:S01]  /*9a80*/  IADD3.X R17, R39, UR5, RZ, P0, !PT ;  /* 0x0000000527117c10 */ /* 0x000fe200087fe4ff */
[----:B----4-:R-:W-:Y:S01]  /*9a90*/  IMAD R24, R31, R47, RZ ;  /* 0x0000002f1f187224 */ /* 0x010fe200078e02ff */
[----:B------:R-:W-:-:S03]  /*9aa0*/  SHF.R.S32.HI R25, RZ, 0x1f, R47 ;  /* 0x0000001fff197819 */ /* 0x000fc6000001142f */
        /* <DEDUP_REMOVED lines=18> */
[----:B------:R-:W-:-:S04]  /*9bd0*/  IMAD R27, R26, R29, R27 ;  /* 0x0000001d1a1b7224 */ /* 0x000fc800078e021b */
[----:B------:R-:W-:Y:S01]  /*9be0*/  IMAD.IADD R19, R19, 0x1, R27 ;  /* 0x0000000113137824 */ /* 0x000fe200078e021b */
[----:B------:R-:W-:Y:S02]  /*9bf0*/  SHF.R.S32.HI R27, RZ, 0x1f, R11 ;  /* 0x0000001fff1b7819 */ /* 0x000fe4000001140b */
[----:B------:R-:W-:Y:S02]  /*9c00*/  IADD3 R43, P4, R43, 0x8, RZ ;  /* 0x000000082b2b7810 */ /* 0x000fe40007f9e0ff */
[----:B------:R-:W-:Y:S02]  /*9c10*/  IADD3 R44, P5, R44, -0x8, RZ ;  /* 0xfffffff82c2c7810 */ /* 0x000fe40007fbe0ff */
[----:B------:R-:W-:Y:S01]  /*9c20*/  PLOP3.LUT P0, PT, PT, PT, PT, 0x8, 0x0 ;  /* 0x000000000000781c */ /* 0x000fe20003f0e170 */
[----:B------:R-:W-:Y:S01]  /*9c30*/  IMAD.X R42, RZ, RZ, R42, P4 ;  /* 0x000000ffff2a7224 */ /* 0x000fe200020e062a */
[----:B------:R-:W-:Y:S01]  /*9c40*/  IADD3.X R40, R40, -0x1, RZ, P5, !PT ;  /* 0xffffffff28287810 */ /* 0x000fe20002ffe4ff */
[----:B--2---:R-:W-:-:S02]  /*9c50*/  IMAD R26, R33, R11, RZ ;  /* 0x0000000b211a7224 */ /* 0x004fc400078e02ff */
[----:B------:R-:W-:-:S04]  /*9c60*/  IMAD.WIDE.U32 R18, R11, R32, R18 ;  /* 0x000000200b127225 */ /* 0x000fc800078e0012 */
[----:B------:R-:W-:Y:S01]  /*9c70*/  IMAD R27, R32, R27, R26 ;  /* 0x0000001b201b7224 */ /* 0x000fe200078e021a */
[----:B---3--:R-:W-:Y:S01]  /*9c80*/  SHF.R.S32.HI R11, RZ, 0x1f, R38 ;  /* 0x0000001fff0b7819 */ /* 0x008fe20000011426 */
[----:B------:R-:W-:-:S03]  /*9c90*/  IMAD R26, R53, R38, RZ ;  /* 0x00000026351a7224 */ /* 0x000fc600078e02ff */
[----:B------:R-:W-:Y:S01]  /*9ca0*/  IADD3 R19, R19, R27, RZ ;  /* 0x0000001b13137210 */ /* 0x000fe20007ffe0ff */
[----:B------:R-:W-:Y:S01]  /*9cb0*/  IMAD R27, R52, R11, R26 ;  /* 0x0000000b341b7224 */ /* 0x000fe200078e021a */
[----:B----4-:R-:W-:-:S03]  /*9cc0*/  SHF.R.S32.HI R11, RZ, 0x1f, R46 ;  /* 0x0000001fff0b7819 */ /* 0x010fc6000001142e */
[----:B------:R-:W-:-:S04]  /*9cd0*/  IMAD.WIDE.U32 R18, R38, R52, R18 ;  /* 0x0000003426127225 */ /* 0x000fc800078e0012 */
[----:B------:R-:W-:Y:S02]  /*9ce0*/  IMAD R25, R25, R46, RZ ;  /* 0x0000002e19197224 */ /* 0x000fe400078e02ff */
[----:B------:R-:W-:Y:S02]  /*9cf0*/  IMAD.IADD R19, R19, 0x1, R27 ;  /* 0x0000000113137824 */ /* 0x000fe400078e021b */
[----:B------:R-:W-:Y:S02]  /*9d00*/  IMAD R11, R24, R11, R25 ;  /* 0x0000000b180b7224 */ /* 0x000fe400078e0219 */
[----:B------:R-:W-:Y:S01]  /*9d10*/  IMAD.WIDE.U32 R18, R46, R24, R18 ;  /* 0x000000182e127225 */ /* 0x000fe200078e0012 */
[----:B------:R-:W-:-:S03]  /*9d20*/  IADD3 R24, P3, R16, UR8, RZ ;  /* 0x0000000810187c10 */ /* 0x000fc6000ff7e0ff */
[----:B------:R-:W-:Y:S01]  /*9d30*/  IMAD.IADD R11, R19, 0x1, R11 ;  /* 0x00000001130b7824 */ /* 0x000fe200078e020b */
[----:B------:R-:W-:Y:S01]  /*9d40*/  IADD3.X R25, R17, UR5, RZ, P3, !PT ;  /* 0x0000000511197c10 */ /* 0x000fe20009ffe4ff */
[----:B------:R-:W-:Y:S02]  /*9d50*/  IMAD.MOV.U32 R16, RZ, RZ, R18 ;  /* 0x000000ffff107224 */ /* 0x000fe400078e0012 */
.L_x_2382:
[----:B------:R-:W-:-:S04]  /*9d60*/  ISETP.NE.U32.AND P3, PT, R44, RZ, PT ;  /* 0x000000ff2c00720c */ /* 0x000fc80003f65070 */
[----:B------:R-:W-:-:S13]  /*9d70*/  ISETP.NE.OR.EX P0, PT, R40, RZ, P0, P3 ;  /* 0x000000ff2800720c */ /* 0x000fda0000705730 */
[----:B------:R-:W-:Y:S05]  /*9d80*/  @!P0 BRA `(.L_x_2378) ;  /* 0x0000030000008947 */ /* 0x000fea0003800000 */
.L_x_2379:
[C---:B------:R-:W-:Y:S01]  /*9d90*/  LEA R18, P0, R43.reuse, c[0x0][0x180], 0x3 ;  /* 0x000060002b127a11 */ /* 0x040fe200078018ff */
[----:B------:R-:W-:Y:S01]  /*9da0*/  IMAD.MOV.U32 R34, RZ, RZ, R24 ;  /* 0x000000ffff227224 */ /* 0x000fe200078e0018 */
[----:B------:R-:W-:Y:S02]  /*9db0*/  MOV R35, R25 ;  /* 0x0000001900237202 */ /* 0x000fe40000000f00 */
[----:B------:R-:W-:Y:S02]  /*9dc0*/  LEA.HI.X R19, R43, c[0x0][0x184], R42, 0x3, P0 ;  /* 0x000061002b137a11 */ /* 0x000fe400000f1c2a */
[----:B------:R-:W-:Y:S01]  /*9dd0*/  IADD3 R36, P0, R24, UR8, RZ ;  /* 0x0000000818247c10 */ /* 0x000fe2000ff1e0ff */
[----:B------:R0:W2:Y:S04]  /*9de0*/  LDG.E.CONSTANT R49, [R34.64] ;  /* 0x0000000a22317981 */ /* 0x0000a8000c1e9900 */
[----:B------:R-:W3:Y:S01]  /*9df0*/  LDG.E.64 R30, [R18.64] ;  /* 0x0000000a121e7981 */ /* 0x000ee2000c1e1b00 */
[----:B------:R-:W-:-:S02]  /*9e00*/  IADD3.X R37, R25, UR5, RZ, P0, !PT ;  /* 0x0000000519257c10 */ /* 0x000fc400087fe4ff */
[----:B------:R-:W-:Y:S01]  /*9e10*/  IADD3 R32, P0, R36, UR8, RZ ;  /* 0x0000000824207c10 */ /* 0x000fe2000ff1e0ff */
[----:B------:R-:W4:Y:S04]  /*9e20*/  LDG.E.64 R28, [R18.64+0x8] ;  /* 0x0000080a121c7981 */ /* 0x000f28000c1e1b00 */
[----:B------:R-:W5:Y:S01]  /*9e30*/  LDG.E.CONSTANT R47, [R36.64] ;  /* 0x0000000a242f7981 */ /* 0x000f62000c1e9900 */
[----:B------:R-:W-:Y:S02]  /*9e40*/  IADD3.X R33, R37, UR5, RZ, P0, !PT ;  /* 0x0000000525217c10 */ /* 0x000fe400087fe4ff */
[----:B------:R-:W-:Y:S01]  /*9e50*/  IADD3 R26, P0, R32, UR8, RZ ;  /* 0x00000008201a7c10 */ /* 0x000fe2000ff1e0ff */
[----:B------:R1:W4:Y:S04]  /*9e60*/  LDG.E.64 R24, [R18.64+0x10] ;  /* 0x0000100a12187981 */ /* 0x000328000c1e1b00 */
[----:B------:R-:W1:Y:S01]  /*9e70*/  LDG.E.CONSTANT R45, [R32.64] ;  /* 0x0000000a202d7981 */ /* 0x000e62000c1e9900 */
[----:B------:R-:W-:-:S03]  /*9e80*/  IADD3.X R27, R33, UR5, RZ, P0, !PT ;  /* 0x00000005211b7c10 */ /* 0x000fc600087fe4ff */
[----:B0-----:R1:W4:Y:S04]  /*9e90*/  LDG.E.64 R34, [R18.64+0x18] ;  /* 0x0000180a12227981 */ /* 0x001328000c1e1b00 */
[----:B------:R-:W4:Y:S01]  /*9ea0*/  LDG.E.CONSTANT R39, [R26.64] ;  /* 0x0000000a1a277981 */ /* 0x000f22000c1e9900 */
[----:B------:R-:W-:Y:S01]  /*9eb0*/  IMAD.MOV.U32 R17, RZ, RZ, R11 ;  /* 0x000000ffff117224 */ /* 0x000fe200078e000b */
[----:B------:R-:W-:-:S04]  /*9ec0*/  IADD3 R44, P0, R44, -0x4, RZ ;  /* 0xfffffffc2c2c7810 */ /* 0x000fc80007f1e0ff */
[----:B------:R-:W-:Y:S02]  /*9ed0*/  IADD3.X R40, R40, -0x1, RZ, P0, !PT ;  /* 0xffffffff28287810 */ /* 0x000fe400007fe4ff */
[----:B------:R-:W-:-:S04]  /*9ee0*/  ISETP.NE.U32.AND P0, PT, R44, RZ, PT ;  /* 0x000000ff2c00720c */ /* 0x000fc80003f05070 */
[----:B------:R-:W-:Y:S02]  /*9ef0*/  ISETP.NE.AND.EX P0, PT, R40, RZ, PT, P0 ;  /* 0x000000ff2800720c */ /* 0x000fe40003f05300 */
[----:B------:R-:W-:-:S04]  /*9f00*/  IADD3 R43, P3, R43, 0x4, RZ ;  /* 0x000000042b2b7810 */ /* 0x000fc80007f7e0ff */
[----:B------:R-:W-:Y:S02]  /*9f10*/  IADD3.X R42, RZ, R42, RZ, P3, !PT ;  /* 0x0000002aff2a7210 */ /* 0x000fe40001ffe4ff */
        /* <DEDUP_REMOVED lines=9> */
[----:B-1----:R-:W-:-:S03]  /*9fb0*/  SHF.R.S32.HI R18, RZ, 0x1f, R45 ;  /* 0x0000001fff127819 */ /* 0x002fc6000001142d */
[----:B------:R-:W-:Y:S02]  /*9fc0*/  IMAD.IADD R17, R17, 0x1, R11 ;  /* 0x0000000111117824 */ /* 0x000fe400078e020b */
[-C--:B------:R-:W-:Y:S02]  /*9fd0*/  IMAD R11, R25, R45.reuse, RZ ;  /* 0x0000002d190b7224 */ /* 0x080fe400078e02ff */
[----:B------:R-:W-:-:S04]  /*9fe0*/  IMAD.WIDE.U32 R16, R24, R45, R16 ;  /* 0x0000002d18107225 */ /* 0x000fc800078e0010 */
[----:B------:R-:W-:Y:S01]  /*9ff0*/  IMAD R11, R24, R18, R11 ;  /* 0x00000012180b7224 */ /* 0x000fe200078e020b */
        /* <DEDUP_REMOVED lines=9> */
.L_x_2378:
[----:B------:R-:W-:Y:S02]  /*a090*/  IMAD.MOV.U32 R40, RZ, RZ, RZ ;  /* 0x000000ffff287224 */ /* 0x000fe400078e00ff */
        /* <DEDUP_REMOVED lines=11> */
[C---:B------:R-:W-:Y:S02]  /*a150*/  LEA R20, P3, R24.reuse, c[0x0][0x168], 0x2 ;  /* 0x00005a0018147a11 */ /* 0x040fe400078610ff */
[----:B------:R-:W-:Y:S02]  /*a160*/  LEA.HI.X R19, R43, c[0x0][0x184], R42, 0x3, P0 ;  /* 0x000061002b137a11 */ /* 0x000fe400000f1c2a */
[----:B------:R-:W-:-:S03]  /*a170*/  LEA.HI.X R21, R24, c[0x0][0x16c], R21, 0x2, P3 ;  /* 0x00005b0018157a11 */ /* 0x000fc600018f1415 */
[----:B------:R-:W2:Y:S04]  /*a180*/  LDG.E.64 R24, [R18.64] ;  /* 0x0000000a12187981 */ /* 0x000ea8000c1e1b00 */
[----:B------:R-:W3:Y:S01]  /*a190*/  LDG.E.CONSTANT R29, [R20.64] ;  /* 0x0000000a141d7981 */ /* 0x000ee2000c1e9900 */
[----:B------:R-:W-:-:S04]  /*a1a0*/  ISETP.NE.U32.AND P0, PT, R6, 0x1, PT ;  /* 0x000000010600780c */ /* 0x000fc80003f05070 */
[----:B------:R-:W-:Y:S01]  /*a1b0*/  ISETP.NE.AND.EX P0, PT, RZ, RZ, PT, P0 ;  /* 0x000000ffff00720c */ /* 0x000fe20003f05300 */
[----:B------:R-:W-:Y:S01]  /*a1c0*/  IMAD.MOV.U32 R26, RZ, RZ, R16 ;  /* 0x000000ffff1a7224 */ /* 0x000fe200078e0010 */
[----:B------:R-:W-:Y:S02]  /*a1d0*/  MOV R27, R11 ;  /* 0x0000000b001b7202 */ /* 0x000fe40000000f00 */
[----:B---3--:R-:W-:Y:S01]  /*a1e0*/  SHF.R.S32.HI R31, RZ, 0x1f, R29 ;  /* 0x0000001fff1f7819 */ /* 0x008fe2000001141d */
[----:B--2---:R-:W-:Y:S02]  /*a1f0*/  IMAD R25, R25, R29, RZ ;  /* 0x0000001d19197224 */ /* 0x004fe400078e02ff */
[----:B------:R-:W-:-:S04]  /*a200*/  IMAD.WIDE.U32 R26, R29, R24, R26 ;  /* 0x000000181d1a7225 */ /* 0x000fc800078e001a */
[----:B------:R-:W-:Y:S02]  /*a210*/  IMAD R25, R24, R31, R25 ;  /* 0x0000001f18197224 */ /* 0x000fe400078e0219 */
[----:B------:R-:W-:Y:S02]  /*a220*/  IMAD.MOV.U32 R16, RZ, RZ, R26 ;  /* 0x000000ffff107224 */ /* 0x000fe400078e001a */
[----:B------:R-:W-:Y:S01]  /*a230*/  IMAD.IADD R11, R27, 0x1, R25 ;  /* 0x000000011b0b7824 */ /* 0x000fe200078e0219 */
[----:B------:R-:W-:Y:S05]  /*a240*/  @!P0 BRA `(.L_x_2383) ;  /* 0x000001e000008947 */ /* 0x000fea0003800000 */
[----:B------:R-:W-:Y:S01]  /*a250*/  ULDC.64 UR8, c[0x0][0x188] ;  /* 0x0000620000087ab9 */ /* 0x000fe20000000a00 */
[----:B------:R-:W-:Y:S01]  /*a260*/  ISETP.NE.U32.AND P0, PT, R6, 0x2, PT ;  /* 0x000000020600780c */ /* 0x000fe20003f05070 */
[----:B------:R-:W-:Y:S02]  /*a270*/  USHF.L.U32 UR7, UR8, 0x2, URZ ;  /* 0x0000000208077899 */ /* 0x000fe4000800063f */
[----:B------:R-:W-:Y:S01]  /*a280*/  UMOV UR5, 0x2 ;  /* 0x0000000200057882 */ /* 0x000fe20000000000 */
[----:B------:R-:W-:Y:S01]  /*a290*/  ISETP.NE.AND.EX P0, PT, RZ, RZ, PT, P0 ;  /* 0x000000ffff00720c */ /* 0x000fe20003f05300 */
[----:B------:R-:W-:-:S02]  /*a2a0*/  USHF.L.U64.HI UR5, UR8, UR5, UR9 ;  /* 0x0000000508057299 */ /* 0x000fc40008010209 */
[----:B------:R-:W-:-:S04]  /*a2b0*/  IADD3 R26, P3, R20, UR7, RZ ;  /* 0x00000007141a7c10 */ /* 0x000fc8000ff7e0ff */
[----:B------:R-:W-:Y:S02]  /*a2c0*/  IADD3.X R27, R21, UR5, RZ, P3, !PT ;  /* 0x00000005151b7c10 */ /* 0x000fe40009ffe4ff */
[----:B------:R-:W2:Y:S04]  /*a2d0*/  LDG.E.64 R20, [R18.64+0x8] ;  /* 0x0000080a12147981 */ /* 0x000ea8000c1e1b00 */
[----:B------:R-:W3:Y:S01]  /*a2e0*/  LDG.E.CONSTANT R33, [R26.64] ;  /* 0x0000000a1a217981 */ /* 0x000ee2000c1e9900 */
[----:B------:R-:W-:-:S03]  /*a2f0*/  @P0 IADD3 R30, P3, R26, UR7, RZ ;  /* 0x000000071a1e0c10 */ /* 0x000fc6000ff7e0ff */
[----:B------:R-:W4:Y:S01]  /*a300*/  @P0 LDG.E.64 R24, [R18.64+0x10] ;  /* 0x0000100a12180981 */ /* 0x000f22000c1e1b00 */
[----:B------:R-:W-:-:S06]  /*a310*/  @P0 IADD3.X R31, R27, UR5, RZ, P3, !PT ;  /* 0x000000051b1f0c10 */ /* 0x000fcc0009ffe4ff */
[----:B------:R-:W4:Y:S01]  /*a320*/  @P0 LDG.E.CONSTANT R31, [R30.64] ;  /* 0x0000000a1e1f0981 */ /* 0x000f22000c1e9900 */
[----:B------:R-:W-:Y:S02]  /*a330*/  IMAD.MOV.U32 R28, RZ, RZ, R16 ;  /* 0x000000ffff1c7224 */ /* 0x000fe400078e0010 */
[----:B------:R-:W-:Y:S01]  /*a340*/  IMAD.MOV.U32 R29, RZ, RZ, R11 ;  /* 0x000000ffff1d7224 */ /* 0x000fe200078e000b */
[----:B---3--:R-:W-:Y:S01]  /*a350*/  SHF.R.S32.HI R35, RZ, 0x1f, R33 ;  /* 0x0000001fff237819 */ /* 0x008fe20000011421 */
[----:B--2---:R-:W-:Y:S02]  /*a360*/  IMAD R21, R21, R33, RZ ;  /* 0x0000002115157224 */ /* 0x004fe400078e02ff */
[----:B------:R-:W-:-:S04]  /*a370*/  IMAD.WIDE.U32 R28, R33, R20, R28 ;  /* 0x00000014211c7225 */ /* 0x000fc800078e001c */
[----:B------:R-:W-:Y:S02]  /*a380*/  IMAD R21, R20, R35, R21 ;  /* 0x0000002314157224 */ /* 0x000fe400078e0215 */
[----:B------:R-:W-:-:S03]  /*a390*/  IMAD.MOV.U32 R16, RZ, RZ, R28 ;  /* 0x000000ffff107224 */ /* 0x000fc600078e001c */
[----:B------:R-:W-:Y:S01]  /*a3a0*/  IADD3 R11, R29, R21, RZ ;  /* 0x000000151d0b7210 */ /* 0x000fe20007ffe0ff */
[----:B----4-:R-:W-:Y:S01]  /*a3b0*/  @P0 IMAD R20, R25, R31, RZ ;  /* 0x0000001f19140224 */ /* 0x010fe200078e02ff */
[----:B------:R-:W-:Y:S01]  /*a3c0*/  @P0 SHF.R.S32.HI R21, RZ, 0x1f, R31 ;  /* 0x0000001fff150819 */ /* 0x000fe2000001141f */
[----:B------:R-:W-:Y:S02]  /*a3d0*/  @P0 IMAD.MOV.U32 R18, RZ, RZ, R16 ;  /* 0x000000ffff120224 */ /* 0x000fe400078e0010 */
[----:B------:R-:W-:Y:S02]  /*a3e0*/  @P0 IMAD.MOV.U32 R19, RZ, RZ, R11 ;  /* 0x000000ffff130224 */ /* 0x000fe400078e000b */
[----:B------:R-:W-:Y:S02]  /*a3f0*/  @P0 IMAD R21, R24, R21, R20 ;  /* 0x0000001518150224 */ /* 0x000fe400078e0214 */
[----:B------:R-:W-:-:S04]  /*a400*/  @P0 IMAD.WIDE.U32 R24, R31, R24, R18 ;  /* 0x000000181f180225 */ /* 0x000fc800078e0012 */
[----:B------:R-:W-:Y:S02]  /*a410*/  @P0 IMAD.IADD R11, R25, 0x1, R21 ;  /* 0x00000001190b0824 */ /* 0x000fe400078e0215 */
[----:B------:R-:W-:Y:S02]  /*a420*/  @P0 IMAD.MOV.U32 R16, RZ, RZ, R24 ;  /* 0x000000ffff100224 */ /* 0x000fe400078e0018 */
.L_x_2383:
        /* <DEDUP_REMOVED lines=24> */
.L_x_2387:
[----:B------:R-:W-:Y:S01]  /*a5b0*/  LEA R18, P1, R40, c[0x0][0x180], 0x3 ;  /* 0x0000600028127a11 */ /* 0x000fe200078218ff */
[----:B------:R-:W-:-:S03]  /*a5c0*/  IMAD.MOV.U32 R27, RZ, RZ, R29 ;  /* 0x000000ffff1b7224 */ /* 0x000fc600078e001d */
        /* <DEDUP_REMOVED lines=9> */
[----:B------:R-:W4:Y:S01]  /*a660*/  LDG.E.64 R28, [R18.64+0x18] ;  /* 0x0000180a121c7981 */ /* 0x000f22000c1e1b00 */
[----:B------:R-:W-:-:S05]  /*a670*/  IADD3.X R45, R31, UR5, RZ, P1, !PT ;  /* 0x000000051f2d7c10 */ /* 0x000fca0008ffe4ff */
[----:B------:R0:W5:Y:S01]  /*a680*/  LDG.E.CONSTANT R43, [R44.64] ;  /* 0x0000000a2c2b7981 */ /* 0x000162000c1e9900 */
[----:B------:R-:W-:-:S03]  /*a690*/  IADD3 R34, P1, R44, UR8, RZ ;  /* 0x000000082c227c10 */ /* 0x000fc6000ff3e0ff */
[----:B-1----:R-:W5:Y:S01]  /*a6a0*/  LDG.E.64 R30, [R18.64+0x20] ;  /* 0x0000200a121e7981 */ /* 0x002f62000c1e1b00 */
[----:B------:R-:W-:Y:S02]  /*a6b0*/  IADD3.X R35, R45, UR5, RZ, P1, !PT ;  /* 0x000000052d237c10 */ /* 0x000fe40008ffe4ff */
[----:B------:R-:W-:-:S03]  /*a6c0*/  IADD3 R52, P1, R34, UR8, RZ ;  /* 0x0000000822347c10 */ /* 0x000fc6000ff3e0ff */
[----:B------:R3:W5:Y:S01]  /*a6d0*/  LDG.E.CONSTANT R47, [R34.64] ;  /* 0x0000000a222f7981 */ /* 0x000762000c1e9900 */
[----:B------:R-:W-:Y:S02]  /*a6e0*/  IADD3.X R53, R35, UR5, RZ, P1, !PT ;  /* 0x0000000523357c10 */ /* 0x000fe40008ffe4ff */
[----:B------:R-:W-:-:S03]  /*a6f0*/  IADD3 R38, P1, R52, UR8, RZ ;  /* 0x0000000834267c10 */ /* 0x000fc6000ff3e0ff */
[----:B------:R1:W5:Y:S01]  /*a700*/  LDG.E.CONSTANT R49, [R52.64] ;  /* 0x0000000a34317981 */ /* 0x000362000c1e9900 */
[----:B------:R-:W-:Y:S02]  /*a710*/  IADD3.X R39, R53, UR5, RZ, P1, !PT ;  /* 0x0000000535277c10 */ /* 0x000fe40008ffe4ff */
[----:B0-----:R-:W-:-:S03]  /*a720*/  IADD3 R26, P1, R38, UR8, RZ ;  /* 0x00000008261a7c10 */ /* 0x001fc6000ff3e0ff */
[----:B------:R0:W5:Y:S01]  /*a730*/  LDG.E.CONSTANT R45, [R38.64] ;  /* 0x0000000a262d7981 */ /* 0x000162000c1e9900 */
[----:B--2---:R-:W-:Y:S01]  /*a740*/  SHF.R.S32.HI R44, RZ, 0x1f, R27 ;  /* 0x0000001fff2c7819 */ /* 0x004fe2000001141b */
[----:B---3--:R-:W-:Y:S02]  /*a750*/  IMAD.WIDE.U32 R34, R27, R36, R24 ;  /* 0x000000241b227225 */ /* 0x008fe400078e0018 */
[----:B------:R-:W2:Y:S02]  /*a760*/  LDG.E.64 R24, [R18.64+0x28] ;  /* 0x0000280a12187981 */ /* 0x000ea4000c1e1b00 */
[----:B------:R-:W-:Y:S01]  /*a770*/  IMAD R37, R37, R27, RZ ;  /* 0x0000001b25257224 */ /* 0x000fe200078e02ff */
[----:B------:R-:W-:-:S03]  /*a780*/  IADD3.X R27, R39, UR5, RZ, P1, !PT ;  /* 0x00000005271b7c10 */ /* 0x000fc60008ffe4ff */
[----:B------:R-:W-:Y:S02]  /*a790*/  IMAD R37, R36, R44, R37 ;  /* 0x0000002c24257224 */ /* 0x000fe400078e0225 */
[----:B-1----:R1:W3:Y:S02]  /*a7a0*/  LDG.E.CONSTANT R53, [R26.64] ;  /* 0x0000000a1a357981 */ /* 0x0022e4000c1e9900 */
[----:B------:R-:W-:Y:S02]  /*a7b0*/  IMAD.IADD R35, R35, 0x1, R37 ;  /* 0x0000000123237824 */ /* 0x000fe400078e0225 */
[----:B------:R-:W3:Y:S01]  /*a7c0*/  LDG.E.64 R36, [R18.64+0x30] ;  /* 0x0000300a12247981 */ /* 0x000ee2000c1e1b00 */
[----:B0-----:R-:W-:Y:S01]  /*a7d0*/  IADD3 R38, P1, R26, UR8, RZ ;  /* 0x000000081a267c10 */ /* 0x001fe2000ff3e0ff */
[----:B----4-:R-:W-:Y:S01]  /*a7e0*/  IMAD R33, R33, R51, RZ ;  /* 0x0000003321217224 */ /* 0x010fe200078e02ff */
[----:B------:R-:W-:Y:S02]  /*a7f0*/  SHF.R.S32.HI R44, RZ, 0x1f, R51 ;  /* 0x0000001fff2c7819 */ /* 0x000fe40000011433 */
[----:B------:R-:W-:Y:S01]  /*a800*/  IADD3.X R39, R27, UR5, RZ, P1, !PT ;  /* 0x000000051b277c10 */ /* 0x000fe20008ffe4ff */
[----:B------:R-:W-:-:S04]  /*a810*/  IMAD.WIDE.U32 R50, R51, R32, R34 ;  /* 0x0000002033327225 */ /* 0x000fc800078e0022 */
[----:B------:R-:W-:Y:S01]  /*a820*/  IMAD R44, R32, R44, R33 ;  /* 0x0000002c202c7224 */ /* 0x000fe200078e0221 */
[----:B------:R0:W4:Y:S04]  /*a830*/  LDG.E.CONSTANT R46, [R38.64] ;  /* 0x0000000a262e7981 */ /* 0x000128000c1e9900 */
[----:B------:R-:W4:Y:S01]  /*a840*/  LDG.E.64 R32, [R18.64+0x38] ;  /* 0x0000380a12207981 */ /* 0x000f22000c1e1b00 */
[----:B------:R-:W-:Y:S01]  /*a850*/  IADD3 R34, P1, R38, UR8, RZ ;  /* 0x0000000826227c10 */ /* 0x000fe2000ff3e0ff */
[----:B-1----:R-:W-:Y:S01]  /*a860*/  IMAD.IADD R27, R51, 0x1, R44 ;  /* 0x00000001331b7824 */ /* 0x002fe200078e022c */
[----:B-----5:R-:W-:Y:S01]  /*a870*/  SHF.R.S32.HI R51, RZ, 0x1f, R43 ;  /* 0x0000001fff337819 */ /* 0x020fe2000001142b */
[----:B------:R-:W-:Y:S01]  /*a880*/  IMAD R21, R21, R43, RZ ;  /* 0x0000002b15157224 */ /* 0x000fe200078e02ff */
[----:B------:R-:W-:Y:S01]  /*a890*/  IADD3.X R35, R39, UR5, RZ, P1, !PT ;  /* 0x0000000527237c10 */ /* 0x000fe20008ffe4ff */
[----:B------:R-:W-:-:S02]  /*a8a0*/  IMAD.MOV.U32 R26, RZ, RZ, R50 ;  /* 0x000000ffff1a7224 */ /* 0x000fc400078e0032 */
[----:B------:R-:W-:Y:S02]  /*a8b0*/  IMAD R48, R20, R51, R21 ;  /* 0x0000003314307224 */ /* 0x000fe400078e0215 */
[----:B------:R1:W5:Y:S04]  /*a8c0*/  LDG.E.CONSTANT R44, [R34.64] ;  /* 0x0000000a222c7981 */ /* 0x000368000c1e9900 */
[----:B------:R-:W5:Y:S01]  /*a8d0*/  LDG.E.64 R50, [R18.64+0x40] ;  /* 0x0000400a12327981 */ /* 0x000f62000c1e1b00 */
[----:B------:R-:W-:Y:S01]  /*a8e0*/  IMAD.WIDE.U32 R20, R43, R20, R26 ;  /* 0x000000142b147225 */ /* 0x000fe200078e001a */
[----:B------:R-:W-:-:S03]  /*a8f0*/  SHF.R.S32.HI R27, RZ, 0x1f, R47 ;  /* 0x0000001fff1b7819 */ /* 0x000fc6000001142f */
[----:B------:R-:W-:Y:S01]  /*a900*/  IMAD R26, R29, R47, RZ ;  /* 0x0000002f1d1a7224 */ /* 0x000fe200078e02ff */
[----:B------:R-:W-:-:S03]  /*a910*/  IADD3 R21, R21, R48, RZ ;  /* 0x0000003015157210 */ /* 0x000fc60007ffe0ff */
[----:B------:R-:W-:Y:S01]  /*a920*/  IMAD R27, R28, R27, R26 ;  /* 0x0000001b1c1b7224 */ /* 0x000fe200078e021a */
[----:B------:R-:W-:Y:S01]  /*a930*/  IADD3 R26, P1, R34, UR8, RZ ;  /* 0x00000008221a7c10 */ /* 0x000fe2000ff3e0ff */
[----:B------:R-:W-:Y:S01]  /*a940*/  IMAD.WIDE.U32 R20, R47, R28, R20 ;  /* 0x0000001c2f147225 */ /* 0x000fe200078e0014 */
[----:B------:R-:W-:-:S03]  /*a950*/  SHF.R.S32.HI R29, RZ, 0x1f, R49 ;  /* 0x0000001fff1d7819 */ /* 0x000fc60000011431 */
[----:B------:R-:W-:Y:S01]  /*a960*/  IMAD.IADD R21, R21, 0x1, R27 ;  /* 0x0000000115157824 */ /* 0x000fe200078e021b */
[----:B------:R-:W-:Y:S01]  /*a970*/  IADD3.X R27, R35, UR5, RZ, P1, !PT ;  /* 0x00000005231b7c10 */ /* 0x000fe20008ffe4ff */
[----:B------:R-:W-:-:S04]  /*a980*/  IMAD R28, R31, R49, RZ ;  /* 0x000000311f1c7224 */ /* 0x000fc800078e02ff */
[----:B------:R-:W-:Y:S01]  /*a990*/  IMAD R31, R30, R29, R28 ;  /* 0x0000001d1e1f7224 */ /* 0x000fe200078e021c */
[----:B0-----:R0:W5:Y:S01]  /*a9a0*/  LDG.E.CONSTANT R39, [R26.64] ;  /* 0x0000000a1a277981 */ /* 0x001162000c1e9900 */
[----:B------:R-:W-:Y:S01]  /*a9b0*/  IMAD.WIDE.U32 R28, R49, R30, R20 ;  /* 0x0000001e311c7225 */ /* 0x000fe200078e0014 */
[----:B------:R-:W-:Y:S02]  /*a9c0*/  IADD3 R30, P1, R26, UR8, RZ ;  /* 0x000000081a1e7c10 */ /* 0x000fe4000ff3e0ff */
[----:B------:R-:W5:Y:S01]  /*a9d0*/  LDG.E.64 R20, [R18.64+0x48] ;  /* 0x0000480a12147981 */ /* 0x000f62000c1e1b00 */
[----:B-1----:R-:W-:Y:S01]  /*a9e0*/  SHF.R.S32.HI R35, RZ, 0x1f, R45 ;  /* 0x0000001fff237819 */ /* 0x002fe2000001142d */
[----:B------:R-:W-:Y:S01]  /*a9f0*/  IMAD.IADD R29, R29, 0x1, R31 ;  /* 0x000000011d1d7824 */ /* 0x000fe200078e021f */
[----:B------:R-:W-:Y:S01]  /*aa00*/  IADD3.X R31, R27, UR5, RZ, P1, !PT ;  /* 0x000000051b1f7c10 */ /* 0x000fe20008ffe4ff */
[----:B------:R1:W5:Y:S04]  /*aa10*/  LDG.E.64 R48, [R18.64+0x68] ;  /* 0x0000680a12307981 */ /* 0x000368000c1e1b00 */
[----:B------:R1:W5:Y:S04]  /*aa20*/  LDG.E.CONSTANT R43, [R30.64] ;  /* 0x0000000a1e2b7981 */ /* 0x000368000c1e9900 */
[----:B0-----:R-:W5:Y:S01]  /*aa30*/  LDG.E.64 R26, [R18.64+0x50] ;  /* 0x0000500a121a7981 */ /* 0x001f62000c1e1b00 */
[----:B--2---:R-:W-:-:S02]  /*aa40*/  IMAD R25, R25, R45, RZ ;  /* 0x0000002d19197224 */ /* 0x004fc400078e02ff */
[----:B------:R-:W-:-:S04]  /*aa50*/  IMAD.WIDE.U32 R28, R45, R24, R28 ;  /* 0x000000182d1c7225 */ /* 0x000fc800078e001c */
[----:B------:R-:W-:Y:S01]  /*aa60*/  IMAD R25, R24, R35, R25 ;  /* 0x0000002318197224 */ /* 0x000fe200078e0219 */
[----:B------:R-:W-:Y:S02]  /*aa70*/  IADD3 R24, P1, R30, UR8, RZ ;  /* 0x000000081e187c10 */ /* 0x000fe4000ff3e0ff */
[----:B---3--:R-:W-:Y:S01]  /*aa80*/  SHF.R.S32.HI R35, RZ, 0x1f, R53 ;  /* 0x0000001fff237819 */ /* 0x008fe20000011435 */
[----:B------:R-:W-:Y:S01]  /*aa90*/  IMAD.IADD R29, R29, 0x1, R25 ;  /* 0x000000011d1d7824 */ /* 0x000fe200078e0219 */
[----:B------:R-:W-:Y:S01]  /*aaa0*/  IADD3.X R25, R31, UR5, RZ, P1, !PT ;  /* 0x000000051f197c10 */ /* 0x000fe20008ffe4ff */
[----:B------:R-:W-:-:S04]  /*aab0*/  IMAD R34, R37, R53, RZ ;  /* 0x0000003525227224 */ /* 0x000fc800078e02ff */
[----:B------:R-:W-:Y:S01]  /*aac0*/  IMAD R47, R36, R35, R34 ;  /* 0x00000023242f7224 */ /* 0x000fe200078e0222 */
[----:B------:R0:W2:Y:S01]  /*aad0*/  LDG.E.CONSTANT R45, [R24.64] ;  /* 0x0000000a182d7981 */ /* 0x0000a2000c1e9900 */
[----:B------:R-:W-:Y:S01]  /*aae0*/  IMAD.WIDE.U32 R36, R53, R36, R28 ;  /* 0x0000002435247225 */ /* 0x000fe200078e001c */
[----:B------:R-:W-:Y:S02]  /*aaf0*/  IADD3 R28, P1, R24, UR8, RZ ;  /* 0x00000008181c7c10 */ /* 0x000fe4000ff3e0ff */
[----:B------:R3:W2:Y:S02]  /*ab00*/  LDG.E.64 R34, [R18.64+0x58] ;  /* 0x0000580a12227981 */ /* 0x0006a4000c1e1b00 */
[----:B------:R-:W-:Y:S01]  /*ab10*/  IADD3.X R29, R25, UR5, RZ, P1, !PT ;  /* 0x00000005191d7c10 */ /* 0x000fe20008ffe4ff */
[----:B-1----:R-:W-:Y:S01]  /*ab20*/  IMAD.IADD R31, R37, 0x1, R47 ;  /* 0x00000001251f7824 */ /* 0x002fe200078e022f */
[----:B----4-:R-:W-:Y:S01]  /*ab30*/  SHF.R.S32.HI R37, RZ, 0x1f, R46 ;  /* 0x0000001fff257819 */ /* 0x010fe2000001142e */
[----:B------:R-:W-:Y:S01]  /*ab40*/  IMAD.MOV.U32 R30, RZ, RZ, R36 ;  /* 0x000000ffff1e7224 */ /* 0x000fe200078e0024 */
[----:B------:R-:W-:Y:S01]  /*ab50*/  IADD3 R36, P1, R28, UR8, RZ ;  /* 0x000000081c247c10 */ /* 0x000fe2000ff3e0ff */
[----:B------:R-:W-:Y:S01]  /*ab60*/  IMAD R33, R33, R46, RZ ;  /* 0x0000002e21217224 */ /* 0x000fe200078e02ff */
[----:B------:R1:W4:Y:S04]  /*ab70*/  LDG.E.CONSTANT R47, [R28.64] ;  /* 0x0000000a1c2f7981 */ /* 0x000328000c1e9900 */
[----:B0-----:R3:W4:Y:S01]  /*ab80*/  LDG.E.64 R24, [R18.64+0x60] ;  /* 0x0000600a12187981 */ /* 0x001722000c1e1b00 */
[----:B------:R-:W-:Y:S01]  /*ab90*/  IMAD R33, R32, R37, R33 ;  /* 0x0000002520217224 */ /* 0x000fe200078e0221 */
[----:B------:R-:W-:Y:S01]  /*aba0*/  IADD3.X R37, R29, UR5, RZ, P1, !PT ;  /* 0x000000051d257c10 */ /* 0x000fe20008ffe4ff */
[----:B------:R-:W-:Y:S01]  /*abb0*/  IMAD.WIDE.U32 R30, R46, R32, R30 ;  /* 0x000000202e1e7225 */ /* 0x000fe200078e001e */
[----:B------:R-:W-:-:S03]  /*abc0*/  IADD3 R32, P1, R36, UR8, RZ ;  /* 0x0000000824207c10 */ /* 0x000fc6000ff3e0ff */
[----:B------:R0:W4:Y:S01]  /*abd0*/  LDG.E.CONSTANT R53, [R36.64] ;  /* 0x0000000a24357981 */ /* 0x000122000c1e9900 */
[----:B------:R-:W-:Y:S01]  /*abe0*/  IADD3 R31, R31, R33, RZ ;  /* 0x000000211f1f7210 */ /* 0x000fe20007ffe0ff */
[----:B-----5:R-:W-:Y:S01]  /*abf0*/  IMAD R38, R51, R44, RZ ;  /* 0x0000002c33267224 */ /* 0x020fe200078e02ff */
[----:B------:R-:W-:Y:S02]  /*ac00*/  IADD3.X R33, R37, UR5, RZ, P1, !PT ;  /* 0x0000000525217c10 */ /* 0x000fe40008ffe4ff */
[----:B-1----:R-:W-:Y:S01]  /*ac10*/  SHF.R.S32.HI R29, RZ, 0x1f, R44 ;  /* 0x0000001fff1d7819 */ /* 0x002fe2000001142c */
[----:B------:R-:W-:Y:S01]  /*ac20*/  IMAD.WIDE.U32 R30, R44, R50, R30 ;  /* 0x000000322c1e7225 */ /* 0x000fe200078e001e */
[----:B------:R-:W-:Y:S01]  /*ac30*/  IADD3 R28, P1, R32, UR8, RZ ;  /* 0x00000008201c7c10 */ /* 0x000fe2000ff3e0ff */
[----:B------:R-:W5:Y:S02]  /*ac40*/  LDG.E.CONSTANT R44, [R32.64] ;  /* 0x0000000a202c7981 */ /* 0x000f64000c1e9900 */
[----:B------:R-:W-:-:S02]  /*ac50*/  IMAD R38, R50, R29, R38 ;  /* 0x0000001d32267224 */ /* 0x000fc400078e0226 */
[----:B------:R3:W5:Y:S01]  /*ac60*/  LDG.E.64 R50, [R18.64+0x70] ;  /* 0x0000700a12327981 */ /* 0x000762000c1e1b00 */
[----:B------:R-:W-:-:S03]  /*ac70*/  IADD3.X R29, R33, UR5, RZ, P1, !PT ;  /* 0x00000005211d7c10 */ /* 0x000fc60008ffe4ff */
[----:B0-----:R3:W5:Y:S04]  /*ac80*/  LDG.E.64 R36, [R18.64+0x78] ;  /* 0x0000780a12247981 */ /* 0x001768000c1e1b00 */
[----:B------:R0:W5:Y:S01]  /*ac90*/  LDG.E.CONSTANT R46, [R28.64] ;  /* 0x0000000a1c2e7981 */ /* 0x000162000c1e9900 */
[----:B------:R-:W-:Y:S01]  /*aca0*/  IMAD.IADD R31, R31, 0x1, R38 ;  /* 0x000000011f1f7824 */ /* 0x000fe200078e0226 */
[----:B------:R-:W-:Y:S01]  /*acb0*/  SHF.R.S32.HI R38, RZ, 0x1f, R39 ;  /* 0x0000001fff267819 */ /* 0x000fe20000011427 */
[----:B------:R-:W-:-:S04]  /*acc0*/  IMAD R21, R21, R39, RZ ;  /* 0x0000002715157224 */ /* 0x000fc800078e02ff */
[----:B------:R-:W-:Y:S02]  /*acd0*/  IMAD R38, R20, R38, R21 ;  /* 0x0000002614267224 */ /* 0x000fe400078e0215 */
[----:B------:R-:W-:Y:S01]  /*ace0*/  IMAD.WIDE.U32 R20, R39, R20, R30 ;  /* 0x0000001427147225 */ /* 0x000fe200078e001e */
[----:B------:R-:W-:-:S03]  /*acf0*/  SHF.R.S32.HI R31, RZ, 0x1f, R43 ;  /* 0x0000001fff1f7819 */ /* 0x000fc6000001142b */
[----:B------:R-:W-:Y:S02]  /*ad00*/  IMAD.IADD R21, R21, 0x1, R38 ;  /* 0x0000000115157824 */ /* 0x000fe400078e0226 */
[----:B------:R-:W-:Y:S02]  /*ad10*/  IMAD R27, R27, R43, RZ ;  /* 0x0000002b1b1b7224 */ /* 0x000fe400078e02ff */
[----:B---3--:R-:W-:-:S04]  /*ad20*/  IMAD.WIDE.U32 R18, R43, R26, R20 ;  /* 0x0000001a2b127225 */ /* 0x008fc800078e0014 */
[----:B------:R-:W-:-:S04]  /*ad30*/  IMAD R27, R26, R31, R27 ;  /* 0x0000001f1a1b7224 */ /* 0x000fc800078e021b */
[----:B------:R-:W-:Y:S01]  /*ad40*/  IMAD.IADD R19, R19, 0x1, R27 ;  /* 0x0000000113137824 */ /* 0x000fe200078e021b */
[----:B------:R-:W-:-:S04]  /*ad50*/  IADD3 R42, P1, R42, -0x10, RZ ;  /* 0xfffffff02a2a7810 */ /* 0x000fc80007f3e0ff */
[----:B------:R-:W-:Y:S02]  /*ad60*/  IADD3.X R41, R41, -0x1, RZ, P1, !PT ;  /* 0xffffffff29297810 */ /* 0x000fe40000ffe4ff */
[----:B------:R-:W-:-:S04]  /*ad70*/  ISETP.GT.U32.AND P1, PT, R42, 0xc, PT ;  /* 0x0000000c2a00780c */ /* 0x000fc80003f24070 */
[----:B------:R-:W-:Y:S02]  /*ad80*/  ISETP.GT.AND.EX P1, PT, R41, RZ, PT, P1 ;  /* 0x000000ff2900720c */ /* 0x000fe40003f24310 */
[----:B------:R-:W-:Y:S02]  /*ad90*/  IADD3 R26, P3, R28, UR8, RZ ;  /* 0x000000081c1a7c10 */ /* 0x000fe4000ff7e0ff */
[----:B------:R-:W-:Y:S02]  /*ada0*/  IADD3 R40, P4, R40, 0x10, RZ ;  /* 0x0000001028287810 */ /* 0x000fe40007f9e0ff */
[----:B0-----:R-:W-:-:S03]  /*adb0*/  IADD3.X R29, R29, UR5, RZ, P3, !PT ;  /* 0x000000051d1d7c10 */ /* 0x001fc60009ffe4ff */
[----:B------:R-:W-:Y:S01]  /*adc0*/  IMAD.X R17, RZ, RZ, R17, P4 ;  /* 0x000000ffff117224 */ /* 0x000fe200020e0611 */
        /* <DEDUP_REMOVED lines=26> */
.L_x_2386:
        /* <DEDUP_REMOVED lines=11> */
[----:B------:R-:W-:Y:S02]  /*b020*/  IADD3.X R27, R29, UR5, RZ, P0, !PT ;  /* 0x000000051d1b7c10 */ /* 0x000fe400087fe4ff */
[----:B------:R-:W-:Y:S01]  /*b030*/  IADD3 R36, P0, R26, UR8, RZ ;  /* 0x000000081a247c10 */ /* 0x000fe2000ff1e0ff */
[----:B------:R-:W5:Y:S04]  /*b040*/  LDG.E.64 R28, [R34.64+0x10] ;  /* 0x0000100a221c7981 */ /* 0x000f68000c1e1b00 */
[----:B------:R1:W4:Y:S01]  /*b050*/  LDG.E.CONSTANT R51, [R26.64] ;  /* 0x0000000a1a337981 */ /* 0x000322000c1e9900 */
[----:B------:R-:W-:Y:S02]  /*b060*/  IADD3.X R37, R27, UR5, RZ, P0, !PT ;  /* 0x000000051b257c10 */ /* 0x000fe400087fe4ff */
[----:B------:R-:W-:Y:S01]  /*b070*/  IADD3 R20, P0, R36, UR8, RZ ;  /* 0x0000000824147c10 */ /* 0x000fe2000ff1e0ff */
[----:B0-----:R-:W4:Y:S04]  /*b080*/  LDG.E.64 R18, [R34.64+0x18] ;  /* 0x0000180a22127981 */ /* 0x001f28000c1e1b00 */
[----:B------:R0:W5:Y:S01]  /*b090*/  LDG.E.CONSTANT R49, [R36.64] ;  /* 0x0000000a24317981 */ /* 0x000162000c1e9900 */
[----:B------:R-:W-:-:S02]  /*b0a0*/  IADD3.X R21, R37, UR5, RZ, P0, !PT ;  /* 0x0000000525157c10 */ /* 0x000fc400087fe4ff */
[----:B------:R-:W-:-:S03]  /*b0b0*/  IADD3 R52, P0, R20, UR8, RZ ;  /* 0x0000000814347c10 */ /* 0x000fc6000ff1e0ff */
[----:B------:R0:W5:Y:S01]  /*b0c0*/  LDG.E.CONSTANT R47, [R20.64] ;  /* 0x0000000a142f7981 */ /* 0x000162000c1e9900 */
[----:B------:R-:W-:Y:S02]  /*b0d0*/  IADD3.X R53, R21, UR5, RZ, P0, !PT ;  /* 0x0000000515357c10 */ /* 0x000fe400087fe4ff */
[----:B-1----:R-:W-:Y:S01]  /*b0e0*/  IADD3 R26, P0, R52, UR8, RZ ;  /* 0x00000008341a7c10 */ /* 0x002fe2000ff1e0ff */
[----:B0-----:R-:W5:Y:S04]  /*b0f0*/  LDG.E.64 R36, [R34.64+0x28] ;  /* 0x0000280a22247981 */ /* 0x001f68000c1e1b00 */
[----:B------:R0:W5:Y:S04]  /*b100*/  LDG.E.CONSTANT R45, [R52.64] ;  /* 0x0000000a342d7981 */ /* 0x000168000c1e9900 */
[----:B------:R-:W5:Y:S01]  /*b110*/  LDG.E.64 R20, [R34.64+0x20] ;  /* 0x0000200a22147981 */ /* 0x000f62000c1e1b00 */
[----:B------:R-:W-:-:S02]  /*b120*/  IADD3.X R27, R53, UR5, RZ, P0, !PT ;  /* 0x00000005351b7c10 */ /* 0x000fc400087fe4ff */
[----:B------:R-:W-:-:S03]  /*b130*/  IADD3 R38, P0, R26, UR8, RZ ;  /* 0x000000081a267c10 */ /* 0x000fc6000ff1e0ff */
[----:B------:R1:W5:Y:S04]  /*b140*/  LDG.E.CONSTANT R43, [R26.64] ;  /* 0x0000000a1a2b7981 */ /* 0x000368000c1e9900 */
[----:B0-----:R-:W5:Y:S01]  /*b150*/  LDG.E.64 R52, [R34.64+0x38] ;  /* 0x0000380a22347981 */ /* 0x001f62000c1e1b00 */
[----:B--2---:R-:W-:Y:S01]  /*b160*/  SHF.R.S32.HI R44, RZ, 0x1f, R39 ;  /* 0x0000001fff2c7819 */ /* 0x004fe20000011427 */
[----:B---3--:R-:W-:-:S04]  /*b170*/  IMAD.WIDE.U32 R24, R39, R32, R24 ;  /* 0x0000002027187225 */ /* 0x008fc800078e0018 */
[----:B------:R-:W-:Y:S01]  /*b180*/  IMAD R33, R33, R39, RZ ;  /* 0x0000002721217224 */ /* 0x000fe200078e02ff */
[----:B------:R-:W-:Y:S02]  /*b190*/  IADD3.X R39, R27, UR5, RZ, P0, !PT ;  /* 0x000000051b277c10 */ /* 0x000fe400087fe4ff */
[----:B-1----:R-:W2:Y:S01]  /*b1a0*/  LDG.E.64 R26, [R34.64+0x30] ;  /* 0x0000300a221a7981 */ /* 0x002ea2000c1e1b00 */
[----:B------:R-:W-:Y:S01]  /*b1b0*/  IMAD R46, R32, R44, R33 ;  /* 0x0000002c202e7224 */ /* 0x000fe200078e0221 */
[----:B------:R-:W-:Y:S02]  /*b1c0*/  IADD3 R32, P0, R38, UR8, RZ ;  /* 0x0000000826207c10 */ /* 0x000fe4000ff1e0ff */
[----:B------:R-:W3:Y:S02]  /*b1d0*/  LDG.E.CONSTANT R38, [R38.64] ;  /* 0x0000000a26267981 */ /* 0x000ee4000c1e9900 */
[----:B------:R-:W-:-:S05]  /*b1e0*/  IADD3.X R33, R39, UR5, RZ, P0, !PT ;  /* 0x0000000527217c10 */ /* 0x000fca00087fe4ff */
[----:B------:R-:W2:Y:S01]  /*b1f0*/  LDG.E.CONSTANT R44, [R32.64] ;  /* 0x0000000a202c7981 */ /* 0x000ea2000c1e9900 */
[----:B------:R-:W-:Y:S01]  /*b200*/  IADD3 R25, R25, R46, RZ ;  /* 0x0000002e19197210 */ /* 0x000fe20007ffe0ff */
[----:B----4-:R-:W-:Y:S01]  /*b210*/  IMAD R31, R31, R51, RZ ;  /* 0x000000331f1f7224 */ /* 0x010fe200078e02ff */
[----:B------:R-:W-:-:S03]  /*b220*/  SHF.R.S32.HI R46, RZ, 0x1f, R51 ;  /* 0x0000001fff2e7819 */ /* 0x000fc60000011433 */
[----:B------:R-:W-:-:S04]  /*b230*/  IMAD.WIDE.U32 R24, R51, R30, R24 ;  /* 0x0000001e33187225 */ /* 0x000fc800078e0018 */
[----:B------:R-:W-:Y:S02]  /*b240*/  IMAD R31, R30, R46, R31 ;  /* 0x0000002e1e1f7224 */ /* 0x000fe400078e021f */
[----:B-----5:R-:W-:Y:S02]  /*b250*/  IMAD R29, R29, R49, RZ ;  /* 0x000000311d1d7224 */ /* 0x020fe400078e02ff */
        /* <DEDUP_REMOVED lines=26> */
[----:B--2---:R-:W-:-:S02]  /*b400*/  IMAD R20, R27, R38, RZ ;  /* 0x000000261b147224 */ /* 0x004fc400078e02ff */
[----:B------:R-:W-:-:S04]  /*b410*/  IMAD.WIDE.U32 R18, R38, R26, R18 ;  /* 0x0000001a26127225 */ /* 0x000fc800078e0012 */
[----:B------:R-:W-:Y:S01]  /*b420*/  IMAD R25, R26, R21, R20 ;  /* 0x000000151a197224 */ /* 0x000fe200078e0214 */
[----:B------:R-:W-:Y:S01]  /*b430*/  SHF.R.S32.HI R21, RZ, 0x1f, R44 ;  /* 0x0000001fff157819 */ /* 0x000fe2000001142c */
[----:B------:R-:W-:-:S03]  /*b440*/  IMAD R20, R53, R44, RZ ;  /* 0x0000002c35147224 */ /* 0x000fc600078e02ff */
[----:B------:R-:W-:Y:S01]  /*b450*/  IADD3 R19, R19, R25, RZ ;  /* 0x0000001913137210 */ /* 0x000fe20007ffe0ff */
[----:B------:R-:W-:Y:S01]  /*b460*/  IMAD R21, R52, R21, R20 ;  /* 0x0000001534157224 */ /* 0x000fe200078e0214 */
[----:B------:R-:W-:-:S03]  /*b470*/  IADD3 R26, P1, R32, UR8, RZ ;  /* 0x00000008201a7c10 */ /* 0x000fc6000ff3e0ff */
[----:B------:R-:W-:Y:S01]  /*b480*/  IMAD.WIDE.U32 R24, R44, R52, R18 ;  /* 0x000000342c187225 */ /* 0x000fe200078e0012 */
[----:B------:R-:W-:-:S03]  /*b490*/  IADD3.X R29, R33, UR5, RZ, P1, !PT ;  /* 0x00000005211d7c10 */ /* 0x000fc60008ffe4ff */
[----:B------:R-:W-:Y:S02]  /*b4a0*/  IMAD.IADD R25, R25, 0x1, R21 ;  /* 0x0000000119197824 */ /* 0x000fe400078e0215 */
.L_x_2388:
[----:B------:R-:W-:-:S04]  /*b4b0*/  ISETP.NE.U32.AND P1, PT, R42, RZ, PT ;  /* 0x000000ff2a00720c */ /* 0x000fc80003f25070 */
[----:B------:R-:W-:-:S13]  /*b4c0*/  ISETP.NE.OR.EX P0, PT, R41, RZ, P0, P1 ;  /* 0x000000ff2900720c */ /* 0x000fda0000705710 */
[----:B------:R-:W-:Y:S05]  /*b4d0*/  @!P0 BRA `(.L_x_2384) ;  /* 0x000002f000008947 */ /* 0x000fea0003800000 */
.L_x_2385:
[C---:B------:R-:W-:Y:S01]  /*b4e0*/  LEA R18, P0, R40.reuse, c[0x0][0x180], 0x3 ;  /* 0x0000600028127a11 */ /* 0x040fe200078018ff */
[----:B------:R-:W-:Y:S02]  /*b4f0*/  IMAD.MOV.U32 R34, RZ, RZ, R26 ;  /* 0x000000ffff227224 */ /* 0x000fe400078e001a */
[----:B------:R-:W-:Y:S01]  /*b500*/  IMAD.MOV.U32 R35, RZ, RZ, R29 ;  /* 0x000000ffff237224 */ /* 0x000fe200078e001d */
[----:B------:R-:W-:Y:S02]  /*b510*/  LEA.HI.X R19, R40, c[0x0][0x184], R17, 0x3, P0 ;  /* 0x0000610028137a11 */ /* 0x000fe400000f1c11 */
[----:B------:R-:W-:Y:S02]  /*b520*/  IADD3 R36, P0, R26, UR8, RZ ;  /* 0x000000081a247c10 */ /* 0x000fe4000ff1e0ff */
[----:B------:R0:W2:Y:S02]  /*b530*/  LDG.E.CONSTANT R47, [R34.64] ;  /* 0x0000000a222f7981 */ /* 0x0000a4000c1e9900 */
[----:B------:R-:W-:-:S02]  /*b540*/  IADD3.X R37, R29, UR5, RZ, P0, !PT ;  /* 0x000000051d257c10 */ /* 0x000fc400087fe4ff */
[----:B------:R-:W3:Y:S01]  /*b550*/  LDG.E.64 R30, [R18.64] ;  /* 0x0000000a121e7981 */ /* 0x000ee2000c1e1b00 */
[----:B------:R-:W-:-:S03]  /*b560*/  IADD3 R32, P0, R36, UR8, RZ ;  /* 0x0000000824207c10 */ /* 0x000fc6000ff1e0ff */
[----:B------:R-:W4:Y:S01]  /*b570*/  LDG.E.CONSTANT R45, [R36.64] ;  /* 0x0000000a242d7981 */ /* 0x000f22000c1e9900 */
[----:B------:R-:W-:-:S03]  /*b580*/  IADD3.X R33, R37, UR5, RZ, P0, !PT ;  /* 0x0000000525217c10 */ /* 0x000fc600087fe4ff */
[----:B------:R-:W5:Y:S01]  /*b590*/  LDG.E.64 R28, [R18.64+0x8] ;  /* 0x0000080a121c7981 */ /* 0x000f62000c1e1b00 */
[----:B------:R-:W-:-:S03]  /*b5a0*/  IADD3 R26, P0, R32, UR8, RZ ;  /* 0x00000008201a7c10 */ /* 0x000fc6000ff1e0ff */
[----:B------:R-:W5:Y:S04]  /*b5b0*/  LDG.E.CONSTANT R43, [R32.64] ;  /* 0x0000000a202b7981 */ /* 0x000f68000c1e9900 */
[----:B------:R1:W5:Y:S01]  /*b5c0*/  LDG.E.64 R20, [R18.64+0x10] ;  /* 0x0000100a12147981 */ /* 0x000362000c1e1b00 */
[----:B------:R-:W-:-:S03]  /*b5d0*/  IADD3.X R27, R33, UR5, RZ, P0, !PT ;  /* 0x00000005211b7c10 */ /* 0x000fc600087fe4ff */
[----:B0-----:R1:W5:Y:S04]  /*b5e0*/  LDG.E.64 R34, [R18.64+0x18] ;  /* 0x0000180a12227981 */ /* 0x001368000c1e1b00 */
[----:B------:R0:W5:Y:S01]  /*b5f0*/  LDG.E.CONSTANT R39, [R26.64] ;  /* 0x0000000a1a277981 */ /* 0x000162000c1e9900 */
[----:B------:R-:W-:-:S04]  /*b600*/  IADD3 R42, P0, R42, -0x4, RZ ;  /* 0xfffffffc2a2a7810 */ /* 0x000fc80007f1e0ff */
[----:B------:R-:W-:Y:S02]  /*b610*/  IADD3.X R41, R41, -0x1, RZ, P0, !PT ;  /* 0xffffffff29297810 */ /* 0x000fe400007fe4ff */
[----:B------:R-:W-:-:S04]  /*b620*/  ISETP.NE.U32.AND P0, PT, R42, RZ, PT ;  /* 0x000000ff2a00720c */ /* 0x000fc80003f05070 */
[----:B------:R-:W-:Y:S02]  /*b630*/  ISETP.NE.AND.EX P0, PT, R41, RZ, PT, P0 ;  /* 0x000000ff2900720c */ /* 0x000fe40003f05300 */
[----:B0-----:R-:W-:Y:S02]  /*b640*/  IADD3 R26, P3, R26, UR8, RZ ;  /* 0x000000081a1a7c10 */ /* 0x001fe4000ff7e0ff */
[----:B------:R-:W-:-:S05]  /*b650*/  IADD3 R40, P1, R40, 0x4, RZ ;  /* 0x0000000428287810 */ /* 0x000fca0007f3e0ff */
[----:B------:R-:W-:Y:S01]  /*b660*/  IMAD.X R17, RZ, RZ, R17, P1 ;  /* 0x000000ffff117224 */ /* 0x000fe200008e0611 */
[----:B--2---:R-:W-:Y:S01]  /*b670*/  SHF.R.S32.HI R38, RZ, 0x1f, R47 ;  /* 0x0000001fff267819 */ /* 0x004fe2000001142f */
[-C--:B---3--:R-:W-:Y:S02]  /*b680*/  IMAD R31, R31, R47.reuse, RZ ;  /* 0x0000002f1f1f7224 */ /* 0x088fe400078e02ff */
[----:B------:R-:W-:-:S04]  /*b690*/  IMAD.WIDE.U32 R24, R30, R47, R24 ;  /* 0x0000002f1e187225 */ /* 0x000fc800078e0018 */
[----:B------:R-:W-:Y:S01]  /*b6a0*/  IMAD R31, R30, R38, R31 ;  /* 0x000000261e1f7224 */ /* 0x000fe200078e021f */
[----:B----4-:R-:W-:Y:S01]  /*b6b0*/  SHF.R.S32.HI R30, RZ, 0x1f, R45 ;  /* 0x0000001fff1e7819 */ /* 0x010fe2000001142d */
[-C--:B-----5:R-:W-:Y:S02]  /*b6c0*/  IMAD R29, R29, R45.reuse, RZ ;  /* 0x0000002d1d1d7224 */ /* 0x0a0fe400078e02ff */
[----:B------:R-:W-:Y:S02]  /*b6d0*/  IMAD.IADD R25, R25, 0x1, R31 ;  /* 0x0000000119197824 */ /* 0x000fe400078e021f */
[C---:B------:R-:W-:Y:S02]  /*b6e0*/  IMAD R29, R28.reuse, R30, R29 ;  /* 0x0000001e1c1d7224 */ /* 0x040fe400078e021d */
[----:B------:R-:W-:Y:S01]  /*b6f0*/  IMAD.WIDE.U32 R24, R28, R45, R24 ;  /* 0x0000002d1c187225 */ /* 0x000fe200078e0018 */
[----:B-1----:R-:W-:-:S03]  /*b700*/  SHF.R.S32.HI R18, RZ, 0x1f, R43 ;  /* 0x0000001fff127819 */ /* 0x002fc6000001142b */
[----:B------:R-:W-:Y:S01]  /*b710*/  IMAD R19, R21, R43, RZ ;  /* 0x0000002b15137224 */ /* 0x000fe200078e02ff */
[----:B------:R-:W-:-:S03]  /*b720*/  IADD3 R25, R25, R29, RZ ;  /* 0x0000001d19197210 */ /* 0x000fc60007ffe0ff */
[C---:B------:R-:W-:Y:S02]  /*b730*/  IMAD R19, R20.reuse, R18, R19 ;  /* 0x0000001214137224 */ /* 0x040fe400078e0213 */
[----:B------:R-:W-:Y:S01]  /*b740*/  IMAD.WIDE.U32 R20, R20, R43, R24 ;  /* 0x0000002b14147225 */ /* 0x000fe200078e0018 */
[----:B------:R-:W-:-:S03]  /*b750*/  SHF.R.S32.HI R18, RZ, 0x1f, R39 ;  /* 0x0000001fff127819 */ /* 0x000fc60000011427 */
[----:B------:R-:W-:Y:S02]  /*b760*/  IMAD.IADD R21, R21, 0x1, R19 ;  /* 0x0000000115157824 */ /* 0x000fe400078e0213 */
[-C--:B------:R-:W-:Y:S01]  /*b770*/  IMAD R19, R35, R39.reuse, RZ ;  /* 0x0000002723137224 */ /* 0x080fe200078e02ff */
[----:B------:R-:W-:Y:S01]  /*b780*/  IADD3.X R29, R27, UR5, RZ, P3, !PT ;  /* 0x000000051b1d7c10 */ /* 0x000fe20009ffe4ff */
[----:B------:R-:W-:-:S04]  /*b790*/  IMAD.WIDE.U32 R24, R34, R39, R20 ;  /* 0x0000002722187225 */ /* 0x000fc800078e0014 */
[----:B------:R-:W-:-:S04]  /*b7a0*/  IMAD R19, R34, R18, R19 ;  /* 0x0000001222137224 */ /* 0x000fc800078e0213 */
[----:B------:R-:W-:Y:S01]  /*b7b0*/  IMAD.IADD R25, R25, 0x1, R19 ;  /* 0x0000000119197824 */ /* 0x000fe200078e0213 */
[----:B------:R-:W-:Y:S05]  /*b7c0*/  @P0 BRA `(.L_x_2385) ;  /* 0xfffffd1000000947 */ /* 0x000fea000383ffff */
.L_x_2384:
[----:B------:R-:W-:-:S04]  /*b7d0*/  IMAD R19, R23, c[0x0][0x170], RZ ;  /* 0x00005c0017137a24 */ /* 0x000fc800078e02ff */
[----:B------:R-:W-:Y:S01]  /*b7e0*/  IMAD R21, R22, c[0x0][0x174], R19 ;  /* 0x00005d0016157a24 */ /* 0x000fe200078e0213 */
[----:B------:R-:W-:Y:S05]  /*b7f0*/  @!P2 BRA `(.L_x_2341) ;  /* 0x000002d00000a947 */ /* 0x000fea0003800000 */
[----:B------:R-:W-:Y:S01]  /*b800*/  IMAD.WIDE.U32 R22, R22, c[0x0][0x170], RZ ;  /* 0x00005c0016167a25 */ /* 0x000fe200078e00ff */
        /* <DEDUP_REMOVED lines=44> */
.L_x_2341:
[----:B------:R-:W-:Y:S01]  /*bad0*/  ULDC.64 UR8, c[0x0][0x198] ;  /* 0x0000660000087ab9 */ /* 0x000fe20000000a00 */
[----:B------:R-:W-:Y:S01]  /*bae0*/  IMAD.MOV.U32 R31, RZ, RZ, R5 ;  /* 0x000000ffff1f7224 */ /* 0x000fe200078e0005 */
[----:B------:R-:W-:Y:S01]  /*baf0*/  UIMAD.WIDE.U32 UR4, UR6, UR4, UR8 ;  /* 0x00000004060472a5 */ /* 0x000fe2000f8e0008 */
[----:B------:R-:W-:Y:S01]  /*bb00*/  IMAD.MOV.U32 R28, RZ, RZ, R4 ;  /* 0x000000ffff1c7224 */ /* 0x000fe200078e0004 */
[----:B------:R-:W-:Y:S01]  /*bb10*/  MOV R22, R10 ;  /* 0x0000000a00167202 */ /* 0x000fe20000000f00 */
[----:B------:R-:W-:Y:S01]  /*bb20*/  IMAD.MOV.U32 R29, RZ, RZ, R7 ;  /* 0x000000ffff1d7224 */ /* 0x000fe200078e0007 */
[----:B------:R-:W-:Y:S01]  /*bb30*/  MOV R20, R0 ;  /* 0x0000000000147202 */ /* 0x000fe20000000f00 */
[----:B------:R-:W-:Y:S02]  /*bb40*/  IMAD.MOV.U32 R23, RZ, RZ, R9 ;  /* 0x000000ffff177224 */ /* 0x000fe400078e0009 */
[----:B------:R-:W-:-:S02]  /*bb50*/  IMAD.U32 R18, RZ, RZ, UR4 ;  /* 0x00000004ff127e24 */ /* 0x000fc4000f8e00ff */
[----:B------:R-:W-:Y:S02]  /*bb60*/  IMAD.U32 R19, RZ, RZ, UR5 ;  /* 0x00000005ff137e24 */ /* 0x000fe4000f8e00ff */
[----:B------:R-:W-:Y:S02]  /*bb70*/  IMAD.MOV.U32 R30, RZ, RZ, R2 ;  /* 0x000000ffff1e7224 */ /* 0x000fe400078e0002 */
[----:B0-----:R-:W-:-:S04]  /*bb80*/  IMAD.WIDE R18, R8, 0x10, R18 ;  /* 0x0000001008127825 */ /* 0x001fc800078e0212 */
[----:B------:R-:W-:Y:S01]  /*bb90*/  IMAD.MOV.U32 R21, RZ, RZ, R3 ;  /* 0x000000ffff157224 */ /* 0x000fe200078e0003 */
[----:B------:R-:W-:Y:S01]  /*bba0*/  STG.E.128 [R18.64], R28 ;  /* 0x0000001c12007986 */ /* 0x000fe2000c101d0a */
[----:B------:R-:W-:Y:S02]  /*bbb0*/  IMAD.MOV.U32 R6, RZ, RZ, R24 ;  /* 0x000000ffff067224 */ /* 0x000fe400078e0018 */
[----:B------:R-:W-:Y:S01]  /*bbc0*/  IMAD.MOV.U32 R7, RZ, RZ, R25 ;  /* 0x000000ffff077224 */ /* 0x000fe200078e0019 */
[----:B------:R-:W-:Y:S01]  /*bbd0*/  STG.E.128 [R18.64+0x800], R20 ;  /* 0x0008001412007986 */ /* 0x000fe2000c101d0a */
[----:B------:R-:W-:Y:S02]  /*bbe0*/  IMAD.MOV.U32 R4, RZ, RZ, R16 ;  /* 0x000000ffff047224 */ /* 0x000fe400078e0010 */
[----:B------:R-:W-:Y:S01]  /*bbf0*/  IMAD.MOV.U32 R5, RZ, RZ, R11 ;  /* 0x000000ffff057224 */ /* 0x000fe200078e000b */
[----:B------:R-:W-:Y:S04]  /*bc00*/  STG.E.128 [R18.64+0x1000], R12 ;  /* 0x0010000c12007986 */ /* 0x000fe8000c101d0a */
[----:B------:R-:W-:Y:S01]  /*bc10*/  STG.E.128 [R18.64+0x1800], R4 ;  /* 0x0018000412007986 */ /* 0x000fe2000c101d0a */
[----:B------:R-:W-:Y:S05]  /*bc20*/  EXIT ;  /* 0x000000000000794d */ /* 0x000fea0003800000 */
.L_x_2340:
[----:B------:R-:W0:Y:S01]  /*bc30*/  S2R R0, SR_TID.X ;  /* 0x0000000000007919 */ /* 0x000e220000002100 */
[----:B------:R-:W-:Y:S01]  /*bc40*/  CS2R R42, SRZ ;  /* 0x00000000002a7805 */ /* 0x000fe2000001ff00 */
[----:B------:R-:W-:Y:S01]  /*bc50*/  CS2R R12, SRZ ;  /* 0x00000000000c7805 */ /* 0x000fe2000001ff00 */
[----:B------:R-:W-:Y:S01]  /*bc60*/  CS2R R34, SRZ ;  /* 0x0000000000227805 */ /* 0x000fe2000001ff00 */
[----:B0-----:R-:W-:-:S02]  /*bc70*/  ISETP.GE.AND P1, PT, R0, UR7, PT ;  /* 0x0000000700007c0c */ /* 0x001fc4000bf26270 */
[----:B------:R-:W-:-:S11]  /*bc80*/  MOV R8, R0 ;  /* 0x0000000000087202 */ /* 0x000fd60000000f00 */
[C---:B------:R-:W-:Y:S01]  /*bc90*/  @!P1 IADD3 R2, R8.reuse, UR6, RZ ;  /* 0x0000000608029c10 */ /* 0x040fe2000fffe0ff */
[----:B------:R-:W-:Y:S01]  /*bca0*/  CS2R R18, SRZ ;  /* 0x0000000000127805 */ /* 0x000fe2000001ff00 */
[----:B------:R-:W-:Y:S01]  /*bcb0*/  @!P1 IADD3 R8, R8, 0x80, RZ ;  /* 0x0000008008089810 */ /* 0x000fe20007ffe0ff */
[----:B------:R-:W-:-:S03]  /*bcc0*/  @!P1 IMAD.MOV.U32 R3, RZ, RZ, 0x8 ;  /* 0x00000008ff039424 */ /* 0x000fc600078e00ff */
[----:B------:R-:W-:Y:S01]  /*bcd0*/  ISETP.GE.AND P6, PT, R8, UR7, PT ;  /* 0x0000000708007c0c */ /* 0x000fe2000bfc6270 */
[----:B------:R-:W-:Y:S01]  /*bce0*/  @!P1 IMAD.WIDE.U32 R2, R2, R3, c[0x0][0x1a0] ;  /* 0x0000680002029625 */ /* 0x000fe200078e0003 */
[----:B------:R-:W-:-:S04]  /*bcf0*/  CS2R R20, SRZ ;  /* 0x0000000000147805 */ /* 0x000fc8000001ff00 */
[----:B------:R0:W5:Y:S07]  /*bd00*/  @!P1 LDG.E.64 R12, [R2.64] ;  /* 0x0000000a020c9981 */ /* 0x00016e000c1e1b00 */
[C---:B------:R-:W-:Y:S01]  /*bd10*/  @!P6 IADD3 R4, R8.reuse, UR6, RZ ;  /* 0x000000060804ec10 */ /* 0x040fe2000fffe0ff */
[----:B------:R-:W-:Y:S01]  /*bd20*/  @!P6 IMAD.MOV.U32 R5, RZ, RZ, 0x8 ;  /* 0x00000008ff05e424 */ /* 0x000fe200078e00ff */
[----:B------:R-:W-:-:S03]  /*bd30*/  @!P6 IADD3 R8, R8, 0x80, RZ ;  /* 0x000000800808e810 */ /* 0x000fc60007ffe0ff */
[----:B------:R-:W-:Y:S01]  /*bd40*/  @!P6 IMAD.WIDE.U32 R4, R4, R5, c[0x0][0x1a0] ;  /* 0x000068000404e625 */ /* 0x000fe200078e0005 */
[----:B------:R-:W-:-:S04]  /*bd50*/  ISETP.GE.AND P5, PT, R8, UR7, PT ;  /* 0x0000000708007c0c */ /* 0x000fc8000bfa6270 */
[----:B------:R1:W5:Y:S09]  /*bd60*/  @!P6 LDG.E.64 R42, [R4.64] ;  /* 0x0000000a042ae981 */ /* 0x000372000c1e1b00 */
[C---:B------:R-:W-:Y:S01]  /*bd70*/  @!P5 IADD3 R6, R8.reuse, UR6, RZ ;  /* 0x000000060806dc10 */ /* 0x040fe2000fffe0ff */
[----:B0-----:R-:W-:Y:S01]  /*bd80*/  IMAD.MOV.U32 R2, RZ, RZ, c[0x0][0x178] ;  /* 0x00005e00ff027624 */ /* 0x001fe200078e00ff */
[----:B------:R-:W-:Y:S01]  /*bd90*/  @!P5 IADD3 R8, R8, 0x80, RZ ;  /* 0x000000800808d810 */ /* 0x000fe20007ffe0ff */
[----:B------:R-:W-:-:S02]  /*bda0*/  IMAD.MOV.U32 R3, RZ, RZ, c[0x0][0x17c] ;  /* 0x00005f00ff037624 */ /* 0x000fc400078e00ff */
[----:B------:R-:W-:Y:S01]  /*bdb0*/  @!P5 IMAD.MOV.U32 R7, RZ, RZ, 0x8 ;  /* 0x00000008ff07d424 */ /* 0x000fe200078e00ff */
[----:B------:R-:W-:Y:S01]  /*bdc0*/  ISETP.GE.AND P4, PT, R8, UR7, PT ;  /* 0x0000000708007c0c */ /* 0x000fe2000bf86270 */
[----:B------:R-:W-:Y:S01]  /*bdd0*/  CS2R R36, SRZ ;  /* 0x0000000000247805 */ /* 0x000fe2000001ff00 */
[----:B------:R-:W-:Y:S01]  /*bde0*/  CS2R R16, SRZ ;  /* 0x0000000000107805 */ /* 0x000fe2000001ff00 */
[----:B------:R-:W-:Y:S01]  /*bdf0*/  CS2R R22, SRZ ;  /* 0x0000000000167805 */ /* 0x000fe2000001ff00 */
[----:B------:R-:W-:Y:S01]  /*be00*/  @!P5 IMAD.WIDE.U32 R6, R6, R7, c[0x0][0x1a0] ;  /* 0x000068000606d625 */ /* 0x000fe200078e0007 */
[----:B------:R-:W-:Y:S01]  /*be10*/  CS2R R38, SRZ ;  /* 0x0000000000267805 */ /* 0x000fe2000001ff00 */
[----:B------:R-:W-:Y:S01]  /*be20*/  CS2R R40, SRZ ;  /* 0x0000000000287805 */ /* 0x000fe2000001ff00 */
[----:B------:R-:W-:Y:S02]  /*be30*/  CS2R R44, SRZ ;  /* 0x00000000002c7805 */ /* 0x000fe4000001ff00 */
[----:B------:R0:W5:Y:S04]  /*be40*/  @!P5 LDG.E.64 R34, [R6.64] ;  /* 0x0000000a0622d981 */ /* 0x000168000c1e1b00 */
        /* <DEDUP_REMOVED lines=13> */
[----:B-1----:R-:W-:Y:S01]  /*bf20*/  @!P2 MOV R4, 0x8 ;  /* 0x000000080004a802 */ /* 0x002fe20000000f00 */
[----:B------:R-:W-:-:S10]  /*bf30*/  @!P3 IMAD.MOV.U32 R24, RZ, RZ, 0x8 ;  /* 0x00000008ff18b424 */ /* 0x000fd400078e00ff */
[----:B------:R-:W-:Y:S01]  /*bf40*/  @!P6 IADD3 R14, R8, UR6, RZ ;  /* 0x00000006080eec10 */ /* 0x000fe2000fffe0ff */
[----:B------:R-:W-:-:S04]  /*bf50*/  @!P4 IMAD.WIDE.U32 R8, R9, R10, c[0x0][0x1a0] ;  /* 0x000068000908c625 */ /* 0x000fc800078e000a */
[----:B------:R-:W-:Y:S01]  /*bf60*/  @!P3 IMAD.WIDE.U32 R10, R11, R24, c[0x0][0x1a0] ;  /* 0x000068000b0ab625 */ /* 0x000fe200078e0018 */
[----:B------:R1:W5:Y:S03]  /*bf70*/  @!P4 LDG.E.64 R36, [R8.64] ;  /* 0x0000000a0824c981 */ /* 0x000366000c1e1b00 */
[----:B------:R-:W-:Y:S01]  /*bf80*/  @!P2 IMAD.WIDE.U32 R24, R25, R4, c[0x0][0x1a0] ;  /* 0x000068001918a625 */ /* 0x000fe200078e0004 */
[----:B------:R2:W5:Y:S04]  /*bf90*/  @!P3 LDG.E.64 R16, [R10.64] ;  /* 0x0000000a0a10b981 */ /* 0x000568000c1e1b00 */
[----:B------:R3:W5:Y:S01]  /*bfa0*/  @!P2 LDG.E.64 R18, [R24.64] ;  /* 0x0000000a1812a981 */ /* 0x000762000c1e1b00 */
[----:B------:R-:W-:-:S04]  /*bfb0*/  @!P0 IMAD.MOV.U32 R27, RZ, RZ, 0x8 ;  /* 0x00000008ff1b8424 */ /* 0x000fc800078e00ff */
[----:B------:R-:W-:-:S05]  /*bfc0*/  @!P0 IMAD.WIDE.U32 R26, R26, R27, c[0x0][0x1a0] ;  /* 0x000068001a1a8625 */ /* 0x000fca00078e001b */
[----:B------:R3:W5:Y:S01]  /*bfd0*/  @!P0 LDG.E.64 R20, [R26.64] ;  /* 0x0000000a1a148981 */ /* 0x000762000c1e1b00 */
[----:B------:R-:W-:-:S04]  /*bfe0*/  ISETP.GE.U32.AND P0, PT, R2, 0x1, PT ;  /* 0x000000010200780c */ /* 0x000fc80003f06070 */
[----:B------:R-:W-:Y:S01]  /*bff0*/  ISETP.GE.AND.EX P0, PT, R3, RZ, PT, P0 ;  /* 0x000000ff0300720c */ /* 0x000fe20003f06300 */
[----:B------:R-:W-:-:S04]  /*c000*/  @!P6 IMAD.MOV.U32 R15, RZ, RZ, 0x8 ;  /* 0x00000008ff0fe424 */ /* 0x000fc800078e00ff */
[----:B------:R-:W-:Y:S01]  /*c010*/  @!P6 IMAD.WIDE.U32 R14, R14, R15, c[0x0][0x1a0] ;  /* 0x000068000e0ee625 */ /* 0x000fe200078e000f */
[----:B------:R-:W-:Y:S01]  /*c020*/  CS2R R4, SRZ ;  /* 0x0000000000047805 */ /* 0x000fe2000001ff00 */
[----:B0-----:R-:W-:Y:S01]  /*c030*/  CS2R R6, SRZ ;  /* 0x0000000000067805 */ /* 0x001fe2000001ff00 */
[----:B-1----:R-:W-:Y:S01]  /*c040*/  CS2R R8, SRZ ;  /* 0x0000000000087805 */ /* 0x002fe2000001ff00 */
[----:B--2---:R-:W-:Y:S01]  /*c050*/  CS2R R10, SRZ ;  /* 0x00000000000a7805 */ /* 0x004fe2000001ff00 */
[----:B------:R0:W5:Y:S02]  /*c060*/  @!P6 LDG.E.64 R22, [R14.64] ;  /* 0x0000000a0e16e981 */ /* 0x000164000c1e1b00 */
[----:B0-----:R-:W-:Y:S01]  /*c070*/  CS2R R14, SRZ ;  /* 0x00000000000e7805 */ /* 0x001fe2000001ff00 */
[----:B------:R-:W-:Y:S05]  /*c080*/  @!P0 BRA `(.L_x_2389) ;  /* 0x0000c30000008947 */ /* 0x000fea0003800000 */
[----:B---3--:R-:W-:Y:S01]  /*c090*/  BSSY B0, `(.L_x_2390) ;  /* 0x0000188000007945 */ /* 0x008fe20003800000 */
[----:B------:R-:W-:Y:S05]  /*c0a0*/  @P1 BRA `(.L_x_2391) ;  /* 0x0000186000001947 */ /* 0x000fea0003800000 */
[----:B------:R-:W-:Y:S01]  /*c0b0*/  IMAD.MOV.U32 R25, RZ, RZ, 0x1 ;  /* 0x00000001ff197424 */ /* 0x000fe200078e00ff */
[----:B------:R-:W-:Y:S01]  /*c0c0*/  MOV R27, c[0x0][0x17c] ;  /* 0x00005f00001b7a02 */ /* 0x000fe20000000f00 */
[----:B-----5:R-:W-:Y:S01]  /*c0d0*/  IMAD R13, R13, c[0x0][0x170], RZ ;  /* 0x00005c000d0d7a24 */ /* 0x020fe200078e02ff */
[----:B------:R-:W-:Y:S01]  /*c0e0*/  UMOV UR4, URZ ;  /* 0x0000003f00047c82 */ /* 0x000fe20008000000 */
[----:B------:R-:W-:Y:S01]  /*c0f0*/  IMAD.WIDE.U32 R24, R2, R25, c[0x2][0x0] ;  /* 0x0080000002187625 */ /* 0x000fe200078e0019 */
[----:B------:R-:W-:Y:S01]  /*c100*/  UMOV UR5, URZ ;  /* 0x0000003f00057c82 */ /* 0x000fe20008000000 */
[----:B------:R-:W-:-:S02]  /*c110*/  CS2R R44, SRZ ;  /* 0x00000000002c7805 */ /* 0x000fc4000001ff00 */
[----:B------:R-:W-:Y:S01]  /*c120*/  IMAD.IADD R25, R25, 0x1, R27 ;  /* 0x0000000119197824 */ /* 0x000fe200078e021b */
[----:B------:R-:W-:Y:S01]  /*c130*/  ISETP.GE.U32.AND P0, PT, R24, 0x3, PT ;  /* 0x000000031800780c */ /* 0x000fe20003f06070 */
[----:B------:R-:W-:-:S03]  /*c140*/  IMAD.WIDE.U32 R26, R12, c[0x0][0x170], RZ ;  /* 0x00005c000c1a7a25 */ /* 0x000fc600078e00ff */
[----:B------:R-:W-:Y:S01]  /*c150*/  ISETP.GE.U32.AND.EX P0, PT, R25, RZ, PT, P0 ;  /* 0x000000ff1900720c */ /* 0x000fe20003f06100 */
[----:B------:R-:W-:-:S04]  /*c160*/  IMAD R13, R12, c[0x0][0x174], R13 ;  /* 0x00005d000c0d7a24 */ /* 0x000fc800078e020d */
[----:B------:R-:W-:-:S08]  /*c170*/  IMAD.IADD R29, R27, 0x1, R13 ;  /* 0x000000011b1d7824 */ /* 0x000fd000078e020d */
[----:B------:R-:W-:Y:S05]  /*c180*/  @!P0 BRA `(.L_x_2392) ;  /* 0x000013a000008947 */ /* 0x000fea0003800000 */
[----:B------:R-:W-:Y:S01]  /*c190*/  LOP3.LUT R47, R2, 0x3, RZ, 0xc0, !PT ;  /* 0x00000003022f7812 */ /* 0x000fe200078ec0ff */
[----:B------:R-:W-:Y:S01]  /*c1a0*/  UMOV UR4, 0x4 ;  /* 0x0000000400047882 */ /* 0x000fe20000000000 */
[----:B------:R-:W-:Y:S01]  /*c1b0*/  IMAD.IADD R13, R13, 0x1, R27 ;  /* 0x000000010d0d7824 */ /* 0x000fe200078e021b */
        /* <DEDUP_REMOVED lines=18> */
.L_x_2395:
[----:B------:R-:W-:Y:S01]  /*c2e0*/  ULDC.64 UR12, c[0x0][0x180] ;  /* 0x00006000000c7ab9 */ /* 0x000fe20000000a00 */
[----:B------:R0:W2:Y:S01]  /*c2f0*/  LDG.E.CONSTANT R49, [R12.64] ;  /* 0x0000000a0c317981 */ /* 0x0000a2000c1e9900 */
[----:B------:R-:W-:-:S04]  /*c300*/  ULEA UR12, UP0, UR4, UR12, 0x3 ;  /* 0x0000000c040c7291 */ /* 0x000fc8000f80183f */
[----:B------:R-:W-:Y:S02]  /*c310*/  ULEA.HI.X UR13, UR4, UR13, UR5, 0x3, UP0 ;  /* 0x0000000d040d7291 */ /* 0x000fe400080f1c05 */
[----:B------:R-:W-:-:S04]  /*c320*/  IMAD.U32 R30, RZ, RZ, UR12 ;  /* 0x0000000cff1e7e24 */ /* 0x000fc8000f8e00ff */
[----:B------:R-:W-:Y:S01]  /*c330*/  IMAD.U32 R31, RZ, RZ, UR13 ;  /* 0x0000000dff1f7e24 */ /* 0x000fe2000f8e00ff */
[----:B0-----:R-:W-:-:S04]  /*c340*/  IADD3 R12, P2, R12, UR8, RZ ;  /* 0x000000080c0c7c10 */ /* 0x001fc8000ff5e0ff */
[----:B------:R-:W3:Y:S01]  /*c350*/  LDG.E.64 R24, [R30.64] ;  /* 0x0000000a1e187981 */ /* 0x000ee2000c1e1b00 */
[----:B------:R-:W-:-:S03]  /*c360*/  IADD3.X R13, R13, UR14, RZ, P2, !PT ;  /* 0x0000000e0d0d7c10 */ /* 0x000fc600097fe4ff */
[----:B------:R-:W4:Y:S04]  /*c370*/  LDG.E.64 R32, [R30.64+0x8] ;  /* 0x0000080a1e207981 */ /* 0x000f28000c1e1b00 */
[----:B------:R-:W4:Y:S01]  /*c380*/  LDG.E.CONSTANT R51, [R12.64] ;  /* 0x0000000a0c337981 */ /* 0x000f22000c1e9900 */
[----:B--2---:R-:W-:Y:S01]  /*c390*/  SHF.R.S32.HI R53, RZ, 0x1f, R49 ;  /* 0x0000001fff357819 */ /* 0x004fe20000011431 */
[----:B---3--:R-:W-:Y:S02]  /*c3a0*/  IMAD R25, R25, R49, RZ ;  /* 0x0000003119197224 */ /* 0x008fe400078e02ff */
[----:B------:R-:W-:-:S04]  /*c3b0*/  IMAD.WIDE.U32 R44, R49, R24, R44 ;  /* 0x00000018312c7225 */ /* 0x000fc800078e002c */
[----:B------:R-:W-:Y:S01]  /*c3c0*/  IMAD R25, R24, R53, R25 ;  /* 0x0000003518197224 */ /* 0x000fe200078e0219 */
[----:B------:R-:W-:Y:S01]  /*c3d0*/  IADD3 R24, P2, R12, UR8, RZ ;  /* 0x000000080c187c10 */ /* 0x000fe2000ff5e0ff */
[----:B----4-:R-:W-:Y:S01]  /*c3e0*/  IMAD R12, R33, R51, RZ ;  /* 0x00000033210c7224 */ /* 0x010fe200078e02ff */
[----:B------:R-:W-:Y:S02]  /*c3f0*/  SHF.R.S32.HI R49, RZ, 0x1f, R51 ;  /* 0x0000001fff317819 */ /* 0x000fe40000011433 */
[----:B------:R-:W-:Y:S02]  /*c400*/  IADD3 R45, R45, R25, RZ ;  /* 0x000000192d2d7210 */ /* 0x000fe40007ffe0ff */
[----:B------:R-:W-:Y:S01]  /*c410*/  IADD3.X R25, R13, UR14, RZ, P2, !PT ;  /* 0x0000000e0d197c10 */ /* 0x000fe200097fe4ff */
[----:B------:R-:W-:Y:S02]  /*c420*/  IMAD R49, R32, R49, R12 ;  /* 0x0000003120317224 */ /* 0x000fe400078e020c */
[----:B------:R-:W-:Y:S01]  /*c430*/  IMAD.WIDE.U32 R32, R51, R32, R44 ;  /* 0x0000002033207225 */ /* 0x000fe200078e002c */
[----:B------:R-:W2:Y:S01]  /*c440*/  LDG.E.64 R12, [R30.64+0x10] ;  /* 0x0000100a1e0c7981 */ /* 0x000ea2000c1e1b00 */
[----:B------:R-:W-:-:S03]  /*c450*/  IADD3 R44, P2, R24, UR8, RZ ;  /* 0x00000008182c7c10 */ /* 0x000fc6000ff5e0ff */
[----:B------:R0:W3:Y:S01]  /*c460*/  LDG.E.CONSTANT R53, [R24.64] ;  /* 0x0000000a18357981 */ /* 0x0000e2000c1e9900 */
[----:B------:R-:W-:-:S03]  /*c470*/  IADD3.X R45, R25, UR14, RZ, P2, !PT ;  /* 0x0000000e192d7c10 */ /* 0x000fc600097fe4ff */
[----:B------:R-:W4:Y:S04]  /*c480*/  LDG.E.64 R50, [R30.64+0x18] ;  /* 0x0000180a1e327981 */ /* 0x000f28000c1e1b00 */
[----:B------:R1:W5:Y:S01]  /*c490*/  LDG.E.CONSTANT R48, [R44.64] ;  /* 0x0000000a2c307981 */ /* 0x000362000c1e9900 */
[----:B------:R-:W-:Y:S01]  /*c4a0*/  IMAD.IADD R33, R33, 0x1, R49 ;  /* 0x0000000121217824 */ /* 0x000fe200078e0231 */
[----:B0-----:R-:W-:-:S04]  /*c4b0*/  IADD3 R24, P2, R44, UR8, RZ ;  /* 0x000000082c187c10 */ /* 0x001fc8000ff5e0ff */
[----:B------:R-:W-:Y:S02]  /*c4c0*/  IADD3.X R25, R45, UR14, RZ, P2, !PT ;  /* 0x0000000e2d197c10 */ /* 0x000fe400097fe4ff */
[----:B-1----:R-:W-:-:S04]  /*c4d0*/  IADD3 R44, P2, R24, UR8, RZ ;  /* 0x00000008182c7c10 */ /* 0x002fc8000ff5e0ff */
[----:B------:R-:W-:Y:S02]  /*c4e0*/  IADD3.X R45, R25, UR14, RZ, P2, !PT ;  /* 0x0000000e192d7c10 */ /* 0x000fe400097fe4ff */
[----:B---3--:R-:W-:Y:S01]  /*c4f0*/  SHF.R.S32.HI R49, RZ, 0x1f, R53 ;  /* 0x0000001fff317819 */ /* 0x008fe20000011435 */
[----:B--2---:R-:W-:-:S04]  /*c500*/  IMAD R13, R13, R53, RZ ;  /* 0x000000350d0d7224 */ /* 0x004fc800078e02ff */
[----:B------:R-:W-:Y:S02]  /*c510*/  IMAD R49, R12, R49, R13 ;  /* 0x000000310c317224 */ /* 0x000fe400078e020d */
[----:B------:R-:W-:Y:S02]  /*c520*/  IMAD.WIDE.U32 R12, R53, R12, R32 ;  /* 0x0000000c350c7225 */ /* 0x000fe400078e0020 */
[----:B------:R0:W2:Y:S02]  /*c530*/  LDG.E.CONSTANT R53, [R24.64] ;  /* 0x0000000a18357981 */ /* 0x0000a4000c1e9900 */
[----:B------:R-:W-:Y:S01]  /*c540*/  IMAD.IADD R13, R13, 0x1, R49 ;  /* 0x000000010d0d7824 */ /* 0x000fe200078e0231 */
[----:B-----5:R-:W-:Y:S01]  /*c550*/  SHF.R.S32.HI R49, RZ, 0x1f, R48 ;  /* 0x0000001fff317819 */ /* 0x020fe20000011430 */
[----:B----4-:R-:W-:-:S04]  /*c560*/  IMAD R32, R51, R48, RZ ;  /* 0x0000003033207224 */ /* 0x010fc800078e02ff */
[----:B------:R-:W-:Y:S02]  /*c570*/  IMAD R49, R50, R49, R32 ;  /* 0x0000003132317224 */ /* 0x000fe400078e0220 */
[----:B------:R-:W3:Y:S01]  /*c580*/  LDG.E.64 R32, [R30.64+0x20] ;  /* 0x0000200a1e207981 */ /* 0x000ee2000c1e1b00 */
[----:B------:R-:W-:-:S03]  /*c590*/  IMAD.WIDE.U32 R12, R48, R50, R12 ;  /* 0x00000032300c7225 */ /* 0x000fc600078e000c */
[----:B------:R1:W4:Y:S04]  /*c5a0*/  LDG.E.CONSTANT R48, [R44.64] ;  /* 0x0000000a2c307981 */ /* 0x000328000c1e9900 */
[----:B------:R-:W5:Y:S01]  /*c5b0*/  LDG.E.64 R50, [R30.64+0x28] ;  /* 0x0000280a1e327981 */ /* 0x000f62000c1e1b00 */
[----:B------:R-:W-:Y:S01]  /*c5c0*/  IMAD.IADD R13, R13, 0x1, R49 ;  /* 0x000000010d0d7824 */ /* 0x000fe200078e0231 */
[----:B0-----:R-:W-:-:S04]  /*c5d0*/  IADD3 R24, P2, R44, UR8, RZ ;  /* 0x000000082c187c10 */ /* 0x001fc8000ff5e0ff */
[----:B------:R-:W-:Y:S02]  /*c5e0*/  IADD3.X R25, R45, UR14, RZ, P2, !PT ;  /* 0x0000000e2d197c10 */ /* 0x000fe400097fe4ff */
[----:B-1----:R-:W-:-:S04]  /*c5f0*/  IADD3 R44, P2, R24, UR8, RZ ;  /* 0x00000008182c7c10 */ /* 0x002fc8000ff5e0ff */
[----:B------:R-:W-:Y:S02]  /*c600*/  IADD3.X R45, R25, UR14, RZ, P2, !PT ;  /* 0x0000000e192d7c10 */ /* 0x000fe400097fe4ff */
[----:B--2---:R-:W-:Y:S01]  /*c610*/  SHF.R.S32.HI R49, RZ, 0x1f, R53 ;  /* 0x0000001fff317819 */ /* 0x004fe20000011435 */
[----:B---3--:R-:W-:Y:S02]  /*c620*/  IMAD R33, R33, R53, RZ ;  /* 0x0000003521217224 */ /* 0x008fe400078e02ff */
[----:B------:R-:W-:Y:S02]  /*c630*/  IMAD.WIDE.U32 R12, R53, R32, R12 ;  /* 0x00000020350c7225 */ /* 0x000fe400078e000c */
[----:B------:R0:W2:Y:S02]  /*c640*/  LDG.E.CONSTANT R53, [R24.64] ;  /* 0x0000000a18357981 */ /* 0x0000a4000c1e9900 */
[----:B------:R-:W-:Y:S01]  /*c650*/  IMAD R33, R32, R49, R33 ;  /* 0x0000003120217224 */ /* 0x000fe200078e0221 */
[----:B----4-:R-:W-:Y:S01]  /*c660*/  SHF.R.S32.HI R49, RZ, 0x1f, R48 ;  /* 0x0000001fff317819 */ /* 0x010fe20000011430 */
[----:B-----5:R-:W-:-:S02]  /*c670*/  IMAD R32, R51, R48, RZ ;  /* 0x0000003033207224 */ /* 0x020fc400078e02ff */
[----:B------:R-:W-:Y:S02]  /*c680*/  IMAD.IADD R13, R13, 0x1, R33 ;  /* 0x000000010d0d7824 */ /* 0x000fe400078e0221 */
        /* <DEDUP_REMOVED lines=16> */
[----:B-----5:R-:W-:-:S03]  /*c790*/  IMAD R32, R51, R48, RZ ;  /* 0x0000003033207224 */ /* 0x020fc600078e02ff */
[----:B------:R-:W-:Y:S01]  /*c7a0*/  IADD3 R13, R13, R33, RZ ;  /* 0x000000210d0d7210 */ /* 0x000fe20007ffe0ff */
[----:B------:R-:W-:Y:S02]  /*c7b0*/  IMAD R49, R50, R49, R32 ;  /* 0x0000003132317224 */ /* 0x000fe400078e0220 */
[----:B------:R-:W3:Y:S02]  /*c7c0*/  LDG.E.64 R32, [R30.64+0x40] ;  /* 0x0000400a1e207981 */ /* 0x000ee4000c1e1b00 */
[----:B------:R-:W-:Y:S02]  /*c7d0*/  IMAD.WIDE.U32 R12, R48, R50, R12 ;  /* 0x00000032300c7225 */ /* 0x000fe400078e000c */
        /* <DEDUP_REMOVED lines=36> */
[----:B------:R-:W4:Y:S04]  /*ca20*/  LDG.E.CONSTANT R48, [R44.64] ;  /* 0x0000000a2c307981 */ /* 0x000f28000c1e9900 */
[----:B------:R-:W4:Y:S01]  /*ca30*/  LDG.E.64 R50, [R30.64+0x68] ;  /* 0x0000680a1e327981 */ /* 0x000f22000c1e1b00 */
[----:B------:R-:W-:Y:S01]  /*ca40*/  IMAD.IADD R13, R13, 0x1, R49 ;  /* 0x000000010d0d7824 */ /* 0x000fe200078e0231 */
[----:B0-----:R-:W-:-:S04]  /*ca50*/  IADD3 R24, P2, R44, UR8, RZ ;  /* 0x000000082c187c10 */ /* 0x001fc8000ff5e0ff */
[----:B------:R-:W-:Y:S02]  /*ca60*/  IADD3.X R25, R45, UR14, RZ, P2, !PT ;  /* 0x0000000e2d197c10 */ /* 0x000fe400097fe4ff */
[----:B--2---:R-:W-:Y:S01]  /*ca70*/  SHF.R.S32.HI R49, RZ, 0x1f, R53 ;  /* 0x0000001fff317819 */ /* 0x004fe20000011435 */
[----:B---3--:R-:W-:Y:S02]  /*ca80*/  IMAD R33, R33, R53, RZ ;  /* 0x0000003521217224 */ /* 0x008fe400078e02ff */
[----:B------:R-:W-:Y:S02]  /*ca90*/  IMAD.WIDE.U32 R12, R53, R32, R12 ;  /* 0x00000020350c7225 */ /* 0x000fe400078e000c */
[----:B------:R-:W2:Y:S02]  /*caa0*/  LDG.E.CONSTANT R53, [R24.64] ;  /* 0x0000000a18357981 */ /* 0x000ea4000c1e9900 */
[----:B------:R-:W-:Y:S02]  /*cab0*/  IMAD R33, R32, R49, R33 ;  /* 0x0000003120217224 */ /* 0x000fe400078e0221 */
[----:B----4-:R-:W-:-:S03]  /*cac0*/  IMAD R32, R51, R48, RZ ;  /* 0x0000003033207224 */ /* 0x010fc600078e02ff */
[----:B------:R-:W-:Y:S02]  /*cad0*/  IADD3 R13, R13, R33, RZ ;  /* 0x000000210d0d7210 */ /* 0x000fe40007ffe0ff */
[----:B------:R-:W-:-:S03]  /*cae0*/  SHF.R.S32.HI R33, RZ, 0x1f, R48 ;  /* 0x0000001fff217819 */ /* 0x000fc60000011430 */
[----:B------:R-:W-:Y:S01]  /*caf0*/  IMAD.WIDE.U32 R48, R48, R50, R12 ;  /* 0x0000003230307225 */ /* 0x000fe200078e000c */
[----:B------:R-:W-:-:S03]  /*cb00*/  IADD3 R12, P2, R24, UR8, RZ ;  /* 0x00000008180c7c10 */ /* 0x000fc6000ff5e0ff */
[----:B------:R-:W-:Y:S02]  /*cb10*/  IMAD R45, R50, R33, R32 ;  /* 0x00000021322d7224 */ /* 0x000fe400078e0220 */
[----:B------:R-:W3:Y:S01]  /*cb20*/  LDG.E.64 R32, [R30.64+0x70] ;  /* 0x0000700a1e207981 */ /* 0x000ee2000c1e1b00 */
[----:B------:R-:W-:-:S03]  /*cb30*/  IADD3.X R13, R25, UR14, RZ, P2, !PT ;  /* 0x0000000e190d7c10 */ /* 0x000fc600097fe4ff */
[----:B------:R-:W4:Y:S04]  /*cb40*/  LDG.E.64 R50, [R30.64+0x78] ;  /* 0x0000780a1e327981 */ /* 0x000f28000c1e1b00 */
[----:B------:R0:W4:Y:S01]  /*cb50*/  LDG.E.CONSTANT R44, [R12.64] ;  /* 0x0000000a0c2c7981 */ /* 0x000122000c1e9900 */
[----:B------:R-:W-:Y:S01]  /*cb60*/  IADD3 R47, P2, R47, -0x10, RZ ;  /* 0xfffffff02f2f7810 */ /* 0x000fe20007f5e0ff */
[----:B------:R-:W-:-:S03]  /*cb70*/  IMAD.IADD R49, R49, 0x1, R45 ;  /* 0x0000000131317824 */ /* 0x000fc600078e022d */
[----:B------:R-:W-:Y:S02]  /*cb80*/  IADD3.X R46, R46, -0x1, RZ, P2, !PT ;  /* 0xffffffff2e2e7810 */ /* 0x000fe400017fe4ff */
[----:B------:R-:W-:-:S04]  /*cb90*/  ISETP.GT.U32.AND P2, PT, R47, 0xc, PT ;  /* 0x0000000c2f00780c */ /* 0x000fc80003f44070 */
[----:B------:R-:W-:Y:S01]  /*cba0*/  ISETP.GT.AND.EX P2, PT, R46, RZ, PT, P2 ;  /* 0x000000ff2e00720c */ /* 0x000fe20003f44320 */
[----:B------:R-:W-:Y:S01]  /*cbb0*/  UIADD3 UR4, UP0, UR4, 0x10, URZ ;  /* 0x0000001004047890 */ /* 0x000fe2000ff1e03f */
[----:B0-----:R-:W-:-:S03]  /*cbc0*/  IADD3 R12, P3, R12, UR8, RZ ;  /* 0x000000080c0c7c10 */ /* 0x001fc6000ff7e0ff */
[----:B------:R-:W-:Y:S01]  /*cbd0*/  UIADD3.X UR5, URZ, UR5, URZ, UP0, !UPT ;  /* 0x000000053f057290 */ /* 0x000fe200087fe43f */
[----:B------:R-:W-:Y:S02]  /*cbe0*/  IADD3.X R13, R13, UR14, RZ, P3, !PT ;  /* 0x0000000e0d0d7c10 */ /* 0x000fe40009ffe4ff */
        /* <DEDUP_REMOVED lines=8> */
[----:B------:R-:W-:-:S04]  /*cc70*/  IMAD R33, R50, R33, R32 ;  /* 0x0000002132217224 */ /* 0x000fc800078e0220 */
[----:B------:R-:W-:Y:S01]  /*cc80*/  IMAD.IADD R45, R45, 0x1, R33 ;  /* 0x000000012d2d7824 */ /* 0x000fe200078e0221 */
[----:B------:R-:W-:Y:S05]  /*cc90*/  @P2 BRA `(.L_x_2395) ;  /* 0xfffff64000002947 */ /* 0x000fea000383ffff */
.L_x_2394:
[----:B------:R-:W-:-:S04]  /*cca0*/  ISETP.GT.U32.AND P2, PT, R47, 0x4, PT ;  /* 0x000000042f00780c */ /* 0x000fc80003f44070 */
[----:B------:R-:W-:-:S13]  /*ccb0*/  ISETP.GT.AND.EX P2, PT, R46, RZ, PT, P2 ;  /* 0x000000ff2e00720c */ /* 0x000fda0003f44320 */
[----:B------:R-:W-:Y:S05]  /*ccc0*/  @!P2 BRA `(.L_x_2396) ;  /* 0x000005300000a947 */ /* 0x000fea0003800000 */
        /* <DEDUP_REMOVED lines=20> */
[----:B------:R-:W-:Y:S01]  /*ce10*/  IMAD R49, R24, R49, R25 ;  /* 0x0000003118317224 */ /* 0x000fe200078e0219 */
[----:B------:R-:W2:Y:S01]  /*ce20*/  LDG.E.64 R12, [R32.64+0x10] ;  /* 0x0000100a200c7981 */ /* 0x000ea2000c1e1b00 */
[----:B------:R-:W-:-:S03]  /*ce30*/  IMAD.WIDE.U32 R24, R51, R24, R44 ;  /* 0x0000001833187225 */ /* 0x000fc600078e002c */
[----:B------:R-:W3:Y:S01]  /*ce40*/  LDG.E.CONSTANT R53, [R30.64] ;  /* 0x0000000a1e357981 */ /* 0x000ee2000c1e9900 */
[----:B------:R-:W-:-:S03]  /*ce50*/  IADD3 R44, P0, R30, UR8, RZ ;  /* 0x000000081e2c7c10 */ /* 0x000fc6000ff1e0ff */
[----:B------:R-:W4:Y:S01]  /*ce60*/  LDG.E.64 R50, [R32.64+0x18] ;  /* 0x0000180a20327981 */ /* 0x000f22000c1e1b00 */
[----:B------:R-:W-:-:S05]  /*ce70*/  IADD3.X R45, R31, UR14, RZ, P0, !PT ;  /* 0x0000000e1f2d7c10 */ /* 0x000fca00087fe4ff */
[----:B------:R-:W4:Y:S01]  /*ce80*/  LDG.E.CONSTANT R48, [R44.64] ;  /* 0x0000000a2c307981 */ /* 0x000f22000c1e9900 */
[----:B------:R-:W-:Y:S01]  /*ce90*/  IMAD.IADD R25, R25, 0x1, R49 ;  /* 0x0000000119197824 */ /* 0x000fe200078e0231 */
[----:B---3--:R-:W-:Y:S01]  /*cea0*/  SHF.R.S32.HI R31, RZ, 0x1f, R53 ;  /* 0x0000001fff1f7819 */ /* 0x008fe20000011435 */
[----:B--2---:R-:W-:-:S04]  /*ceb0*/  IMAD R13, R13, R53, RZ ;  /* 0x000000350d0d7224 */ /* 0x004fc800078e02ff */
[----:B------:R-:W-:Y:S02]  /*cec0*/  IMAD R31, R12, R31, R13 ;  /* 0x0000001f0c1f7224 */ /* 0x000fe400078e020d */
[----:B------:R-:W-:Y:S01]  /*ced0*/  IMAD.WIDE.U32 R12, R53, R12, R24 ;  /* 0x0000000c350c7225 */ /* 0x000fe200078e0018 */
[----:B------:R-:W-:Y:S01]  /*cee0*/  IADD3 R24, P0, R44, UR8, RZ ;  /* 0x000000082c187c10 */ /* 0x000fe2000ff1e0ff */
[----:B------:R-:W2:Y:S02]  /*cef0*/  LDG.E.64 R52, [R32.64+0x28] ;  /* 0x0000280a20347981 */ /* 0x000ea4000c1e1b00 */
[----:B----4-:R-:W-:Y:S01]  /*cf00*/  IMAD R30, R51, R48, RZ ;  /* 0x00000030331e7224 */ /* 0x010fe200078e02ff */
[----:B------:R-:W-:Y:S02]  /*cf10*/  IADD3.X R25, R45, UR14, RZ, P0, !PT ;  /* 0x0000000e2d197c10 */ /* 0x000fe400087fe4ff */
[----:B------:R-:W-:Y:S01]  /*cf20*/  SHF.R.S32.HI R45, RZ, 0x1f, R48 ;  /* 0x0000001fff2d7819 */ /* 0x000fe20000011430 */
[----:B------:R-:W-:-:S02]  /*cf30*/  IMAD.IADD R13, R13, 0x1, R31 ;  /* 0x000000010d0d7824 */ /* 0x000fc400078e021f */
[----:B------:R-:W3:Y:S02]  /*cf40*/  LDG.E.CONSTANT R49, [R24.64] ;  /* 0x0000000a18317981 */ /* 0x000ee4000c1e9900 */
[----:B------:R-:W-:Y:S02]  /*cf50*/  IMAD R45, R50, R45, R30 ;  /* 0x0000002d322d7224 */ /* 0x000fe400078e021e */
[----:B------:R-:W4:Y:S01]  /*cf60*/  LDG.E.64 R30, [R32.64+0x20] ;  /* 0x0000200a201e7981 */ /* 0x000f22000c1e1b00 */
[----:B------:R-:W-:Y:S01]  /*cf70*/  IMAD.WIDE.U32 R12, R48, R50, R12 ;  /* 0x00000032300c7225 */ /* 0x000fe200078e000c */
[----:B------:R-:W-:-:S04]  /*cf80*/  IADD3 R50, P0, R24, UR8, RZ ;  /* 0x0000000818327c10 */ /* 0x000fc8000ff1e0ff */
[----:B------:R-:W-:-:S05]  /*cf90*/  IADD3.X R51, R25, UR14, RZ, P0, !PT ;  /* 0x0000000e19337c10 */ /* 0x000fca00087fe4ff */
[----:B------:R-:W5:Y:S01]  /*cfa0*/  LDG.E.CONSTANT R44, [R50.64] ;  /* 0x0000000a322c7981 */ /* 0x000f62000c1e9900 */
[----:B------:R-:W-:Y:S01]  /*cfb0*/  IMAD.IADD R13, R13, 0x1, R45 ;  /* 0x000000010d0d7824 */ /* 0x000fe200078e022d */
[----:B---3--:R-:W-:Y:S01]  /*cfc0*/  SHF.R.S32.HI R25, RZ, 0x1f, R49 ;  /* 0x0000001fff197819 */ /* 0x008fe20000011431 */
[----:B----4-:R-:W-:Y:S02]  /*cfd0*/  IMAD R24, R31, R49, RZ ;  /* 0x000000311f187224 */ /* 0x010fe400078e02ff */
[----:B------:R-:W-:-:S04]  /*cfe0*/  IMAD.WIDE.U32 R12, R49, R30, R12 ;  /* 0x0000001e310c7225 */ /* 0x000fc800078e000c */
[----:B------:R-:W-:Y:S01]  /*cff0*/  IMAD R25, R30, R25, R24 ;  /* 0x000000191e197224 */ /* 0x000fe200078e0218 */
[----:B------:R-:W-:-:S03]  /*d000*/  IADD3 R24, P0, R50, UR8, RZ ;  /* 0x0000000832187c10 */ /* 0x000fc6000ff1e0ff */
[----:B------:R-:W-:Y:S01]  /*d010*/  IMAD.IADD R13, R13, 0x1, R25 ;  /* 0x000000010d0d7824 */ /* 0x000fe200078e0219 */
[----:B-----5:R-:W-:Y:S01]  /*d020*/  SHF.R.S32.HI R49, RZ, 0x1f, R44 ;  /* 0x0000001fff317819 */ /* 0x020fe2000001142c */
[----:B--2---:R-:W-:Y:S01]  /*d030*/  IMAD R30, R53, R44, RZ ;  /* 0x0000002c351e7224 */ /* 0x004fe200078e02ff */
[----:B------:R-:W-:Y:S01]  /*d040*/  IADD3.X R25, R51, UR14, RZ, P0, !PT ;  /* 0x0000000e33197c10 */ /* 0x000fe200087fe4ff */
[----:B------:R-:W-:Y:S01]  /*d050*/  IMAD.WIDE.U32 R44, R44, R52, R12 ;  /* 0x000000342c2c7225 */ /* 0x000fe200078e000c */
[----:B------:R-:W-:Y:S01]  /*d060*/  IADD3 R12, P0, R24, UR8, RZ ;  /* 0x00000008180c7c10 */ /* 0x000fe2000ff1e0ff */
[----:B------:R-:W2:Y:S02]  /*d070*/  LDG.E.64 R50, [R32.64+0x38] ;  /* 0x0000380a20327981 */ /* 0x000ea4000c1e1b00 */
[----:B------:R-:W-:Y:S02]  /*d080*/  IMAD R49, R52, R49, R30 ;  /* 0x0000003134317224 */ /* 0x000fe400078e021e */
[----:B------:R-:W3:Y:S01]  /*d090*/  LDG.E.CONSTANT R53, [R24.64] ;  /* 0x0000000a18357981 */ /* 0x000ee2000c1e9900 */
[----:B------:R-:W-:-:S03]  /*d0a0*/  IADD3.X R13, R25, UR14, RZ, P0, !PT ;  /* 0x0000000e190d7c10 */ /* 0x000fc600087fe4ff */
[----:B------:R-:W4:Y:S04]  /*d0b0*/  LDG.E.64 R30, [R32.64+0x30] ;  /* 0x0000300a201e7981 */ /* 0x000f28000c1e1b00 */
[----:B------:R0:W5:Y:S01]  /*d0c0*/  LDG.E.CONSTANT R48, [R12.64] ;  /* 0x0000000a0c307981 */ /* 0x000162000c1e9900 */
[----:B------:R-:W-:Y:S01]  /*d0d0*/  IMAD.IADD R45, R45, 0x1, R49 ;  /* 0x000000012d2d7824 */ /* 0x000fe200078e0231 */
[----:B------:R-:W-:Y:S01]  /*d0e0*/  IADD3 R47, P3, R47, -0x8, RZ ;  /* 0xfffffff82f2f7810 */ /* 0x000fe20007f7e0ff */
[----:B------:R-:W-:Y:S01]  /*d0f0*/  UIADD3 UR4, UP0, UR4, 0x8, URZ ;  /* 0x0000000804047890 */ /* 0x000fe2000ff1e03f */
[----:B------:R-:W-:Y:S02]  /*d100*/  PLOP3.LUT P0, PT, PT, PT, PT, 0x8, 0x0 ;  /* 0x000000000000781c */ /* 0x000fe40003f0e170 */
[----:B------:R-:W-:-:S02]  /*d110*/  IADD3.X R46, R46, -0x1, RZ, P3, !PT ;  /* 0xffffffff2e2e7810 */ /* 0x000fc40001ffe4ff */
[----:B0-----:R-:W-:Y:S01]  /*d120*/  IADD3 R12, P2, R12, UR8, RZ ;  /* 0x000000080c0c7c10 */ /* 0x001fe2000ff5e0ff */
[----:B------:R-:W-:-:S03]  /*d130*/  UIADD3.X UR5, URZ, UR5, URZ, UP0, !UPT ;  /* 0x000000053f057290 */ /* 0x000fc600087fe43f */
[----:B------:R-:W-:Y:S02]  /*d140*/  IADD3.X R13, R13, UR14, RZ, P2, !PT ;  /* 0x0000000e0d0d7c10 */ /* 0x000fe400097fe4ff */
[----:B---3--:R-:W-:Y:S01]  /*d150*/  SHF.R.S32.HI R49, RZ, 0x1f, R53 ;  /* 0x0000001fff317819 */ /* 0x008fe20000011435 */
[----:B----4-:R-:W-:-:S04]  /*d160*/  IMAD R31, R31, R53, RZ ;  /* 0x000000351f1f7224 */ /* 0x010fc800078e02ff */
[----:B------:R-:W-:Y:S02]  /*d170*/  IMAD R49, R30, R49, R31 ;  /* 0x000000311e317224 */ /* 0x000fe400078e021f */
[----:B------:R-:W-:Y:S01]  /*d180*/  IMAD.WIDE.U32 R30, R53, R30, R44 ;  /* 0x0000001e351e7225 */ /* 0x000fe200078e002c */
[----:B-----5:R-:W-:-:S03]  /*d190*/  SHF.R.S32.HI R45, RZ, 0x1f, R48 ;  /* 0x0000001fff2d7819 */ /* 0x020fc60000011430 */
[----:B--2---:R-:W-:Y:S01]  /*d1a0*/  IMAD R24, R51, R48, RZ ;  /* 0x0000003033187224 */ /* 0x004fe200078e02ff */
[----:B------:R-:W-:-:S03]  /*d1b0*/  IADD3 R25, R31, R49, RZ ;  /* 0x000000311f197210 */ /* 0x000fc60007ffe0ff */
[----:B------:R-:W-:Y:S02]  /*d1c0*/  IMAD R31, R50, R45, R24 ;  /* 0x0000002d321f7224 */ /* 0x000fe400078e0218 */
[----:B------:R-:W-:-:S04]  /*d1d0*/  IMAD.MOV.U32 R24, RZ, RZ, R30 ;  /* 0x000000ffff187224 */ /* 0x000fc800078e001e */
[----:B------:R-:W-:-:S04]  /*d1e0*/  IMAD.WIDE.U32 R44, R48, R50, R24 ;  /* 0x00000032302c7225 */ /* 0x000fc800078e0018 */
[----:B------:R-:W-:Y:S02]  /*d1f0*/  IMAD.IADD R45, R45, 0x1, R31 ;  /* 0x000000012d2d7824 */ /* 0x000fe400078e021f */
.L_x_2396:
[----:B------:R-:W-:-:S04]  /*d200*/  ISETP.NE.U32.AND P2, PT, R47, RZ, PT ;  /* 0x000000ff2f00720c */ /* 0x000fc80003f45070 */
[----:B------:R-:W-:-:S13]  /*d210*/  ISETP.NE.OR.EX P0, PT, R46, RZ, P0, P2 ;  /* 0x000000ff2e00720c */ /* 0x000fda0000705720 */
[----:B------:R-:W-:Y:S05]  /*d220*/  @!P0 BRA `(.L_x_2392) ;  /* 0x0000030000008947 */ /* 0x000fea0003800000 */
.L_x_2393:
        /* <DEDUP_REMOVED lines=12> */
[-C--:B---3--:R-:W-:Y:S02]  /*d2f0*/  IMAD R33, R33, R53.reuse, RZ ;  /* 0x0000003521217224 */ /* 0x088fe400078e02ff */
[----:B------:R-:W-:-:S04]  /*d300*/  IMAD.WIDE.U32 R44, R32, R53, R44 ;  /* 0x00000035202c7225 */ /* 0x000fc800078e002c */
[----:B------:R-:W-:Y:S01]  /*d310*/  IMAD R33, R32, R51, R33 ;  /* 0x0000003320217224 */ /* 0x000fe200078e0221 */
[----:B------:R-:W-:Y:S01]  /*d320*/  IADD3 R32, P0, R12, UR8, RZ ;  /* 0x000000080c207c10 */ /* 0x000fe2000ff1e0ff */
[-C--:B----4-:R-:W-:Y:S01]  /*d330*/  IMAD R51, R31, R49.reuse, RZ ;  /* 0x000000311f337224 */ /* 0x090fe200078e02ff */
[----:B------:R-:W-:Y:S01]  /*d340*/  SHF.R.S32.HI R48, RZ, 0x1f, R49 ;  /* 0x0000001fff307819 */ /* 0x000fe20000011431 */
[----:B------:R-:W-:Y:S01]  /*d350*/  IMAD.IADD R45, R45, 0x1, R33 ;  /* 0x000000012d2d7824 */ /* 0x000fe200078e0221 */
[----:B------:R-:W-:Y:S02]  /*d360*/  IADD3.X R33, R13, UR14, RZ, P0, !PT ;  /* 0x0000000e0d217c10 */ /* 0x000fe400087fe4ff */
[----:B------:R-:W-:Y:S01]  /*d370*/  IADD3 R12, P0, R32, UR8, RZ ;  /* 0x00000008200c7c10 */ /* 0x000fe2000ff1e0ff */
[C---:B------:R-:W-:Y:S02]  /*d380*/  IMAD R51, R30.reuse, R48, R51 ;  /* 0x000000301e337224 */ /* 0x040fe400078e0233 */
[----:B------:R-:W-:Y:S01]  /*d390*/  IMAD.WIDE.U32 R30, R30, R49, R44 ;  /* 0x000000311e1e7225 */ /* 0x000fe200078e002c */
[----:B------:R-:W2:Y:S01]  /*d3a0*/  LDG.E.CONSTANT R53, [R32.64] ;  /* 0x0000000a20357981 */ /* 0x000ea2000c1e9900 */
[----:B------:R-:W-:-:S03]  /*d3b0*/  IADD3.X R13, R33, UR14, RZ, P0, !PT ;  /* 0x0000000e210d7c10 */ /* 0x000fc600087fe4ff */
[----:B------:R-:W3:Y:S04]  /*d3c0*/  LDG.E.64 R44, [R24.64+0x10] ;  /* 0x0000100a182c7981 */ /* 0x000ee8000c1e1b00 */
[----:B------:R0:W4:Y:S04]  /*d3d0*/  LDG.E.CONSTANT R50, [R12.64] ;  /* 0x0000000a0c327981 */ /* 0x000128000c1e9900 */
[----:B------:R-:W5:Y:S01]  /*d3e0*/  LDG.E.64 R48, [R24.64+0x18] ;  /* 0x0000180a18307981 */ /* 0x000f62000c1e1b00 */
[----:B------:R-:W-:Y:S02]  /*d3f0*/  IADD3 R47, P0, R47, -0x4, RZ ;  /* 0xfffffffc2f2f7810 */ /* 0x000fe40007f1e0ff */
[----:B------:R-:W-:-:S02]  /*d400*/  IADD3 R31, R31, R51, RZ ;  /* 0x000000331f1f7210 */ /* 0x000fc40007ffe0ff */
[----:B------:R-:W-:Y:S02]  /*d410*/  IADD3.X R46, R46, -0x1, RZ, P0, !PT ;  /* 0xffffffff2e2e7810 */ /* 0x000fe400007fe4ff */
[----:B------:R-:W-:-:S04]  /*d420*/  ISETP.NE.U32.AND P0, PT, R47, RZ, PT ;  /* 0x000000ff2f00720c */ /* 0x000fc80003f05070 */
[----:B------:R-:W-:Y:S01]  /*d430*/  ISETP.NE.AND.EX P0, PT, R46, RZ, PT, P0 ;  /* 0x000000ff2e00720c */ /* 0x000fe20003f05300 */
[----:B------:R-:W-:Y:S01]  /*d440*/  UIADD3 UR4, UP0, UR4, 0x4, URZ ;  /* 0x0000000404047890 */ /* 0x000fe2000ff1e03f */
[----:B0-----:R-:W-:-:S03]  /*d450*/  IADD3 R12, P2, R12, UR8, RZ ;  /* 0x000000080c0c7c10 */ /* 0x001fc6000ff5e0ff */
[----:B------:R-:W-:Y:S01]  /*d460*/  UIADD3.X UR5, URZ, UR5, URZ, UP0, !UPT ;  /* 0x000000053f057290 */ /* 0x000fe200087fe43f */
[----:B------:R-:W-:Y:S02]  /*d470*/  IADD3.X R13, R13, UR14, RZ, P2, !PT ;  /* 0x0000000e0d0d7c10 */ /* 0x000fe400097fe4ff */
[----:B--2---:R-:W-:Y:S01]  /*d480*/  SHF.R.S32.HI R51, RZ, 0x1f, R53 ;  /* 0x0000001fff337819 */ /* 0x004fe20000011435 */
[-C--:B---3--:R-:W-:Y:S02]  /*d490*/  IMAD R45, R45, R53.reuse, RZ ;  /* 0x000000352d2d7224 */ /* 0x088fe400078e02ff */
[----:B------:R-:W-:-:S04]  /*d4a0*/  IMAD.WIDE.U32 R30, R44, R53, R30 ;  /* 0x000000352c1e7225 */ /* 0x000fc800078e001e */
[----:B------:R-:W-:Y:S01]  /*d4b0*/  IMAD R45, R44, R51, R45 ;  /* 0x000000332c2d7224 */ /* 0x000fe200078e022d */
[----:B----4-:R-:W-:Y:S01]  /*d4c0*/  SHF.R.S32.HI R32, RZ, 0x1f, R50 ;  /* 0x0000001fff207819 */ /* 0x010fe20000011432 */
[----:B-----5:R-:W-:Y:S02]  /*d4d0*/  IMAD R33, R49, R50, RZ ;  /* 0x0000003231217224 */ /* 0x020fe400078e02ff */
[----:B------:R-:W-:Y:S02]  /*d4e0*/  IMAD.IADD R31, R31, 0x1, R45 ;  /* 0x000000011f1f7824 */ /* 0x000fe400078e022d */
[C---:B------:R-:W-:Y:S02]  /*d4f0*/  IMAD R33, R48.reuse, R32, R33 ;  /* 0x0000002030217224 */ /* 0x040fe400078e0221 */
[----:B------:R-:W-:-:S04]  /*d500*/  IMAD.WIDE.U32 R44, R48, R50, R30 ;  /* 0x00000032302c7225 */ /* 0x000fc800078e001e */
[----:B------:R-:W-:Y:S01]  /*d510*/  IMAD.IADD R45, R45, 0x1, R33 ;  /* 0x000000012d2d7824 */ /* 0x000fe200078e0221 */
[----:B------:R-:W-:Y:S05]  /*d520*/  @P0 BRA `(.L_x_2393) ;  /* 0xfffffd0000000947 */ /* 0x000fea000383ffff */
.L_x_2392:
        /* <DEDUP_REMOVED lines=28> */
[----:B------:R-:W-:Y:S01]  /*d6f0*/  ULDC UR15, c[0x0][0x188] ;  /* 0x00006200000f7ab9 */ /* 0x000fe20000000800 */
[----:B------:R-:W-:Y:S01]  /*d700*/  ISETP.NE.U32.AND P0, PT, R30, 0x2, PT ;  /* 0x000000021e00780c */ /* 0x000fe20003f05070 */
[----:B------:R-:W-:Y:S01]  /*d710*/  ULDC.64 UR12, c[0x0][0x188] ;  /* 0x00006200000c7ab9 */ /* 0x000fe20000000a00 */
[----:B------:R-:W-:Y:S01]  /*d720*/  IMAD.U32 R25, RZ, RZ, UR15 ;  /* 0x0000000fff197e24 */ /* 0x000fe2000f8e00ff */
[----:B------:R-:W-:Y:S01]  /*d730*/  UIMAD.WIDE.U32 UR4, UR4, UR15, UR12 ;  /* 0x0000000f040472a5 */ /* 0x000fe2000f8e000c */
[----:B------:R-:W-:Y:S01]  /*d740*/  ISETP.NE.AND.EX P0, PT, RZ, RZ, PT, P0 ;  /* 0x000000ffff00720c */ /* 0x000fe20003f05300 */
[----:B------:R-:W-:-:S04]  /*d750*/  IMAD.U32 R27, RZ, RZ, UR9 ;  /* 0x00000009ff1b7e24 */ /* 0x000fc8000f8e00ff */
[----:B------:R-:W-:Y:S01]  /*d760*/  IMAD.U32 R13, RZ, RZ, UR5 ;  /* 0x00000005ff0d7e24 */ /* 0x000fe2000f8e00ff */
[----:B------:R-:W-:Y:S01]  /*d770*/  IADD3 R12, P2, R26, UR4, RZ ;  /* 0x000000041a0c7c10 */ /* 0x000fe2000ff5e0ff */
[----:B------:R-:W-:-:S03]  /*d780*/  IMAD.U32 R26, RZ, RZ, UR8 ;  /* 0x00000008ff1a7e24 */ /* 0x000fc6000f8e00ff */
[----:B------:R-:W-:Y:S02]  /*d790*/  IADD3.X R29, R29, UR14, R13, P2, !PT ;  /* 0x0000000e1d1d7c10 */ /* 0x000fe400097fe40d */
[C---:B------:R-:W-:Y:S01]  /*d7a0*/  LEA R28, P2, R12.reuse, c[0x0][0x168], 0x2 ;  /* 0x00005a000c1c7a11 */ /* 0x040fe200078410ff */
[----:B------:R-:W-:Y:S01]  /*d7b0*/  @P0 IMAD.MOV.U32 R13, RZ, RZ, c[0x0][0x18c] ;  /* 0x00006300ff0d0624 */ /* 0x000fe200078e00ff */
[----:B------:R-:W2:Y:S02]  /*d7c0*/  LDG.E.64 R26, [R26.64+0x8] ;  /* 0x0000080a1a1a7981 */ /* 0x000ea4000c1e1b00 */
[----:B------:R-:W-:Y:S02]  /*d7d0*/  LEA.HI.X R29, R12, c[0x0][0x16c], R29, 0x2, P2 ;  /* 0x00005b000c1d7a11 */ /* 0x000fe400010f141d */
[----:B------:R-:W-:Y:S02]  /*d7e0*/  @P0 LEA R24, P2, R25, R28, 0x2 ;  /* 0x0000001c19180211 */ /* 0x000fe400078410ff */
[----:B------:R-:W-:Y:S01]  /*d7f0*/  MOV R12, UR15 ;  /* 0x0000000f000c7c02 */ /* 0x000fe20008000f00 */
[----:B------:R-:W3:Y:S03]  /*d800*/  LDG.E.CONSTANT R31, [R28.64] ;  /* 0x0000000a1c1f7981 */ /* 0x000ee6000c1e9900 */
[----:B------:R-:W-:Y:S01]  /*d810*/  @P0 LEA.HI.X R25, R12, R29, R13, 0x2, P2 ;  /* 0x0000001d0c190211 */ /* 0x000fe200010f140d */
[----:B------:R-:W-:-:S02]  /*d820*/  IMAD.U32 R12, RZ, RZ, UR8 ;  /* 0x00000008ff0c7e24 */ /* 0x000fc4000f8e00ff */
[----:B------:R-:W-:-:S03]  /*d830*/  IMAD.U32 R13, RZ, RZ, UR9 ;  /* 0x00000009ff0d7e24 */ /* 0x000fc6000f8e00ff */
[----:B------:R-:W4:Y:S04]  /*d840*/  @P0 LDG.E.CONSTANT R25, [R24.64] ;  /* 0x0000000a18190981 */ /* 0x000f28000c1e9900 */
        /* <DEDUP_REMOVED lines=12> */
.L_x_2391:
[----:B------:R-:W-:Y:S05]  /*d910*/  BSYNC B0 ;  /* 0x0000000000007941 */ /* 0x000fea0003800000 */
.L_x_2390:
        /* <DEDUP_REMOVED lines=19> */
[----:B------:R-:W-:Y:S01]  /*da50*/  UIMAD.WIDE.U32 UR14, UR16, 0x4, URZ ;  /* 0x00000004100e78a5 */ /* 0x000fe2000f8e003f */
[----:B------:R-:W-:Y:S01]  /*da60*/  IMAD.IADD R27, R27, 0x1, R13 ;  /* 0x000000011b1b7824 */ /* 0x000fe200078e020d */
        /* <DEDUP_REMOVED lines=15> */
.L_x_2402:
        /* <DEDUP_REMOVED lines=10> */
[----:B------:R0:W5:Y:S01]  /*dc00*/  LDG.E.CONSTANT R51, [R26.64] ;  /* 0x0000000a1a337981 */ /* 0x000162000c1e9900 */
[----:B------:R-:W-:-:S04]  /*dc10*/  IADD3 R42, P2, R26, UR14, RZ ;  /* 0x0000000e1a2a7c10 */ /* 0x000fc8000ff5e0ff */
[----:B------:R-:W-:Y:S02]  /*dc20*/  IADD3.X R43, R27, UR8, RZ, P2, !PT ;  /* 0x000000081b2b7c10 */ /* 0x000fe400097fe4ff */
        /* <DEDUP_REMOVED lines=9> */
[----:B-----5:R-:W-:Y:S01]  /*dcc0*/  SHF.R.S32.HI R53, RZ, 0x1f, R51 ;  /* 0x0000001fff357819 */ /* 0x020fe20000011433 */
[----:B----4-:R-:W-:-:S04]  /*dcd0*/  IMAD R33, R33, R51, RZ ;  /* 0x0000003321217224 */ /* 0x010fc800078e02ff */
[----:B------:R-:W-:Y:S02]  /*dce0*/  IMAD R53, R32, R53, R33 ;  /* 0x0000003520357224 */ /* 0x000fe400078e0221 */
[----:B------:R-:W-:Y:S02]  /*dcf0*/  IMAD.WIDE.U32 R32, R51, R32, R40 ;  /* 0x0000002033207225 */ /* 0x000fe400078e0028 */
[----:B------:R1:W4:Y:S04]  /*dd00*/  LDG.E.CONSTANT R51, [R26.64] ;  /* 0x0000000a1a337981 */ /* 0x000328000c1e9900 */
[----:B------:R-:W5:Y:S01]  /*dd10*/  LDG.E.64 R40, [R30.64+0x18] ;  /* 0x0000180a1e287981 */ /* 0x000f62000c1e1b00 */
[----:B0-----:R-:W-:Y:S02]  /*dd20*/  IADD3 R42, P2, R26, UR14, RZ ;  /* 0x0000000e1a2a7c10 */ /* 0x001fe4000ff5e0ff */
[----:B------:R-:W-:-:S02]  /*dd30*/  IADD3 R33, R33, R53, RZ ;  /* 0x0000003521217210 */ /* 0x000fc40007ffe0ff */
[----:B------:R-:W-:Y:S02]  /*dd40*/  IADD3.X R43, R27, UR8, RZ, P2, !PT ;  /* 0x000000081b2b7c10 */ /* 0x000fe400097fe4ff */
[----:B--2---:R-:W-:Y:S01]  /*dd50*/  SHF.R.S32.HI R53, RZ, 0x1f, R49 ;  /* 0x0000001fff357819 */ /* 0x004fe20000011431 */
[----:B---3--:R-:W-:-:S04]  /*dd60*/  IMAD R50, R29, R49, RZ ;  /* 0x000000311d327224 */ /* 0x008fc800078e02ff */
[----:B------:R-:W-:Y:S02]  /*dd70*/  IMAD R50, R28, R53, R50 ;  /* 0x000000351c327224 */ /* 0x000fe400078e0232 */
[----:B------:R-:W-:Y:S02]  /*dd80*/  IMAD.WIDE.U32 R52, R49, R28, R32 ;  /* 0x0000001c31347225 */ /* 0x000fe400078e0020 */
[----:B------:R0:W2:Y:S01]  /*dd90*/  LDG.E.CONSTANT R49, [R42.64] ;  /* 0x0000000a2a317981 */ /* 0x0000a2000c1e9900 */
[----:B------:R-:W-:-:S03]  /*dda0*/  IADD3 R32, P2, R42, UR14, RZ ;  /* 0x0000000e2a207c10 */ /* 0x000fc6000ff5e0ff */
[----:B------:R-:W3:Y:S01]  /*ddb0*/  LDG.E.64 R28, [R30.64+0x20] ;  /* 0x0000200a1e1c7981 */ /* 0x000ee2000c1e1b00 */
[----:B-1----:R-:W-:Y:S01]  /*ddc0*/  IMAD.IADD R27, R53, 0x1, R50 ;  /* 0x00000001351b7824 */ /* 0x002fe200078e0232 */
[----:B----4-:R-:W-:Y:S01]  /*ddd0*/  SHF.R.S32.HI R53, RZ, 0x1f, R51 ;  /* 0x0000001fff357819 */ /* 0x010fe20000011433 */
[----:B------:R-:W-:Y:S01]  /*dde0*/  IMAD.MOV.U32 R26, RZ, RZ, R52 ;  /* 0x000000ffff1a7224 */ /* 0x000fe200078e0034 */
[----:B------:R-:W-:Y:S01]  /*ddf0*/  IADD3.X R33, R43, UR8, RZ, P2, !PT ;  /* 0x000000082b217c10 */ /* 0x000fe200097fe4ff */
[----:B-----5:R-:W-:Y:S02]  /*de00*/  IMAD R41, R41, R51, RZ ;  /* 0x0000003329297224 */ /* 0x020fe400078e02ff */
[----:B------:R-:W-:Y:S02]  /*de10*/  IMAD.WIDE.U32 R26, R51, R40, R26 ;  /* 0x00000028331a7225 */ /* 0x000fe400078e001a */
[----:B------:R1:W4:Y:S02]  /*de20*/  LDG.E.CONSTANT R51, [R32.64] ;  /* 0x0000000a20337981 */ /* 0x000324000c1e9900 */
[----:B------:R-:W-:-:S02]  /*de30*/  IMAD R53, R40, R53, R41 ;  /* 0x0000003528357224 */ /* 0x000fc400078e0229 */
[----:B------:R-:W5:Y:S01]  /*de40*/  LDG.E.64 R40, [R30.64+0x28] ;  /* 0x0000280a1e287981 */ /* 0x000f62000c1e1b00 */
[----:B0-----:R-:W-:Y:S01]  /*de50*/  IADD3 R42, P2, R32, UR14, RZ ;  /* 0x0000000e202a7c10 */ /* 0x001fe2000ff5e0ff */
[----:B------:R-:W-:-:S03]  /*de60*/  IMAD.IADD R27, R27, 0x1, R53 ;  /* 0x000000011b1b7824 */ /* 0x000fc600078e0235 */
[----:B------:R-:W-:Y:S02]  /*de70*/  IADD3.X R43, R33, UR8, RZ, P2, !PT ;  /* 0x00000008212b7c10 */ /* 0x000fe400097fe4ff */
[----:B-1----:R-:W-:-:S04]  /*de80*/  IADD3 R32, P2, R42, UR14, RZ ;  /* 0x0000000e2a207c10 */ /* 0x002fc8000ff5e0ff */
        /* <DEDUP_REMOVED lines=8> */
[----:B----4-:R-:W-:Y:S01]  /*df10*/  SHF.R.S32.HI R53, RZ, 0x1f, R51 ;  /* 0x0000001fff357819 */ /* 0x010fe20000011433 */
[----:B-----5:R-:W-:-:S02]  /*df20*/  IMAD R41, R41, R51, RZ ;  /* 0x0000003329297224 */ /* 0x020fc400078e02ff */
[----:B------:R-:W-:Y:S02]  /*df30*/  IMAD.WIDE.U32 R26, R51, R40, R26 ;  /* 0x00000028331a7225 */ /* 0x000fe400078e001a */
[----:B------:R1:W4:Y:S02]  /*df40*/  LDG.E.CONSTANT R51, [R32.64] ;  /* 0x0000000a20337981 */ /* 0x000324000c1e9900 */
[----:B------:R-:W-:Y:S02]  /*df50*/  IMAD R53, R40, R53, R41 ;  /* 0x0000003528357224 */ /* 0x000fe400078e0229 */
        /* <DEDUP_REMOVED lines=13> */
[----:B----4-:R-:W-:Y:S01]  /*e030*/  SHF.R.S32.HI R53, RZ, 0x1f, R51 ;  /* 0x0000001fff357819 */ /* 0x010fe20000011433 */
[----:B-----5:R-:W-:Y:S02]  /*e040*/  IMAD R41, R41, R51, RZ ;  /* 0x0000003329297224 */ /* 0x020fe400078e02ff */
        /* <DEDUP_REMOVED lines=30> */
[----:B------:R-:W2:Y:S02]  /*e230*/  LDG.E.CONSTANT R49, [R42.64] ;  /* 0x0000000a2a317981 */ /* 0x000ea4000c1e9900 */
        /* <DEDUP_REMOVED lines=8> */
[----:B------:R-:W4:Y:S01]  /*e2c0*/  LDG.E.64 R40, [R30.64+0x68] ;  /* 0x0000680a1e287981 */ /* 0x000f22000c1e1b00 */
[----:B------:R-:W-:Y:S01]  /*e2d0*/  IADD3 R52, P2, R32, UR14, RZ ;  /* 0x0000000e20347c10 */ /* 0x000fe2000ff5e0ff */
[----:B------:R-:W-:-:S03]  /*e2e0*/  IMAD.IADD R27, R27, 0x1, R53 ;  /* 0x000000011b1b7824 */ /* 0x000fc600078e0235 */
[----:B------:R-:W-:Y:S02]  /*e2f0*/  IADD3.X R53, R33, UR8, RZ, P2, !PT ;  /* 0x0000000821357c10 */ /* 0x000fe400097fe4ff */
[----:B0-----:R-:W5:Y:S01]  /*e300*/  LDG.E.64 R32, [R30.64+0x70] ;  /* 0x0000700a1e207981 */ /* 0x001f62000c1e1b00 */
[----:B--2---:R-:W-:Y:S01]  /*e310*/  SHF.R.S32.HI R43, RZ, 0x1f, R49 ;  /* 0x0000001fff2b7819 */ /* 0x004fe20000011431 */
[----:B---3--:R-:W-:-:S04]  /*e320*/  IMAD R29, R29, R49, RZ ;  /* 0x000000311d1d7224 */ /* 0x008fc800078e02ff */
[----:B------:R-:W-:Y:S02]  /*e330*/  IMAD R43, R28, R43, R29 ;  /* 0x0000002b1c2b7224 */ /* 0x000fe400078e021d */
[----:B------:R-:W-:Y:S01]  /*e340*/  IMAD.WIDE.U32 R28, R49, R28, R26 ;  /* 0x0000001c311c7225 */ /* 0x000fe200078e001a */
[----:B------:R-:W-:Y:S01]  /*e350*/  IADD3 R26, P2, R52, UR14, RZ ;  /* 0x0000000e341a7c10 */ /* 0x000fe2000ff5e0ff */
[----:B------:R-:W2:Y:S03]  /*e360*/  LDG.E.CONSTANT R49, [R52.64] ;  /* 0x0000000a34317981 */ /* 0x000ea6000c1e9900 */
[----:B------:R-:W-:Y:S02]  /*e370*/  IADD3 R29, R29, R43, RZ ;  /* 0x0000002b1d1d7210 */ /* 0x000fe40007ffe0ff */
[----:B------:R-:W-:Y:S01]  /*e380*/  IADD3.X R27, R53, UR8, RZ, P2, !PT ;  /* 0x00000008351b7c10 */ /* 0x000fe200097fe4ff */
[----:B----4-:R-:W-:Y:S01]  /*e390*/  IMAD R50, R41, R51, RZ ;  /* 0x0000003329327224 */ /* 0x010fe200078e02ff */
[----:B------:R-:W-:-:S03]  /*e3a0*/  SHF.R.S32.HI R43, RZ, 0x1f, R51 ;  /* 0x0000001fff2b7819 */ /* 0x000fc60000011433 */
[----:B------:R0:W3:Y:S02]  /*e3b0*/  LDG.E.CONSTANT R41, [R26.64] ;  /* 0x0000000a1a297981 */ /* 0x0000e4000c1e9900 */
[----:B------:R-:W-:Y:S02]  /*e3c0*/  IMAD R50, R40, R43, R50 ;  /* 0x0000002b28327224 */ /* 0x000fe400078e0232 */
[----:B------:R-:W4:Y:S01]  /*e3d0*/  LDG.E.64 R42, [R30.64+0x78] ;  /* 0x0000780a1e2a7981 */ /* 0x000f22000c1e1b00 */
[----:B------:R-:W-:Y:S01]  /*e3e0*/  IADD3 R47, P2, R47, -0x10, RZ ;  /* 0xfffffff02f2f7810 */ /* 0x000fe20007f5e0ff */
[----:B------:R-:W-:-:S03]  /*e3f0*/  IMAD.WIDE.U32 R28, R51, R40, R28 ;  /* 0x00000028331c7225 */ /* 0x000fc600078e001c */
[----:B------:R-:W-:Y:S01]  /*e400*/  IADD3.X R46, R46, -0x1, RZ, P2, !PT ;  /* 0xffffffff2e2e7810 */ /* 0x000fe200017fe4ff */
[----:B------:R-:W-:Y:S01]  /*e410*/  IMAD.IADD R29, R29, 0x1, R50 ;  /* 0x000000011d1d7824 */ /* 0x000fe200078e0232 */
[----:B------:R-:W-:-:S04]  /*e420*/  ISETP.GT.U32.AND P2, PT, R47, 0xc, PT ;  /* 0x0000000c2f00780c */ /* 0x000fc80003f44070 */
[----:B------:R-:W-:Y:S01]  /*e430*/  ISETP.GT.AND.EX P2, PT, R46, RZ, PT, P2 ;  /* 0x000000ff2e00720c */ /* 0x000fe20003f44320 */
[----:B------:R-:W-:Y:S01]  /*e440*/  UIADD3 UR4, UP0, UR4, 0x10, URZ ;  /* 0x0000001004047890 */ /* 0x000fe2000ff1e03f */
[----:B0-----:R-:W-:-:S03]  /*e450*/  IADD3 R26, P3, R26, UR14, RZ ;  /* 0x0000000e1a1a7c10 */ /* 0x001fc6000ff7e0ff */
[----:B------:R-:W-:Y:S01]  /*e460*/  UIADD3.X UR5, URZ, UR5, URZ, UP0, !UPT ;  /* 0x000000053f057290 */ /* 0x000fe200087fe43f */
[----:B------:R-:W-:Y:S02]  /*e470*/  IADD3.X R27, R27, UR8, RZ, P3, !PT ;  /* 0x000000081b1b7c10 */ /* 0x000fe40009ffe4ff */
[----:B--2---:R-:W-:Y:S01]  /*e480*/  SHF.R.S32.HI R51, RZ, 0x1f, R49 ;  /* 0x0000001fff337819 */ /* 0x004fe20000011431 */
[----:B-----5:R-:W-:Y:S02]  /*e490*/  IMAD R33, R33, R49, RZ ;  /* 0x0000003121217224 */ /* 0x020fe400078e02ff */
        /* <DEDUP_REMOVED lines=9> */
.L_x_2401:
        /* <DEDUP_REMOVED lines=9> */
[----:B------:R-:W-:-:S04]  /*e5c0*/  IADD3 R42, P0, R26, UR14, RZ ;  /* 0x0000000e1a2a7c10 */ /* 0x000fc8000ff1e0ff */
[----:B------:R-:W3:Y:S01]  /*e5d0*/  LDG.E.64 R30, [R32.64] ;  /* 0x0000000a201e7981 */ /* 0x000ee2000c1e1b00 */
[----:B------:R-:W-:-:S03]  /*e5e0*/  IADD3.X R43, R27, UR8, RZ, P0, !PT ;  /* 0x000000081b2b7c10 */ /* 0x000fc600087fe4ff */
[----:B------:R-:W4:Y:S04]  /*e5f0*/  LDG.E.64 R28, [R32.64+0x8] ;  /* 0x0000080a201c7981 */ /* 0x000f28000c1e1b00 */
[----:B------:R1:W4:Y:S01]  /*e600*/  LDG.E.CONSTANT R49, [R42.64] ;  /* 0x0000000a2a317981 */ /* 0x000322000c1e9900 */
        /* <DEDUP_REMOVED lines=9> */
[----:B------:R-:W3:Y:S01]  /*e6a0*/  LDG.E.64 R30, [R32.64+0x10] ;  /* 0x0000100a201e7981 */ /* 0x000ee2000c1e1b00 */
[----:B----4-:R-:W-:-:S02]  /*e6b0*/  IMAD R50, R29, R49, RZ ;  /* 0x000000311d327224 */ /* 0x010fc400078e02ff */
[----:B------:R-:W-:Y:S02]  /*e6c0*/  IADD3 R41, R41, R53, RZ ;  /* 0x0000003529297210 */ /* 0x000fe40007ffe0ff */
[----:B------:R-:W-:-:S05]  /*e6d0*/  SHF.R.S32.HI R53, RZ, 0x1f, R49 ;  /* 0x0000001fff357819 */ /* 0x000fca0000011431 */
[----:B------:R-:W-:Y:S02]  /*e6e0*/  IMAD R50, R28, R53, R50 ;  /* 0x000000351c327224 */ /* 0x000fe400078e0232 */
[----:B------:R-:W-:Y:S02]  /*e6f0*/  IMAD.WIDE.U32 R52, R49, R28, R40 ;  /* 0x0000001c31347225 */ /* 0x000fe400078e0028 */
[----:B------:R1:W4:Y:S04]  /*e700*/  LDG.E.CONSTANT R49, [R42.64] ;  /* 0x0000000a2a317981 */ /* 0x000328000c1e9900 */
[----:B------:R-:W5:Y:S01]  /*e710*/  LDG.E.64 R28, [R32.64+0x18] ;  /* 0x0000180a201c7981 */ /* 0x000f62000c1e1b00 */
[----:B------:R-:W-:Y:S01]  /*e720*/  IADD3 R40, P0, R42, UR14, RZ ;  /* 0x0000000e2a287c10 */ /* 0x000fe2000ff1e0ff */
[----:B0-----:R-:W-:-:S02]  /*e730*/  IMAD.IADD R27, R53, 0x1, R50 ;  /* 0x00000001351b7824 */ /* 0x001fc400078e0232 */
[----:B------:R-:W-:Y:S01]  /*e740*/  IMAD.MOV.U32 R26, RZ, RZ, R52 ;  /* 0x000000ffff1a7224 */ /* 0x000fe200078e0034 */
        /* <DEDUP_REMOVED lines=17> */
[----:B------:R-:W-:Y:S01]  /*e860*/  IMAD.IADD R27, R27, 0x1, R53 ;  /* 0x000000011b1b7824 */ /* 0x000fe200078e0235 */
[----:B--2---:R-:W-:Y:S01]  /*e870*/  SHF.R.S32.HI R41, RZ, 0x1f, R51 ;  /* 0x0000001fff297819 */ /* 0x004fe20000011433 */
[----:B---3--:R-:W-:-:S04]  /*e880*/  IMAD R31, R31, R51, RZ ;  /* 0x000000331f1f7224 */ /* 0x008fc800078e02ff */
[----:B------:R-:W-:Y:S01]  /*e890*/  IMAD R53, R30, R41, R31 ;  /* 0x000000291e357224 */ /* 0x000fe200078e021f */
[----:B------:R-:W-:Y:S01]  /*e8a0*/  IADD3.X R41, R43, UR8, RZ, P0, !PT ;  /* 0x000000082b297c10 */ /* 0x000fe200087fe4ff */
[----:B------:R-:W-:Y:S01]  /*e8b0*/  IMAD.WIDE.U32 R30, R51, R30, R26 ;  /* 0x0000001e331e7225 */ /* 0x000fe200078e001a */
[----:B------:R-:W-:Y:S01]  /*e8c0*/  IADD3 R26, P0, R40, UR14, RZ ;  /* 0x0000000e281a7c10 */ /* 0x000fe2000ff1e0ff */
[----:B-1----:R-:W2:Y:S02]  /*e8d0*/  LDG.E.64 R42, [R32.64+0x30] ;  /* 0x0000300a202a7981 */ /* 0x002ea4000c1e1b00 */
[----:B------:R-:W-:Y:S02]  /*e8e0*/  IMAD.IADD R31, R31, 0x1, R53 ;  /* 0x000000011f1f7824 */ /* 0x000fe400078e0235 */
[----:B------:R-:W3:Y:S01]  /*e8f0*/  LDG.E.CONSTANT R51, [R40.64] ;  /* 0x0000000a28337981 */ /* 0x000ee2000c1e9900 */
[----:B------:R-:W-:Y:S02]  /*e900*/  IADD3.X R27, R41, UR8, RZ, P0, !PT ;  /* 0x00000008291b7c10 */ /* 0x000fe400087fe4ff */
[----:B----4-:R-:W-:Y:S01]  /*e910*/  SHF.R.S32.HI R53, RZ, 0x1f, R49 ;  /* 0x0000001fff357819 */ /* 0x010fe20000011431 */
[----:B-----5:R-:W-:-:S02]  /*e920*/  IMAD R50, R29, R49, RZ ;  /* 0x000000311d327224 */ /* 0x020fc400078e02ff */
[----:B------:R0:W4:Y:S02]  /*e930*/  LDG.E.CONSTANT R29, [R26.64] ;  /* 0x0000000a1a1d7981 */ /* 0x000124000c1e9900 */
[----:B------:R-:W-:Y:S02]  /*e940*/  IMAD R50, R28, R53, R50 ;  /* 0x000000351c327224 */ /* 0x000fe400078e0232 */
[----:B------:R-:W5:Y:S01]  /*e950*/  LDG.E.64 R52, [R32.64+0x38] ;  /* 0x0000380a20347981 */ /* 0x000f62000c1e1b00 */
[----:B------:R-:W-:-:S05]  /*e960*/  IMAD.WIDE.U32 R30, R49, R28, R30 ;  /* 0x0000001c311e7225 */ /* 0x000fca00078e001e */
        /* <DEDUP_REMOVED lines=8> */
[----:B---3--:R-:W-:Y:S01]  /*e9f0*/  SHF.R.S32.HI R41, RZ, 0x1f, R51 ;  /* 0x0000001fff297819 */ /* 0x008fe20000011433 */
[----:B--2---:R-:W-:-:S02]  /*ea00*/  IMAD R28, R43, R51, RZ ;  /* 0x000000332b1c7224 */ /* 0x004fc400078e02ff */
[----:B------:R-:W-:-:S04]  /*ea10*/  IMAD.WIDE.U32 R30, R51, R42, R30 ;  /* 0x0000002a331e7225 */ /* 0x000fc800078e001e */
[----:B------:R-:W-:Y:S01]  /*ea20*/  IMAD R43, R42, R41, R28 ;  /* 0x000000292a2b7224 */ /* 0x000fe200078e021c */
[----:B----4-:R-:W-:-:S03]  /*ea30*/  SHF.R.S32.HI R41, RZ, 0x1f, R29 ;  /* 0x0000001fff297819 */ /* 0x010fc6000001141d */
[----:B------:R-:W-:Y:S02]  /*ea40*/  IMAD.IADD R31, R31, 0x1, R43 ;  /* 0x000000011f1f7824 */ /* 0x000fe400078e022b */
[----:B-----5:R-:W-:-:S04]  /*ea50*/  IMAD R28, R53, R29, RZ ;  /* 0x0000001d351c7224 */ /* 0x020fc800078e02ff */
[----:B------:R-:W-:Y:S02]  /*ea60*/  IMAD R33, R52, R41, R28 ;  /* 0x0000002934217224 */ /* 0x000fe400078e021c */
[----:B------:R-:W-:-:S04]  /*ea70*/  IMAD.WIDE.U32 R40, R29, R52, R30 ;  /* 0x000000341d287225 */ /* 0x000fc800078e001e */
[----:B------:R-:W-:Y:S02]  /*ea80*/  IMAD.IADD R41, R41, 0x1, R33 ;  /* 0x0000000129297824 */ /* 0x000fe400078e0221 */
.L_x_2403:
[----:B------:R-:W-:-:S04]  /*ea90*/  ISETP.NE.U32.AND P2, PT, R47, RZ, PT ;  /* 0x000000ff2f00720c */ /* 0x000fc80003f45070 */
[----:B------:R-:W-:-:S13]  /*eaa0*/  ISETP.NE.OR.EX P0, PT, R46, RZ, P0, P2 ;  /* 0x000000ff2e00720c */ /* 0x000fda0000705720 */
[----:B------:R-:W-:Y:S05]  /*eab0*/  @!P0 BRA `(.L_x_2399) ;  /* 0x0000030000008947 */ /* 0x000fea0003800000 */
.L_x_2400:
        /* <DEDUP_REMOVED lines=11> */
[----:B------:R-:W-:-:S03]  /*eb70*/  IADD3 R50, P0, R26, UR14, RZ ;  /* 0x0000000e1a327c10 */ /* 0x000fc6000ff1e0ff */
[----:B------:R-:W4:Y:S01]  /*eb80*/  LDG.E.64 R52, [R28.64+0x18] ;  /* 0x0000180a1c347981 */ /* 0x000f22000c1e1b00 */
[----:B--2---:R-:W-:Y:S01]  /*eb90*/  SHF.R.S32.HI R49, RZ, 0x1f, R51 ;  /* 0x0000001fff317819 */ /* 0x004fe20000011433 */
[-C--:B---3--:R-:W-:Y:S02]  /*eba0*/  IMAD R33, R33, R51.reuse, RZ ;  /* 0x0000003321217224 */ /* 0x088fe400078e02ff */
[C---:B------:R-:W-:Y:S01]  /*ebb0*/  IMAD.WIDE.U32 R40, R32.reuse, R51, R40 ;  /* 0x0000003320287225 */ /* 0x040fe200078e0028 */
[----:B------:R-:W-:Y:S02]  /*ebc0*/  IADD3.X R51, R27, UR8, RZ, P0, !PT ;  /* 0x000000081b337c10 */ /* 0x000fe400087fe4ff */
[----:B0-----:R-:W2:Y:S01]  /*ebd0*/  LDG.E.64 R26, [R28.64+0x10] ;  /* 0x0000100a1c1a7981 */ /* 0x001ea2000c1e1b00 */
[----:B------:R-:W-:-:S03]  /*ebe0*/  IMAD R33, R32, R49, R33 ;  /* 0x0000003120217224 */ /* 0x000fc600078e0221 */
[----:B------:R-:W3:Y:S01]  /*ebf0*/  LDG.E.CONSTANT R49, [R50.64] ;  /* 0x0000000a32317981 */ /* 0x000ee2000c1e9900 */
[----:B------:R-:W-:Y:S01]  /*ec00*/  IADD3 R32, P0, R50, UR14, RZ ;  /* 0x0000000e32207c10 */ /* 0x000fe2000ff1e0ff */
[----:B------:R-:W-:Y:S01]  /*ec10*/  IMAD.IADD R41, R41, 0x1, R33 ;  /* 0x0000000129297824 */ /* 0x000fe200078e0221 */
[----:B-----5:R-:W-:Y:S01]  /*ec20*/  SHF.R.S32.HI R42, RZ, 0x1f, R43 ;  /* 0x0000001fff2a7819 */ /* 0x020fe2000001142b */
[----:B----4-:R-:W-:Y:S01]  /*ec30*/  IMAD R31, R31, R43, RZ ;  /* 0x0000002b1f1f7224 */ /* 0x010fe200078e02ff */
[----:B------:R-:W-:-:S03]  /*ec40*/  IADD3.X R33, R51, UR8, RZ, P0, !PT ;  /* 0x0000000833217c10 */ /* 0x000fc600087fe4ff */
[C---:B------:R-:W-:Y:S02]  /*ec50*/  IMAD R42, R30.reuse, R42, R31 ;  /* 0x0000002a1e2a7224 */ /* 0x040fe400078e021f */
[----:B------:R-:W4:Y:S01]  /*ec60*/  LDG.E.CONSTANT R31, [R32.64] ;  /* 0x0000000a201f7981 */ /* 0x000f22000c1e9900 */
[----:B------:R-:W-:Y:S01]  /*ec70*/  IMAD.WIDE.U32 R40, R30, R43, R40 ;  /* 0x0000002b1e287225 */ /* 0x000fe200078e0028 */
[----:B------:R-:W-:-:S04]  /*ec80*/  IADD3 R47, P0, R47, -0x4, RZ ;  /* 0xfffffffc2f2f7810 */ /* 0x000fc80007f1e0ff */
[----:B------:R-:W-:Y:S02]  /*ec90*/  IADD3 R41, R41, R42, RZ ;  /* 0x0000002a29297210 */ /* 0x000fe40007ffe0ff */
[----:B------:R-:W-:Y:S02]  /*eca0*/  IADD3.X R46, R46, -0x1, RZ, P0, !PT ;  /* 0xffffffff2e2e7810 */ /* 0x000fe400007fe4ff */
[----:B------:R-:W-:-:S04]  /*ecb0*/  ISETP.NE.U32.AND P0, PT, R47, RZ, PT ;  /* 0x000000ff2f00720c */ /* 0x000fc80003f05070 */
[----:B------:R-:W-:Y:S01]  /*ecc0*/  ISETP.NE.AND.EX P0, PT, R46, RZ, PT, P0 ;  /* 0x000000ff2e00720c */ /* 0x000fe20003f05300 */
[----:B------:R-:W-:-:S04]  /*ecd0*/  UIADD3 UR4, UP0, UR4, 0x4, URZ ;  /* 0x0000000404047890 */ /* 0x000fc8000ff1e03f */
[----:B------:R-:W-:Y:S01]  /*ece0*/  UIADD3.X UR5, URZ, UR5, URZ, UP0, !UPT ;  /* 0x000000053f057290 */ /* 0x000fe200087fe43f */
[----:B---3--:R-:W-:Y:S01]  /*ecf0*/  SHF.R.S32.HI R43, RZ, 0x1f, R49 ;  /* 0x0000001fff2b7819 */ /* 0x008fe20000011431 */
[----:B--2---:R-:W-:-:S04]  /*ed00*/  IMAD R27, R27, R49, RZ ;  /* 0x000000311b1b7224 */ /* 0x004fc800078e02ff */
[C---:B------:R-:W-:Y:S02]  /*ed10*/  IMAD R43, R26.reuse, R43, R27 ;  /* 0x0000002b1a2b7224 */ /* 0x040fe400078e021b */
[----:B------:R-:W-:-:S04]  /*ed20*/  IMAD.WIDE.U32 R26, R26, R49, R40 ;  /* 0x000000311a1a7225 */ /* 0x000fc800078e0028 */
[----:B------:R-:W-:Y:S01]  /*ed30*/  IMAD.IADD R27, R27, 0x1, R43 ;  /* 0x000000011b1b7824 */ /* 0x000fe200078e022b */
[----:B----4-:R-:W-:Y:S01]  /*ed40*/  SHF.R.S32.HI R30, RZ, 0x1f, R31 ;  /* 0x0000001fff1e7819 */ /* 0x010fe2000001141f */
[-C--:B------:R-:W-:Y:S02]  /*ed50*/  IMAD R29, R53, R31.reuse, RZ ;  /* 0x0000001f351d7224 */ /* 0x080fe400078e02ff */
[----:B------:R-:W-:Y:S01]  /*ed60*/  IMAD.WIDE.U32 R40, R52, R31, R26 ;  /* 0x0000001f34287225 */ /* 0x000fe200078e001a */
[----:B------:R-:W-:-:S03]  /*ed70*/  IADD3 R26, P2, R32, UR14, RZ ;  /* 0x0000000e201a7c10 */ /* 0x000fc6000ff5e0ff */
[----:B------:R-:W-:Y:S01]  /*ed80*/  IMAD R29, R52, R30, R29 ;  /* 0x0000001e341d7224 */ /* 0x000fe200078e021d */
[----:B------:R-:W-:-:S03]  /*ed90*/  IADD3.X R27, R33, UR8, RZ, P2, !PT ;  /* 0x00000008211b7c10 */ /* 0x000fc600097fe4ff */
[----:B------:R-:W-:Y:S01]  /*eda0*/  IMAD.IADD R41, R41, 0x1, R29 ;  /* 0x0000000129297824 */ /* 0x000fe200078e021d */
[----:B------:R-:W-:Y:S05]  /*edb0*/  @P0 BRA `(.L_x_2400) ;  /* 0xfffffd0000000947 */ /* 0x000fea000383ffff */
.L_x_2399:
[----:B------:R-:W-:-:S13]  /*edc0*/  LOP3.LUT P0, RZ, R2, 0x3, RZ, 0xc0, !PT ;  /* 0x0000000302ff7812 */ /* 0x000fda000780c0ff */
        /* <DEDUP_REMOVED lines=28> */
[----:B------:R-:W-:Y:S02]  /*ef90*/  IMAD.U32 R26, RZ, RZ, UR8 ;  /* 0x00000008ff1a7e24 */ /* 0x000fe4000f8e00ff */
[----:B------:R-:W-:Y:S01]  /*efa0*/  ISETP.NE.AND.EX P0, PT, RZ, RZ, PT, P0 ;  /* 0x000000ffff00720c */ /* 0x000fe20003f05300 */
[----:B------:R-:W-:Y:S02]  /*efb0*/  IMAD.U32 R27, RZ, RZ, UR9 ;  /* 0x00000009ff1b7e24 */ /* 0x000fe4000f8e00ff */
[----:B------:R-:W-:Y:S01]  /*efc0*/  IMAD.U32 R13, RZ, RZ, UR5 ;  /* 0x00000005ff0d7e24 */ /* 0x000fe2000f8e00ff */
[----:B------:R-:W-:-:S03]  /*efd0*/  IADD3 R12, P2, R12, UR4, RZ ;  /* 0x000000040c0c7c10 */ /* 0x000fc6000ff5e0ff */
[----:B------:R-:W2:Y:S01]  /*efe0*/  LDG.E.64 R26, [R26.64+0x8] ;  /* 0x0000080a1a1a7981 */ /* 0x000ea2000c1e1b00 */
[----:B------:R-:W-:Y:S01]  /*eff0*/  IADD3.X R25, R25, UR14, R13, P2, !PT ;  /* 0x0000000e19197c10 */ /* 0x000fe200097fe40d */
[----:B------:R-:W-:Y:S01]  /*f000*/  IMAD.U32 R13, RZ, RZ, UR16 ;  /* 0x00000010ff0d7e24 */ /* 0x000fe2000f8e00ff */
[----:B------:R-:W-:-:S04]  /*f010*/  LEA R28, P2, R12, c[0x0][0x168], 0x2 ;  /* 0x00005a000c1c7a11 */ /* 0x000fc800078410ff */
[----:B------:R-:W-:Y:S02]  /*f020*/  LEA.HI.X R29, R12, c[0x0][0x16c], R25, 0x2, P2 ;  /* 0x00005b000c1d7a11 */ /* 0x000fe400010f1419 */
[C---:B------:R-:W-:Y:S02]  /*f030*/  @P0 LEA R24, P2, R13.reuse, R28, 0x2 ;  /* 0x0000001c0d180211 */ /* 0x040fe400078410ff */
[----:B------:R-:W-:Y:S01]  /*f040*/  MOV R12, UR17 ;  /* 0x00000011000c7c02 */ /* 0x000fe20008000f00 */
[----:B------:R-:W3:Y:S03]  /*f050*/  LDG.E.CONSTANT R31, [R28.64] ;  /* 0x0000000a1c1f7981 */ /* 0x000ee6000c1e9900 */
[----:B------:R-:W-:Y:S01]  /*f060*/  @P0 LEA.HI.X R25, R13, R29, R12, 0x2, P2 ;  /* 0x0000001d0d190211 */ /* 0x000fe200010f140c */
[----:B------:R-:W-:Y:S02]  /*f070*/  IMAD.U32 R12, RZ, RZ, UR8 ;  /* 0x00000008ff0c7e24 */ /* 0x000fe4000f8e00ff */
        /* <DEDUP_REMOVED lines=12> */
[----:B------:R-:W-:Y:S02]  /*f140*/  @P0 IMAD.IADD R41, R13, 0x1, R27 ;  /* 0x000000010d290824 */ /* 0x000fe400078e021b */
[----:B------:R-:W-:Y:S02]  /*f150*/  @P0 IMAD.MOV.U32 R40, RZ, RZ, R12 ;  /* 0x000000ffff280224 */ /* 0x000fe400078e000c */
.L_x_2398:
[----:B------:R-:W-:Y:S05]  /*f160*/  BSYNC B0 ;  /* 0x0000000000007941 */ /* 0x000fea0003800000 */
.L_x_2397:
        /* <DEDUP_REMOVED lines=10> */
[C---:B------:R-:W-:Y:S01]  /*f210*/  IMAD R27, R34.reuse, c[0x0][0x174], R13 ;  /* 0x00005d00221b7a24 */ /* 0x040fe200078e020d */
[----:B------:R-:W-:Y:S01]  /*f220*/  IADD3.X R12, R3, -0x1, RZ, P2, !PT ;  /* 0xffffffff030c7810 */ /* 0x000fe200017fe4ff */
[----:B------:R-:W-:Y:S01]  /*f230*/  IMAD.WIDE.U32 R34, R34, c[0x0][0x170], RZ ;  /* 0x00005c0022227a25 */ /* 0x000fe200078e00ff */
[----:B------:R-:W-:Y:S01]  /*f240*/  ULDC.64 UR16, c[0x0][0x188] ;  /* 0x0000620000107ab9 */ /* 0x000fe20000000a00 */
[----:B------:R-:W-:Y:S01]  /*f250*/  CS2R R14, SRZ ;  /* 0x00000000000e7805 */ /* 0x000fe2000001ff00 */
[----:B------:R-:W-:-:S02]  /*f260*/  ISETP.GE.U32.AND.EX P0, PT, R12, RZ, PT, P0 ;  /* 0x000000ff0c00720c */ /* 0x000fc40003f06100 */
[----:B------:R-:W-:-:S11]  /*f270*/  IADD3 R13, R35, R27, RZ ;  /* 0x0000001b230d7210 */ /* 0x000fd60007ffe0ff */
        /* <DEDUP_REMOVED lines=19> */
.L_x_2409:
[----:B------:R-:W-:Y:S01]  /*f3b0*/  ULDC.64 UR8, c[0x0][0x180] ;  /* 0x0000600000087ab9 */ /* 0x000fe20000000a00 */
[----:B------:R0:W2:Y:S01]  /*f3c0*/  LDG.E.CONSTANT R43, [R26.64] ;  /* 0x0000000a1a2b7981 */ /* 0x0000a2000c1e9900 */
[----:B------:R-:W-:-:S04]  /*f3d0*/  ULEA UR8, UP0, UR4, UR8, 0x3 ;  /* 0x0000000804087291 */ /* 0x000fc8000f80183f */
[----:B------:R-:W-:Y:S02]  /*f3e0*/  ULEA.HI.X UR9, UR4, UR9, UR5, 0x3, UP0 ;  /* 0x0000000904097291 */ /* 0x000fe400080f1c05 */
[----:B------:R-:W-:-:S04]  /*f3f0*/  IMAD.U32 R28, RZ, RZ, UR8 ;  /* 0x00000008ff1c7e24 */ /* 0x000fc8000f8e00ff */
[----:B------:R-:W-:-:S05]  /*f400*/  IMAD.U32 R29, RZ, RZ, UR9 ;  /* 0x00000009ff1d7e24 */ /* 0x000fca000f8e00ff */
[----:B------:R-:W3:Y:S01]  /*f410*/  LDG.E.64 R30, [R28.64] ;  /* 0x0000000a1c1e7981 */ /* 0x000ee2000c1e1b00 */
[----:B------:R-:W-:-:S04]  /*f420*/  IADD3 R32, P2, R26, UR14, RZ ;  /* 0x0000000e1a207c10 */ /* 0x000fc8000ff5e0ff */
[----:B------:R-:W-:Y:S02]  /*f430*/  IADD3.X R33, R27, UR12, RZ, P2, !PT ;  /* 0x0000000c1b217c10 */ /* 0x000fe400097fe4ff */
[----:B0-----:R-:W4:Y:S01]  /*f440*/  LDG.E.64 R26, [R28.64+0x8] ;  /* 0x0000080a1c1a7981 */ /* 0x001f22000c1e1b00 */
[----:B------:R-:W-:-:S03]  /*f450*/  IADD3 R24, P2, R32, UR14, RZ ;  /* 0x0000000e20187c10 */ /* 0x000fc6000ff5e0ff */
[----:B------:R0:W5:Y:S01]  /*f460*/  LDG.E.CONSTANT R49, [R32.64] ;  /* 0x0000000a20317981 */ /* 0x000162000c1e9900 */
[----:B------:R-:W-:Y:S02]  /*f470*/  IADD3.X R25, R33, UR12, RZ, P2, !PT ;  /* 0x0000000c21197c10 */ /* 0x000fe400097fe4ff */
[----:B0-----:R-:W-:-:S04]  /*f480*/  IADD3 R32, P2, R24, UR14, RZ ;  /* 0x0000000e18207c10 */ /* 0x001fc8000ff5e0ff */
[----:B------:R-:W-:-:S05]  /*f490*/  IADD3.X R33, R25, UR12, RZ, P2, !PT ;  /* 0x0000000c19217c10 */ /* 0x000fca00097fe4ff */
[----:B------:R0:W4:Y:S01]  /*f4a0*/  LDG.E.CONSTANT R53, [R32.64] ;  /* 0x0000000a20357981 */ /* 0x000122000c1e9900 */
[----:B--2---:R-:W-:Y:S01]  /*f4b0*/  SHF.R.S32.HI R51, RZ, 0x1f, R43 ;  /* 0x0000001fff337819 */ /* 0x004fe2000001142b */
[----:B---3--:R-:W-:Y:S02]  /*f4c0*/  IMAD R31, R31, R43, RZ ;  /* 0x0000002b1f1f7224 */ /* 0x008fe400078e02ff */
[----:B------:R-:W-:Y:S02]  /*f4d0*/  IMAD.WIDE.U32 R14, R43, R30, R14 ;  /* 0x0000001e2b0e7225 */ /* 0x000fe400078e000e */
[----:B------:R-:W2:Y:S02]  /*f4e0*/  LDG.E.64 R42, [R28.64+0x18] ;  /* 0x0000180a1c2a7981 */ /* 0x000ea4000c1e1b00 */
[----:B------:R-:W-:Y:S02]  /*f4f0*/  IMAD R50, R30, R51, R31 ;  /* 0x000000331e327224 */ /* 0x000fe400078e021f */
[----:B------:R1:W3:Y:S04]  /*f500*/  LDG.E.CONSTANT R51, [R24.64] ;  /* 0x0000000a18337981 */ /* 0x0002e8000c1e9900 */
[----:B------:R-:W2:Y:S01]  /*f510*/  LDG.E.64 R30, [R28.64+0x10] ;  /* 0x0000100a1c1e7981 */ /* 0x000ea2000c1e1b00 */
[----:B------:R-:W-:Y:S01]  /*f520*/  IMAD.IADD R15, R15, 0x1, R50 ;  /* 0x000000010f0f7824 */ /* 0x000fe200078e0232 */
[----:B-----5:R-:W-:Y:S01]  /*f530*/  SHF.R.S32.HI R50, RZ, 0x1f, R49 ;  /* 0x0000001fff327819 */ /* 0x020fe20000011431 */
[----:B----4-:R-:W-:-:S02]  /*f540*/  IMAD R27, R27, R49, RZ ;  /* 0x000000311b1b7224 */ /* 0x010fc400078e02ff */
[----:B-1----:R-:W-:Y:S01]  /*f550*/  IMAD.WIDE.U32 R24, R49, R26, R14 ;  /* 0x0000001a31187225 */ /* 0x002fe200078e000e */
[----:B------:R-:W-:-:S03]  /*f560*/  IADD3 R14, P2, R32, UR14, RZ ;  /* 0x0000000e200e7c10 */ /* 0x000fc6000ff5e0ff */
[----:B------:R-:W-:Y:S01]  /*f570*/  IMAD R27, R26, R50, R27 ;  /* 0x000000321a1b7224 */ /* 0x000fe200078e021b */
[----:B------:R-:W-:-:S04]  /*f580*/  IADD3.X R15, R33, UR12, RZ, P2, !PT ;  /* 0x0000000c210f7c10 */ /* 0x000fc800097fe4ff */
[----:B------:R-:W-:Y:S01]  /*f590*/  IADD3 R25, R25, R27, RZ ;  /* 0x0000001b19197210 */ /* 0x000fe20007ffe0ff */
[----:B0-----:R0:W4:Y:S01]  /*f5a0*/  LDG.E.CONSTANT R33, [R14.64] ;  /* 0x0000000a0e217981 */ /* 0x001122000c1e9900 */
[----:B------:R-:W-:Y:S02]  /*f5b0*/  SHF.R.S32.HI R49, RZ, 0x1f, R53 ;  /* 0x0000001fff317819 */ /* 0x000fe40000011435 */
[----:B---3--:R-:W-:Y:S01]  /*f5c0*/  SHF.R.S32.HI R27, RZ, 0x1f, R51 ;  /* 0x0000001fff1b7819 */ /* 0x008fe20000011433 */
[----:B--2---:R-:W-:Y:S02]  /*f5d0*/  IMAD R26, R31, R51, RZ ;  /* 0x000000331f1a7224 */ /* 0x004fe400078e02ff */
[----:B------:R-:W-:Y:S02]  /*f5e0*/  IMAD.WIDE.U32 R24, R51, R30, R24 ;  /* 0x0000001e33187225 */ /* 0x000fe400078e0018 */
[----:B------:R-:W2:Y:S02]  /*f5f0*/  LDG.E.64 R50, [R28.64+0x30] ;  /* 0x0000300a1c327981 */ /* 0x000ea4000c1e1b00 */
[----:B------:R-:W-:Y:S01]  /*f600*/  IMAD R31, R30, R27, R26 ;  /* 0x0000001b1e1f7224 */ /* 0x000fe200078e021a */
[----:B------:R-:W-:Y:S01]  /*f610*/  IADD3 R30, P2, R14, UR14, RZ ;  /* 0x0000000e0e1e7c10 */ /* 0x000fe2000ff5e0ff */
[----:B------:R-:W3:Y:S02]  /*f620*/  LDG.E.64 R26, [R28.64+0x20] ;  /* 0x0000200a1c1a7981 */ /* 0x000ee4000c1e1b00 */
[----:B------:R-:W-:Y:S01]  /*f630*/  IMAD.IADD R25, R25, 0x1, R31 ;  /* 0x0000000119197824 */ /* 0x000fe200078e021f */
[----:B------:R-:W-:Y:S01]  /*f640*/  IADD3.X R31, R15, UR12, RZ, P2, !PT ;  /* 0x0000000c0f1f7c10 */ /* 0x000fe200097fe4ff */
[----:B------:R-:W-:Y:S01]  /*f650*/  IMAD R32, R43, R53, RZ ;  /* 0x000000352b207224 */ /* 0x000fe200078e02ff */
[----:B0-----:R-:W5:Y:S01]  /*f660*/  LDG.E.64 R14, [R28.64+0x28] ;  /* 0x0000280a1c0e7981 */ /* 0x001f62000c1e1b00 */
[----:B------:R-:W-:-:S03]  /*f670*/  IMAD.WIDE.U32 R24, R53, R42, R24 ;  /* 0x0000002a35187225 */ /* 0x000fc600078e0018 */
[----:B------:R-:W2:Y:S01]  /*f680*/  LDG.E.CONSTANT R53, [R30.64] ;  /* 0x0000000a1e357981 */ /* 0x000ea2000c1e9900 */
[----:B------:R-:W-:Y:S01]  /*f690*/  IMAD R49, R42, R49, R32 ;  /* 0x000000312a317224 */ /* 0x000fe200078e0220 */
[----:B------:R-:W-:-:S04]  /*f6a0*/  IADD3 R42, P2, R30, UR14, RZ ;  /* 0x0000000e1e2a7c10 */ /* 0x000fc8000ff5e0ff */
[----:B------:R-:W-:-:S05]  /*f6b0*/  IADD3.X R43, R31, UR12, RZ, P2, !PT ;  /* 0x0000000c1f2b7c10 */ /* 0x000fca00097fe4ff */
[----:B------:R-:W5:Y:S01]  /*f6c0*/  LDG.E.CONSTANT R32, [R42.64] ;  /* 0x0000000a2a207981 */ /* 0x000f62000c1e9900 */
[----:B------:R-:W-:Y:S01]  /*f6d0*/  IMAD.IADD R25, R25, 0x1, R49 ;  /* 0x0000000119197824 */ /* 0x000fe200078e0231 */
[----:B----4-:R-:W-:Y:S01]  /*f6e0*/  SHF.R.S32.HI R49, RZ, 0x1f, R33 ;  /* 0x0000001fff317819 */ /* 0x010fe20000011421 */
[----:B---3--:R-:W-:-:S04]  /*f6f0*/  IMAD R27, R27, R33, RZ ;  /* 0x000000211b1b7224 */ /* 0x008fc800078e02ff */
[----:B------:R-:W-:Y:S02]  /*f700*/  IMAD R49, R26, R49, R27 ;  /* 0x000000311a317224 */ /* 0x000fe400078e021b */
[----:B------:R-:W-:Y:S01]  /*f710*/  IMAD.WIDE.U32 R26, R33, R26, R24 ;  /* 0x0000001a211a7225 */ /* 0x000fe200078e0018 */
[----:B------:R-:W-:Y:S02]  /*f720*/  IADD3 R24, P2, R42, UR14, RZ ;  /* 0x0000000e2a187c10 */ /* 0x000fe4000ff5e0ff */
[----:B--2---:R-:W-:Y:S01]  /*f730*/  SHF.R.S32.HI R31, RZ, 0x1f, R53 ;  /* 0x0000001fff1f7819 */ /* 0x004fe20000011435 */
[----:B------:R-:W-:Y:S01]  /*f740*/  IMAD.IADD R27, R27, 0x1, R49 ;  /* 0x000000011b1b7824 */ /* 0x000fe200078e0231 */
[----:B------:R-:W-:Y:S01]  /*f750*/  IADD3.X R25, R43, UR12, RZ, P2, !PT ;  /* 0x0000000c2b197c10 */ /* 0x000fe200097fe4ff */
[----:B-----5:R-:W-:Y:S01]  /*f760*/  IMAD R15, R15, R53, RZ ;  /* 0x000000350f0f7224 */ /* 0x020fe200078e02ff */
[----:B------:R-:W-:-:S03]  /*f770*/  IADD3 R30, P2, R24, UR14, RZ ;  /* 0x0000000e181e7c10 */ /* 0x000fc6000ff5e0ff */
[----:B------:R-:W-:Y:S01]  /*f780*/  IMAD R31, R14, R31, R15 ;  /* 0x0000001f0e1f7224 */ /* 0x000fe200078e020f */
[----:B------:R0:W2:Y:S01]  /*f790*/  LDG.E.CONSTANT R33, [R24.64] ;  /* 0x0000000a18217981 */ /* 0x0000a2000c1e9900 */
[----:B------:R-:W-:-:S03]  /*f7a0*/  IMAD.WIDE.U32 R14, R53, R14, R26 ;  /* 0x0000000e350e7225 */ /* 0x000fc600078e001a */
[----:B------:R-:W3:Y:S01]  /*f7b0*/  LDG.E.64 R26, [R28.64+0x38] ;  /* 0x0000380a1c1a7981 */ /* 0x000ee2000c1e1b00 */
[----:B------:R-:W-:Y:S01]  /*f7c0*/  IMAD.IADD R15, R15, 0x1, R31 ;  /* 0x000000010f0f7824 */ /* 0x000fe200078e021f */
[----:B------:R-:W-:Y:S01]  /*f7d0*/  IADD3.X R31, R25, UR12, RZ, P2, !PT ;  /* 0x0000000c191f7c10 */ /* 0x000fe200097fe4ff */
[----:B------:R-:W-:Y:S01]  /*f7e0*/  IMAD R42, R51, R32, RZ ;  /* 0x00000020332a7224 */ /* 0x000fe200078e02ff */
[----:B------:R-:W-:Y:S01]  /*f7f0*/  SHF.R.S32.HI R49, RZ, 0x1f, R32 ;  /* 0x0000001fff317819 */ /* 0x000fe20000011420 */
[----:B0-----:R-:W4:Y:S04]  /*f800*/  LDG.E.64 R24, [R28.64+0x40] ;  /* 0x0000400a1c187981 */ /* 0x001f28000c1e1b00 */
[----:B------:R-:W5:Y:S01]  /*f810*/  LDG.E.CONSTANT R53, [R30.64] ;  /* 0x0000000a1e357981 */ /* 0x000f62000c1e9900 */
[----:B------:R-:W-:Y:S01]  /*f820*/  IMAD R49, R50, R49, R42 ;  /* 0x0000003132317224 */ /* 0x000fe200078e022a */
[----:B------:R-:W-:-:S04]  /*f830*/  IADD3 R42, P2, R30, UR14, RZ ;  /* 0x0000000e1e2a7c10 */ /* 0x000fc8000ff5e0ff */
[----:B------:R-:W-:Y:S01]  /*f840*/  IADD3.X R43, R31, UR12, RZ, P2, !PT ;  /* 0x0000000c1f2b7c10 */ /* 0x000fe200097fe4ff */
[----:B------:R-:W-:Y:S02]  /*f850*/  IMAD.WIDE.U32 R14, R32, R50, R14 ;  /* 0x00000032200e7225 */ /* 0x000fe400078e000e */
[----:B------:R-:W4:Y:S04]  /*f860*/  LDG.E.64 R50, [R28.64+0x48] ;  /* 0x0000480a1c327981 */ /* 0x000f28000c1e1b00 */
[----:B------:R-:W4:Y:S01]  /*f870*/  LDG.E.CONSTANT R32, [R42.64] ;  /* 0x0000000a2a207981 */ /* 0x000f22000c1e9900 */
[----:B------:R-:W-:Y:S02]  /*f880*/  IADD3 R15, R15, R49, RZ ;  /* 0x000000310f0f7210 */ /* 0x000fe40007ffe0ff */
[----:B--2---:R-:W-:Y:S01]  /*f890*/  SHF.R.S32.HI R49, RZ, 0x1f, R33 ;  /* 0x0000001fff317819 */ /* 0x004fe20000011421 */
[----:B---3--:R-:W-:-:S02]  /*f8a0*/  IMAD R27, R27, R33, RZ ;  /* 0x000000211b1b7224 */ /* 0x008fc400078e02ff */
[----:B------:R-:W-:-:S04]  /*f8b0*/  IMAD.WIDE.U32 R14, R33, R26, R14 ;  /* 0x0000001a210e7225 */ /* 0x000fc800078e000e */
[----:B------:R-:W-:Y:S01]  /*f8c0*/  IMAD R27, R26, R49, R27 ;  /* 0x000000311a1b7224 */ /* 0x000fe200078e021b */
[----:B------:R-:W-:-:S03]  /*f8d0*/  IADD3 R26, P2, R42, UR14, RZ ;  /* 0x0000000e2a1a7c10 */ /* 0x000fc6000ff5e0ff */
[----:B------:R-:W-:Y:S01]  /*f8e0*/  IMAD.IADD R15, R15, 0x1, R27 ;  /* 0x000000010f0f7824 */ /* 0x000fe200078e021b */
[----:B-----5:R-:W-:Y:S01]  /*f8f0*/  SHF.R.S32.HI R31, RZ, 0x1f, R53 ;  /* 0x0000001fff1f7819 */ /* 0x020fe20000011435 */
[----:B----4-:R-:W-:Y:S01]  /*f900*/  IMAD R25, R25, R53, RZ ;  /* 0x0000003519197224 */ /* 0x010fe200078e02ff */
[----:B------:R-:W-:Y:S01]  /*f910*/  IADD3.X R27, R43, UR12, RZ, P2, !PT ;  /* 0x0000000c2b1b7c10 */ /* 0x000fe200097fe4ff */
[----:B------:R-:W-:Y:S01]  /*f920*/  IMAD.WIDE.U32 R14, R53, R24, R14 ;  /* 0x00000018350e7225 */ /* 0x000fe200078e000e */
[----:B------:R-:W-:-:S03]  /*f930*/  IADD3 R30, P2, R26, UR14, RZ ;  /* 0x0000000e1a1e7c10 */ /* 0x000fc6000ff5e0ff */
[----:B------:R-:W-:Y:S01]  /*f940*/  IMAD R31, R24, R31, R25 ;  /* 0x0000001f181f7224 */ /* 0x000fe200078e0219 */
[----:B------:R0:W2:Y:S04]  /*f950*/  LDG.E.CONSTANT R33, [R26.64] ;  /* 0x0000000a1a217981 */ /* 0x0000a8000c1e9900 */
        /* <DEDUP_REMOVED lines=13> */
[----:B------:R-:W-:Y:S01]  /*fa30*/  IMAD.IADD R15, R15, 0x1, R49 ;  /* 0x000000010f0f7824 */ /* 0x000fe200078e0231 */
[----:B--2---:R-:W-:Y:S01]  /*fa40*/  SHF.R.S32.HI R49, RZ, 0x1f, R33 ;  /* 0x0000001fff317819 */ /* 0x004fe20000011421 */
[----:B---3--:R-:W-:-:S02]  /*fa50*/  IMAD R25, R25, R33, RZ ;  /* 0x0000002119197224 */ /* 0x008fc400078e02ff */
[----:B------:R-:W-:-:S04]  /*fa60*/  IMAD.WIDE.U32 R14, R33, R24, R14 ;  /* 0x00000018210e7225 */ /* 0x000fc800078e000e */
[----:B------:R-:W-:Y:S01]  /*fa70*/  IMAD R25, R24, R49, R25 ;  /* 0x0000003118197224 */ /* 0x000fe200078e0219 */
[----:B------:R-:W-:-:S03]  /*fa80*/  IADD3 R24, P2, R42, UR14, RZ ;  /* 0x0000000e2a187c10 */ /* 0x000fc6000ff5e0ff */
[----:B------:R-:W-:Y:S01]  /*fa90*/  IMAD.IADD R15, R15, 0x1, R25 ;  /* 0x000000010f0f7824 */ /* 0x000fe200078e0219 */
[----:B-----5:R-:W-:Y:S01]  /*faa0*/  SHF.R.S32.HI R25, RZ, 0x1f, R53 ;  /* 0x0000001fff197819 */ /* 0x020fe20000011435 */
[----:B----4-:R-:W-:Y:S02]  /*fab0*/  IMAD R27, R27, R53, RZ ;  /* 0x000000351b1b7224 */ /* 0x010fe400078e02ff */
[----:B------:R-:W-:-:S04]  /*fac0*/  IMAD.WIDE.U32 R14, R53, R26, R14 ;  /* 0x0000001a350e7225 */ /* 0x000fc800078e000e */
[----:B------:R-:W-:Y:S01]  /*fad0*/  IMAD R27, R26, R25, R27 ;  /* 0x000000191a1b7224 */ /* 0x000fe200078e021b */
[----:B------:R-:W-:Y:S02]  /*fae0*/  IADD3.X R25, R43, UR12, RZ, P2, !PT ;  /* 0x0000000c2b197c10 */ /* 0x000fe400097fe4ff */
[----:B------:R-:W-:Y:S02]  /*faf0*/  IADD3 R30, P2, R24, UR14, RZ ;  /* 0x0000000e181e7c10 */ /* 0x000fe4000ff5e0ff */
[----:B------:R-:W-:Y:S01]  /*fb00*/  IADD3 R15, R15, R27, RZ ;  /* 0x0000001b0f0f7210 */ /* 0x000fe20007ffe0ff */
[----:B------:R0:W2:Y:S04]  /*fb10*/  LDG.E.CONSTANT R33, [R24.64] ;  /* 0x0000000a18217981 */ /* 0x0000a8000c1e9900 */
[----:B------:R-:W3:Y:S01]  /*fb20*/  LDG.E.64 R26, [R28.64+0x68] ;  /* 0x0000680a1c1a7981 */ /* 0x000ee2000c1e1b00 */
[----:B------:R-:W-:Y:S01]  /*fb30*/  SHF.R.S32.HI R49, RZ, 0x1f, R32 ;  /* 0x0000001fff317819 */ /* 0x000fe20000011420 */
[----:B------:R-:W-:Y:S01]  /*fb40*/  IMAD R42, R51, R32, RZ ;  /* 0x00000020332a7224 */ /* 0x000fe200078e02ff */
[----:B------:R-:W-:-:S03]  /*fb50*/  IADD3.X R31, R25, UR12, RZ, P2, !PT ;  /* 0x0000000c191f7c10 */ /* 0x000fc600097fe4ff */
[----:B------:R-:W-:Y:S01]  /*fb60*/  IMAD R49, R50, R49, R42 ;  /* 0x0000003132317224 */ /* 0x000fe200078e022a */
[----:B0-----:R-:W-:Y:S01]  /*fb70*/  IADD3 R24, P2, R30, UR14, RZ ;  /* 0x0000000e1e187c10 */ /* 0x001fe2000ff5e0ff */
[----:B------:R-:W4:Y:S04]  /*fb80*/  LDG.E.CONSTANT R53, [R30.64] ;  /* 0x0000000a1e357981 */ /* 0x000f28000c1e9900 */
[----:B------:R-:W5:Y:S01]  /*fb90*/  LDG.E.64 R42, [R28.64+0x70] ;  /* 0x0000700a1c2a7981 */ /* 0x000f62000c1e1b00 */
[----:B------:R-:W-:Y:S01]  /*fba0*/  IADD3.X R25, R31, UR12, RZ, P2, !PT ;  /* 0x0000000c1f197c10 */ /* 0x000fe200097fe4ff */
[----:B------:R-:W-:Y:S02]  /*fbb0*/  IMAD.WIDE.U32 R14, R32, R50, R14 ;  /* 0x00000032200e7225 */ /* 0x000fe400078e000e */
[----:B------:R-:W5:Y:S04]  /*fbc0*/  LDG.E.64 R50, [R28.64+0x78] ;  /* 0x0000780a1c327981 */ /* 0x000f68000c1e1b00 */
[----:B------:R-:W5:Y:S01]  /*fbd0*/  LDG.E.CONSTANT R32, [R24.64] ;  /* 0x0000000a18207981 */ /* 0x000f62000c1e9900 */
[----:B------:R-:W-:Y:S01]  /*fbe0*/  IMAD.IADD R15, R15, 0x1, R49 ;  /* 0x000000010f0f7824 */ /* 0x000fe200078e0231 */
[----:B------:R-:W-:-:S04]  /*fbf0*/  IADD3 R47, P2, R47, -0x10, RZ ;  /* 0xfffffff02f2f7810 */ /* 0x000fc80007f5e0ff */
[----:B------:R-:W-:Y:S02]  /*fc00*/  IADD3.X R46, R46, -0x1, RZ, P2, !PT ;  /* 0xffffffff2e2e7810 */ /* 0x000fe400017fe4ff */
[----:B------:R-:W-:-:S04]  /*fc10*/  ISETP.GT.U32.AND P2, PT, R47, 0xc, PT ;  /* 0x0000000c2f00780c */ /* 0x000fc80003f44070 */
[----:B------:R-:W-:Y:S01]  /*fc20*/  ISETP.GT.AND.EX P2, PT, R46, RZ, PT, P2 ;  /* 0x000000ff2e00720c */ /* 0x000fe20003f44320 */
[----:B------:R-:W-:-:S04]  /*fc30*/  UIADD3 UR4, UP0, UR4, 0x10, URZ ;  /* 0x0000001004047890 */ /* 0x000fc8000ff1e03f */
[----:B------:R-:W-:Y:S01]  /*fc40*/  UIADD3.X UR5, URZ, UR5, URZ, UP0, !UPT ;  /* 0x000000053f057290 */ /* 0x000fe200087fe43f */
[----:B--2---:R-:W-:Y:S01]  /*fc50*/  SHF.R.S32.HI R49, RZ, 0x1f, R33 ;  /* 0x0000001fff317819 */ /* 0x004fe20000011421 */
[----:B---3--:R-:W-:Y:S02]  /*fc60*/  IMAD R27, R27, R33, RZ ;  /* 0x000000211b1b7224 */ /* 0x008fe400078e02ff */
[----:B------:R-:W-:-:S04]  /*fc70*/  IMAD.WIDE.U32 R14, R33, R26, R14 ;  /* 0x0000001a210e7225 */ /* 0x000fc800078e000e */
[----:B------:R-:W-:-:S04]  /*fc80*/  IMAD R27, R26, R49, R27 ;  /* 0x000000311a1b7224 */ /* 0x000fc800078e021b */
[----:B------:R-:W-:Y:S01]  /*fc90*/  IMAD.IADD R15, R15, 0x1, R27 ;  /* 0x000000010f0f7824 */ /* 0x000fe200078e021b */
[----:B----4-:R-:W-:Y:S01]  /*fca0*/  SHF.R.S32.HI R27, RZ, 0x1f, R53 ;  /* 0x0000001fff1b7819 */ /* 0x010fe20000011435 */
[----:B-----5:R-:W-:Y:S02]  /*fcb0*/  IMAD R26, R43, R53, RZ ;  /* 0x000000352b1a7224 */ /* 0x020fe400078e02ff */
[----:B------:R-:W-:-:S04]  /*fcc0*/  IMAD.WIDE.U32 R14, R53, R42, R14 ;  /* 0x0000002a350e7225 */ /* 0x000fc800078e000e */
[----:B------:R-:W-:Y:S02]  /*fcd0*/  IMAD R27, R42, R27, R26 ;  /* 0x0000001b2a1b7224 */ /* 0x000fe400078e021a */
[----:B------:R-:W-:Y:S02]  /*fce0*/  IMAD R26, R51, R32, RZ ;  /* 0x00000020331a7224 */ /* 0x000fe400078e02ff */
[----:B------:R-:W-:Y:S01]  /*fcf0*/  IMAD.IADD R15, R15, 0x1, R27 ;  /* 0x000000010f0f7824 */ /* 0x000fe200078e021b */
[----:B------:R-:W-:-:S03]  /*fd00*/  SHF.R.S32.HI R27, RZ, 0x1f, R32 ;  /* 0x0000001fff1b7819 */ /* 0x000fc60000011420 */
[----:B------:R-:W-:-:S04]  /*fd10*/  IMAD.WIDE.U32 R14, R32, R50, R14 ;  /* 0x00000032200e7225 */ /* 0x000fc800078e000e */
[----:B------:R-:W-:Y:S01]  /*fd20*/  IMAD R27, R50, R27, R26 ;  /* 0x0000001b321b7224 */ /* 0x000fe200078e021a */
[----:B------:R-:W-:-:S03]  /*fd30*/  IADD3 R26, P3, R24, UR14, RZ ;  /* 0x0000000e181a7c10 */ /* 0x000fc6000ff7e0ff */
[----:B------:R-:W-:Y:S01]  /*fd40*/  IMAD.IADD R15, R15, 0x1, R27 ;  /* 0x000000010f0f7824 */ /* 0x000fe200078e021b */
[----:B------:R-:W-:Y:S01]  /*fd50*/  IADD3.X R27, R25, UR12, RZ, P3, !PT ;  /* 0x0000000c191b7c10 */ /* 0x000fe20009ffe4ff */
[----:B------:R-:W-:Y:S05]  /*fd60*/  @P2 BRA `(.L_x_2409) ;  /* 0xfffff64000002947 */ /* 0x000fea000383ffff */
.L_x_2408:
[----:B------:R-:W-:-:S04]  /*fd70*/  ISETP.GT.U32.AND P2, PT, R47, 0x4, PT ;  /* 0x000000042f00780c */ /* 0x000fc80003f44070 */
[----:B------:R-:W-:-:S13]  /*fd80*/  ISETP.GT.AND.EX P2, PT, R46, RZ, PT, P2 ;  /* 0x000000ff2e00720c */ /* 0x000fda0003f44320 */
[----:B------:R-:W-:Y:S05]  /*fd90*/  @!P2 BRA `(.L_x_2410) ;  /* 0x000005200000a947 */ /* 0x000fea0003800000 */
[----:B------:R-:W-:Y:S01]  /*fda0*/  ULDC.64 UR8, c[0x0][0x180] ;  /* 0x0000600000087ab9 */ /* 0x000fe20000000a00 */
[----:B------:R0:W2:Y:S01]  /*fdb0*/  LDG.E.CONSTANT R43, [R26.64] ;  /* 0x0000000a1a2b7981 */ /* 0x0000a2000c1e9900 */
[----:B------:R-:W-:-:S04]  /*fdc0*/  ULEA UR8, UP0, UR4, UR8, 0x3 ;  /* 0x0000000804087291 */ /* 0x000fc8000f80183f */
[----:B------:R-:W-:Y:S02]  /*fdd0*/  ULEA.HI.X UR9, UR4, UR9, UR5, 0x3, UP0 ;  /* 0x0000000904097291 */ /* 0x000fe400080f1c05 */
[----:B------:R-:W-:-:S04]  /*fde0*/  MOV R28, UR8 ;  /* 0x00000008001c7c02 */ /* 0x000fc80008000f00 */
[----:B------:R-:W-:-:S05]  /*fdf0*/  IMAD.U32 R29, RZ, RZ, UR9 ;  /* 0x00000009ff1d7e24 */ /* 0x000fca000f8e00ff */
[----:B------:R-:W3:Y:S01]  /*fe00*/  LDG.E.64 R30, [R28.64] ;  /* 0x0000000a1c1e7981 */ /* 0x000ee2000c1e1b00 */
[----:B------:R-:W-:-:S04]  /*fe10*/  IADD3 R32, P0, R26, UR14, RZ ;  /* 0x0000000e1a207c10 */ /* 0x000fc8000ff1e0ff */
[----:B------:R-:W-:Y:S02]  /*fe20*/  IADD3.X R33, R27, UR12, RZ, P0, !PT ;  /* 0x0000000c1b217c10 */ /* 0x000fe400087fe4ff */
[----:B0-----:R-:W4:Y:S04]  /*fe30*/  LDG.E.64 R26, [R28.64+0x8] ;  /* 0x0000080a1c1a7981 */ /* 0x001f28000c1e1b00 */
[----:B------:R0:W4:Y:S01]  /*fe40*/  LDG.E.CONSTANT R51, [R32.64] ;  /* 0x0000000a20337981 */ /* 0x000122000c1e9900 */
[----:B------:R-:W-:-:S04]  /*fe50*/  IADD3 R24, P0, R32, UR14, RZ ;  /* 0x0000000e20187c10 */ /* 0x000fc8000ff1e0ff */
[----:B------:R-:W-:Y:S02]  /*fe60*/  IADD3.X R25, R33, UR12, RZ, P0, !PT ;  /* 0x0000000c21197c10 */ /* 0x000fe400087fe4ff */
[----:B0-----:R-:W-:-:S04]  /*fe70*/  IADD3 R32, P0, R24, UR14, RZ ;  /* 0x0000000e18207c10 */ /* 0x001fc8000ff1e0ff */
[----:B------:R-:W-:-:S05]  /*fe80*/  IADD3.X R33, R25, UR12, RZ, P0, !PT ;  /* 0x0000000c19217c10 */ /* 0x000fca00087fe4ff */
[----:B------:R0:W5:Y:S01]  /*fe90*/  LDG.E.CONSTANT R53, [R32.64] ;  /* 0x0000000a20357981 */ /* 0x000162000c1e9900 */
[----:B--2---:R-:W-:Y:S01]  /*fea0*/  SHF.R.S32.HI R49, RZ, 0x1f, R43 ;  /* 0x0000001fff317819 */ /* 0x004fe2000001142b */
[----:B---3--:R-:W-:Y:S02]  /*feb0*/  IMAD R31, R31, R43, RZ ;  /* 0x0000002b1f1f7224 */ /* 0x008fe400078e02ff */
[----:B------:R-:W-:-:S04]  /*fec0*/  IMAD.WIDE.U32 R14, R43, R30, R14 ;  /* 0x0000001e2b0e7225 */ /* 0x000fc800078e000e */
[----:B------:R-:W-:Y:S02]  /*fed0*/  IMAD R43, R30, R49, R31 ;  /* 0x000000311e2b7224 */ /* 0x000fe400078e021f */
[----:B------:R1:W2:Y:S04]  /*fee0*/  LDG.E.CONSTANT R49, [R24.64] ;  /* 0x0000000a18317981 */ /* 0x0002a8000c1e9900 */
[----:B------:R-:W3:Y:S01]  /*fef0*/  LDG.E.64 R30, [R28.64+0x10] ;  /* 0x0000100a1c1e7981 */ /* 0x000ee2000c1e1b00 */
[----:B------:R-:W-:-:S03]  /*ff00*/  IMAD.IADD R15, R15, 0x1, R43 ;  /* 0x000000010f0f7824 */ /* 0x000fc600078e022b */
[----:B------:R-:W5:Y:S01]  /*ff10*/  LDG.E.64 R42, [R28.64+0x18] ;  /* 0x0000180a1c2a7981 */ /* 0x000f62000c1e1b00 */
[----:B-1----:R-:W-:Y:S01]  /*ff20*/  IADD3 R24, P0, R32, UR14, RZ ;  /* 0x0000000e20187c10 */ /* 0x002fe2000ff1e0ff */
[----:B----4-:R-:W-:Y:S01]  /*ff30*/  IMAD R27, R27, R51, RZ ;  /* 0x000000331b1b7224 */ /* 0x010fe200078e02ff */
[----:B------:R-:W-:Y:S02]  /*ff40*/  SHF.R.S32.HI R50, RZ, 0x1f, R51 ;  /* 0x0000001fff327819 */ /* 0x000fe40000011433 */
[----:B------:R-:W-:Y:S01]  /*ff50*/  IADD3.X R25, R33, UR12, RZ, P0, !PT ;  /* 0x0000000c21197c10 */ /* 0x000fe200087fe4ff */
[----:B------:R-:W-:-:S04]  /*ff60*/  IMAD.WIDE.U32 R14, R51, R26, R14 ;  /* 0x0000001a330e7225 */ /* 0x000fc800078e000e */
[----:B------:R-:W-:Y:S02]  /*ff70*/  IMAD R27, R26, R50, R27 ;  /* 0x000000321a1b7224 */ /* 0x000fe400078e021b */
[----:B------:R1:W4:Y:S04]  /*ff80*/  LDG.E.CONSTANT R26, [R24.64] ;  /* 0x0000000a181a7981 */ /* 0x000328000c1e9900 */
[----:B------:R-:W4:Y:S01]  /*ff90*/  LDG.E.64 R50, [R28.64+0x20] ;  /* 0x0000200a1c327981 */ /* 0x000f22000c1e1b00 */
[----:B------:R-:W-:Y:S01]  /*ffa0*/  IMAD.IADD R15, R15, 0x1, R27 ;  /* 0x000000010f0f7824 */ /* 0x000fe200078e021b */
[----:B-1----:R-:W-:-:S04]  /*ffb0*/  IADD3 R24, P0, R24, UR14, RZ ;  /* 0x0000000e18187c10 */ /* 0x002fc8000ff1e0ff */
[----:B------:R-:W-:Y:S02]  /*ffc0*/  IADD3.X R25, R25, UR12, RZ, P0, !PT ;  /* 0x0000000c19197c10 */ /* 0x000fe400087fe4ff */
[----:B0-----:R-:W-:-:S04]  /*ffd0*/  IADD3 R32, P0, R24, UR14, RZ ;  /* 0x0000000e18207c10 */ /* 0x001fc8000ff1e0ff */
[----:B------:R-:W-:Y:S02]  /*ffe0*/  IADD3.X R33, R25, UR12, RZ, P0, !PT ;  /* 0x0000000c19217c10 */ /* 0x000fe400087fe4ff */
[----:B--2---:R-:W-:Y:S01]  /*fff0*/  SHF.R.S32.HI R27, RZ, 0x1f, R49 ;  /* 0x0000001fff1b7819 */ /* 0x004fe20000011431 */
[----:B---3--:R-:W-:Y:S02]  /*10000*/  IMAD R31, R31, R49, RZ ;  /* 0x000000311f1f7224 */ /* 0x008fe400078e02ff */
[----:B------:R-:W-:-:S04]  /*10010*/  IMAD.WIDE.U32 R14, R49, R30, R14 ;  /* 0x0000001e310e7225 */ /* 0x000fc800078e000e */
[----:B------:R-:W-:Y:S02]  /*10020*/  IMAD R27, R30, R27, R31 ;  /* 0x0000001b1e1b7224 */ /* 0x000fe400078e021f */
[----:B-----5:R-:W-:Y:S02]  /*10030*/  IMAD R30, R43, R53, RZ ;  /* 0x000000352b1e7224 */ /* 0x020fe400078e02ff */
[----:B------:R-:W-:Y:S01]  /*10040*/  IMAD.IADD R15, R15, 0x1, R27 ;  /* 0x000000010f0f7824 */ /* 0x000fe200078e021b */
[----:B------:R-:W-:Y:S01]  /*10050*/  SHF.R.S32.HI R27, RZ, 0x1f, R53 ;  /* 0x0000001fff1b7819 */ /* 0x000fe20000011435 */
[----:B------:R0:W2:Y:S02]  /*10060*/  LDG.E.CONSTANT R43, [R24.64] ;  /* 0x0000000a182b7981 */ /* 0x0000a4000c1e9900 */
[----:B------:R-:W-:Y:S02]  /*10070*/  IMAD.WIDE.U32 R14, R53, R42, R14 ;  /* 0x0000002a350e7225 */ /* 0x000fe400078e000e */
[----:B------:R-:W3:Y:S02]  /*10080*/  LDG.E.CONSTANT R53, [R32.64] ;  /* 0x0000000a20357981 */ /* 0x000ee4000c1e9900 */
[----:B------:R-:W-:-:S02]  /*10090*/  IMAD R27, R42, R27, R30 ;  /* 0x0000001b2a1b7224 */ /* 0x000fc400078e021e */
[----:B------:R-:W5:Y:S03]  /*100a0*/  LDG.E.64 R30, [R28.64+0x28] ;  /* 0x0000280a1c1e7981 */ /* 0x000f66000c1e1b00 */
[----:B------:R-:W-:Y:S01]  /*100b0*/  IADD3 R15, R15, R27, RZ ;  /* 0x0000001b0f0f7210 */ /* 0x000fe20007ffe0ff */
[----:B----4-:R-:W-:Y:S01]  /*100c0*/  IMAD R27, R51, R26, RZ ;  /* 0x0000001a331b7224 */ /* 0x010fe200078e02ff */
[----:B------:R-:W-:Y:S01]  /*100d0*/  SHF.R.S32.HI R49, RZ, 0x1f, R26 ;  /* 0x0000001fff317819 */ /* 0x000fe2000001141a */
[----:B0-----:R-:W3:Y:S02]  /*100e0*/  LDG.E.64 R24, [R28.64+0x30] ;  /* 0x0000300a1c187981 */ /* 0x001ee4000c1e1b00 */
[----:B------:R-:W-:Y:S01]  /*100f0*/  IMAD.WIDE.U32 R14, R26, R50, R14 ;  /* 0x000000321a0e7225 */ /* 0x000fe200078e000e */
[----:B------:R-:W-:-:S03]  /*10100*/  IADD3 R26, P0, R32, UR14, RZ ;  /* 0x0000000e201a7c10 */ /* 0x000fc6000ff1e0ff */
[----:B------:R-:W-:Y:S01]  /*10110*/  IMAD R49, R50, R49, R27 ;  /* 0x0000003132317224 */ /* 0x000fe200078e021b */
[----:B------:R-:W-:Y:S01]  /*10120*/  IADD3.X R27, R33, UR12, RZ, P0, !PT ;  /* 0x0000000c211b7c10 */ /* 0x000fe200087fe4ff */
[----:B------:R-:W4:Y:S04]  /*10130*/  LDG.E.64 R50, [R28.64+0x38] ;  /* 0x0000380a1c327981 */ /* 0x000f28000c1e1b00 */
[----:B------:R0:W4:Y:S01]  /*10140*/  LDG.E.CONSTANT R42, [R26.64] ;  /* 0x0000000a1a2a7981 */ /* 0x000122000c1e9900 */
[----:B------:R-:W-:Y:S01]  /*10150*/  IMAD.IADD R15, R15, 0x1, R49 ;  /* 0x000000010f0f7824 */ /* 0x000fe200078e0231 */
[----:B------:R-:W-:Y:S01]  /*10160*/  IADD3 R47, P3, R47, -0x8, RZ ;  /* 0xfffffff82f2f7810 */ /* 0x000fe20007f7e0ff */
[----:B------:R-:W-:Y:S01]  /*10170*/  UIADD3 UR4, UP0, UR4, 0x8, URZ ;  /* 0x0000000804047890 */ /* 0x000fe2000ff1e03f */
[----:B------:R-:W-:-:S02]  /*10180*/  PLOP3.LUT P0, PT, PT, PT, PT, 0x8, 0x0 ;  /* 0x000000000000781c */ /* 0x000fc40003f0e170 */
[----:B------:R-:W-:Y:S02]  /*10190*/  IADD3.X R46, R46, -0x1, RZ, P3, !PT ;  /* 0xffffffff2e2e7810 */ /* 0x000fe40001ffe4ff */
[----:B0-----:R-:W-:Y:S01]  /*101a0*/  IADD3 R26, P2, R26, UR14, RZ ;  /* 0x0000000e1a1a7c10 */ /* 0x001fe2000ff5e0ff */
[----:B------:R-:W-:-:S03]  /*101b0*/  UIADD3.X UR5, URZ, UR5, URZ, UP0, !UPT ;  /* 0x000000053f057290 */ /* 0x000fc600087fe43f */
[----:B------:R-:W-:Y:S02]  /*101c0*/  IADD3.X R27, R27, UR12, RZ, P2, !PT ;  /* 0x0000000c1b1b7c10 */ /* 0x000fe400097fe4ff */
[----:B--2---:R-:W-:Y:S01]  /*101d0*/  SHF.R.S32.HI R49, RZ, 0x1f, R43 ;  /* 0x0000001fff317819 */ /* 0x004fe2000001142b */
[----:B-----5:R-:W-:Y:S02]  /*101e0*/  IMAD R31, R31, R43, RZ ;  /* 0x0000002b1f1f7224 */ /* 0x020fe400078e02ff */
[----:B------:R-:W-:-:S04]  /*101f0*/  IMAD.WIDE.U32 R14, R43, R30, R14 ;  /* 0x0000001e2b0e7225 */ /* 0x000fc800078e000e */
[----:B------:R-:W-:Y:S02]  /*10200*/  IMAD R31, R30, R49, R31 ;  /* 0x000000311e1f7224 */ /* 0x000fe400078e021f */
[----:B---3--:R-:W-:Y:S02]  /*10210*/  IMAD R25, R25, R53, RZ ;  /* 0x0000003519197224 */ /* 0x008fe400078e02ff */
[----:B------:R-:W-:Y:S01]  /*10220*/  IMAD.IADD R15, R15, 0x1, R31 ;  /* 0x000000010f0f7824 */ /* 0x000fe200078e021f */
[----:B------:R-:W-:-:S03]  /*10230*/  SHF.R.S32.HI R31, RZ, 0x1f, R53 ;  /* 0x0000001fff1f7819 */ /* 0x000fc60000011435 */
[----:B------:R-:W-:-:S04]  /*10240*/  IMAD.WIDE.U32 R14, R53, R24, R14 ;  /* 0x00000018350e7225 */ /* 0x000fc800078e000e */
[----:B------:R-:W-:Y:S01]  /*10250*/  IMAD R31, R24, R31, R25 ;  /* 0x0000001f181f7224 */ /* 0x000fe200078e0219 */
[----:B----4-:R-:W-:Y:S01]  /*10260*/  SHF.R.S32.HI R25, RZ, 0x1f, R42 ;  /* 0x0000001fff197819 */ /* 0x010fe2000001142a */
[----:B------:R-:W-:Y:S02]  /*10270*/  IMAD R24, R51, R42, RZ ;  /* 0x0000002a33187224 */ /* 0x000fe400078e02ff */
[----:B------:R-:W-:Y:S02]  /*10280*/  IMAD.IADD R15, R15, 0x1, R31 ;  /* 0x000000010f0f7824 */ /* 0x000fe400078e021f */
[----:B------:R-:W-:Y:S02]  /*10290*/  IMAD R25, R50, R25, R24 ;  /* 0x0000001932197224 */ /* 0x000fe400078e0218 */
[----:B------:R-:W-:-:S04]  /*102a0*/  IMAD.WIDE.U32 R14, R42, R50, R14 ;  /* 0x000000322a0e7225 */ /* 0x000fc800078e000e */
[----:B------:R-:W-:Y:S02]  /*102b0*/  IMAD.IADD R15, R15, 0x1, R25 ;  /* 0x000000010f0f7824 */ /* 0x000fe400078e0219 */
.L_x_2410:
[----:B------:R-:W-:-:S04]  /*102c0*/  ISETP.NE.U32.AND P2, PT, R47, RZ, PT ;  /* 0x000000ff2f00720c */ /* 0x000fc80003f45070 */
[----:B------:R-:W-:-:S13]  /*102d0*/  ISETP.NE.OR.EX P0, PT, R46, RZ, P0, P2 ;  /* 0x000000ff2e00720c */ /* 0x000fda0000705720 */
[----:B------:R-:W-:Y:S05]  /*102e0*/  @!P0 BRA `(.L_x_2406) ;  /* 0x0000030000008947 */ /* 0x000fea0003800000 */
.L_x_2407:
[----:B------:R-:W-:Y:S01]  /*102f0*/  ULDC.64 UR8, c[0x0][0x180] ;  /* 0x0000600000087ab9 */ /* 0x000fe20000000a00 */
[----:B------:R0:W2:Y:S01]  /*10300*/  LDG.E.CONSTANT R49, [R26.64] ;  /* 0x0000000a1a317981 */ /* 0x0000a2000c1e9900 */
[----:B------:R-:W-:-:S04]  /*10310*/  ULEA UR8, UP0, UR4, UR8, 0x3 ;  /* 0x0000000804087291 */ /* 0x000fc8000f80183f */
[----:B------:R-:W-:Y:S02]  /*10320*/  ULEA.HI.X UR9, UR4, UR9, UR5, 0x3, UP0 ;  /* 0x0000000904097291 */ /* 0x000fe400080f1c05 */
[----:B------:R-:W-:-:S04]  /*10330*/  MOV R24, UR8 ;  /* 0x0000000800187c02 */ /* 0x000fc80008000f00 */
[----:B------:R-:W-:-:S05]  /*10340*/  IMAD.U32 R25, RZ, RZ, UR9 ;  /* 0x00000009ff197e24 */ /* 0x000fca000f8e00ff */
[----:B------:R-:W3:Y:S01]  /*10350*/  LDG.E.64 R28, [R24.64] ;  /* 0x0000000a181c7981 */ /* 0x000ee2000c1e1b00 */
[----:B0-----:R-:W-:-:S03]  /*10360*/  IADD3 R26, P0, R26, UR14, RZ ;  /* 0x0000000e1a1a7c10 */ /* 0x001fc6000ff1e0ff */
[----:B------:R-:W4:Y:S01]  /*10370*/  LDG.E.64 R30, [R24.64+0x8] ;  /* 0x0000080a181e7981 */ /* 0x000f22000c1e1b00 */
[----:B------:R-:W-:Y:S02]  /*10380*/  IADD3.X R27, R27, UR12, RZ, P0, !PT ;  /* 0x0000000c1b1b7c10 */ /* 0x000fe400087fe4ff */
[----:B------:R-:W-:Y:S01]  /*10390*/  IADD3 R32, P0, R26, UR14, RZ ;  /* 0x0000000e1a207c10 */ /* 0x000fe2000ff1e0ff */
[----:B------:R0:W5:Y:S04]  /*103a0*/  LDG.E.64 R50, [R24.64+0x18] ;  /* 0x0000180a18327981 */ /* 0x000168000c1e1b00 */
[----:B------:R1:W4:Y:S01]  /*103b0*/  LDG.E.CONSTANT R43, [R26.64] ;  /* 0x0000000a1a2b7981 */ /* 0x000322000c1e9900 */
[----:B------:R-:W-:Y:S02]  /*103c0*/  IADD3.X R33, R27, UR12, RZ, P0, !PT ;  /* 0x0000000c1b217c10 */ /* 0x000fe400087fe4ff */
[----:B-1----:R-:W-:-:S04]  /*103d0*/  IADD3 R26, P0, R32, UR14, RZ ;  /* 0x0000000e201a7c10 */ /* 0x002fc8000ff1e0ff */
[----:B------:R-:W-:-:S05]  /*103e0*/  IADD3.X R27, R33, UR12, RZ, P0, !PT ;  /* 0x0000000c211b7c10 */ /* 0x000fca00087fe4ff */
[----:B------:R1:W0:Y:S01]  /*103f0*/  LDG.E.CONSTANT R53, [R26.64] ;  /* 0x0000000a1a357981 */ /* 0x000222000c1e9900 */
[----:B--2---:R-:W-:Y:S01]  /*10400*/  SHF.R.S32.HI R42, RZ, 0x1f, R49 ;  /* 0x0000001fff2a7819 */ /* 0x004fe20000011431 */
[-C--:B---3--:R-:W-:Y:S02]  /*10410*/  IMAD R29, R29, R49.reuse, RZ ;  /* 0x000000311d1d7224 */ /* 0x088fe400078e02ff */
[C---:B------:R-:W-:Y:S02]  /*10420*/  IMAD.WIDE.U32 R14, R28.reuse, R49, R14 ;  /* 0x000000311c0e7225 */ /* 0x040fe400078e000e */
[----:B------:R-:W2:Y:S02]  /*10430*/  LDG.E.CONSTANT R49, [R32.64] ;  /* 0x0000000a20317981 */ /* 0x000ea4000c1e9900 */
[----:B------:R-:W-:Y:S02]  /*10440*/  IMAD R42, R28, R42, R29 ;  /* 0x0000002a1c2a7224 */ /* 0x000fe400078e021d */
[----:B------:R0:W3:Y:S02]  /*10450*/  LDG.E.64 R28, [R24.64+0x10] ;  /* 0x0000100a181c7981 */ /* 0x0000e4000c1e1b00 */
[----:B------:R-:W-:Y:S01]  /*10460*/  IMAD.IADD R15, R15, 0x1, R42 ;  /* 0x000000010f0f7824 */ /* 0x000fe200078e022a */
[----:B----4-:R-:W-:Y:S01]  /*10470*/  SHF.R.S32.HI R42, RZ, 0x1f, R43 ;  /* 0x0000001fff2a7819 */ /* 0x010fe2000001142b */
[-C--:B------:R-:W-:Y:S01]  /*10480*/  IMAD R31, R31, R43.reuse, RZ ;  /* 0x0000002b1f1f7224 */ /* 0x080fe200078e02ff */
[----:B------:R-:W-:Y:S01]  /*10490*/  IADD3 R47, P0, R47, -0x4, RZ ;  /* 0xfffffffc2f2f7810 */ /* 0x000fe20007f1e0ff */
[----:B------:R-:W-:-:S03]  /*104a0*/  IMAD.WIDE.U32 R14, R30, R43, R14 ;  /* 0x0000002b1e0e7225 */ /* 0x000fc600078e000e */
[----:B------:R-:W-:Y:S01]  /*104b0*/  IADD3.X R46, R46, -0x1, RZ, P0, !PT ;  /* 0xffffffff2e2e7810 */ /* 0x000fe200007fe4ff */
[----:B------:R-:W-:Y:S01]  /*104c0*/  IMAD R31, R30, R42, R31 ;  /* 0x0000002a1e1f7224 */ /* 0x000fe200078e021f */
[----:B------:R-:W-:-:S03]  /*104d0*/  ISETP.NE.U32.AND P0, PT, R47, RZ, PT ;  /* 0x000000ff2f00720c */ /* 0x000fc60003f05070 */
[----:B------:R-:W-:Y:S01]  /*104e0*/  IMAD.IADD R15, R15, 0x1, R31 ;  /* 0x000000010f0f7824 */ /* 0x000fe200078e021f */
[----:B------:R-:W-:Y:S01]  /*104f0*/  ISETP.NE.AND.EX P0, PT, R46, RZ, PT, P0 ;  /* 0x000000ff2e00720c */ /* 0x000fe20003f05300 */
[----:B------:R-:W-:Y:S01]  /*10500*/  UIADD3 UR4, UP0, UR4, 0x4, URZ ;  /* 0x0000000404047890 */ /* 0x000fe2000ff1e03f */
[----:B-1----:R-:W-:Y:S02]  /*10510*/  IADD3 R26, P2, R26, UR14, RZ ;  /* 0x0000000e1a1a7c10 */ /* 0x002fe4000ff5e0ff */
[----:B0-----:R-:W-:Y:S01]  /*10520*/  SHF.R.S32.HI R24, RZ, 0x1f, R53 ;  /* 0x0000001fff187819 */ /* 0x001fe20000011435 */
[----:B-----5:R-:W-:Y:S01]  /*10530*/  IMAD R25, R51, R53, RZ ;  /* 0x0000003533197224 */ /* 0x020fe200078e02ff */
[----:B------:R-:W-:Y:S01]  /*10540*/  UIADD3.X UR5, URZ, UR5, URZ, UP0, !UPT ;  /* 0x000000053f057290 */ /* 0x000fe200087fe43f */
[----:B------:R-:W-:Y:S02]  /*10550*/  IADD3.X R27, R27, UR12, RZ, P2, !PT ;  /* 0x0000000c1b1b7c10 */ /* 0x000fe400097fe4ff */
[----:B------:R-:W-:Y:S01]  /*10560*/  IMAD R25, R50, R24, R25 ;  /* 0x0000001832197224 */ /* 0x000fe200078e0219 */
[----:B--2---:R-:W-:Y:S01]  /*10570*/  SHF.R.S32.HI R30, RZ, 0x1f, R49 ;  /* 0x0000001fff1e7819 */ /* 0x004fe20000011431 */
[----:B---3--:R-:W-:-:S02]  /*10580*/  IMAD R29, R29, R49, RZ ;  /* 0x000000311d1d7224 */ /* 0x008fc400078e02ff */
[----:B------:R-:W-:-:S04]  /*10590*/  IMAD.WIDE.U32 R14, R28, R49, R14 ;  /* 0x000000311c0e7225 */ /* 0x000fc800078e000e */
[----:B------:R-:W-:-:S04]  /*105a0*/  IMAD R29, R28, R30, R29 ;  /* 0x0000001e1c1d7224 */ /* 0x000fc800078e021d */
[----:B------:R-:W-:-:S04]  /*105b0*/  IMAD.IADD R15, R15, 0x1, R29 ;  /* 0x000000010f0f7824 */ /* 0x000fc800078e021d */
[----:B------:R-:W-:-:S05]  /*105c0*/  IMAD.WIDE.U32 R14, R50, R53, R14 ;  /* 0x00000035320e7225 */ /* 0x000fca00078e000e */
[----:B------:R-:W-:Y:S01]  /*105d0*/  IADD3 R15, R15, R25, RZ ;  /* 0x000000190f0f7210 */ /* 0x000fe20007ffe0ff */
[----:B------:R-:W-:Y:S05]  /*105e0*/  @P0 BRA `(.L_x_2407) ;  /* 0xfffffd0000000947 */ /* 0x000fea000383ffff */
.L_x_2406:
        /* <DEDUP_REMOVED lines=16> */
[----:B------:R-:W-:-:S03]  /*106f0*/  IMAD.U32 R25, RZ, RZ, UR9 ;  /* 0x00000009ff197e24 */ /* 0x000fc6000f8e00ff */
[----:B------:R-:W2:Y:S04]  /*10700*/  LDG.E.CONSTANT R27, [R26.64] ;  /* 0x0000000a1a1b7981 */ /* 0x000ea8000c1e9900 */
[----:B------:R-:W3:Y:S01]  /*10710*/  LDG.E.64 R24, [R24.64] ;  /* 0x0000000a18187981 */ /* 0x000ee2000c1e1b00 */
[----:B------:R-:W-:-:S04]  /*10720*/  ISETP.NE.U32.AND P0, PT, R48, 0x1, PT ;  /* 0x000000013000780c */ /* 0x000fc80003f05070 */
[----:B------:R-:W-:Y:S02]  /*10730*/  ISETP.NE.AND.EX P0, PT, RZ, RZ, PT, P0 ;  /* 0x000000ffff00720c */ /* 0x000fe40003f05300 */
[----:B--2---:R-:W-:Y:S01]  /*10740*/  SHF.R.S32.HI R29, RZ, 0x1f, R27 ;  /* 0x0000001fff1d7819 */ /* 0x004fe2000001141b */
[----:B---3--:R-:W-:Y:S02]  /*10750*/  IMAD R28, R25, R27, RZ ;  /* 0x0000001b191c7224 */ /* 0x008fe400078e02ff */
[----:B------:R-:W-:-:S04]  /*10760*/  IMAD.WIDE.U32 R14, R27, R24, R14 ;  /* 0x000000181b0e7225 */ /* 0x000fc800078e000e */
[----:B------:R-:W-:-:S05]  /*10770*/  IMAD R29, R24, R29, R28 ;  /* 0x0000001d181d7224 */ /* 0x000fca00078e021c */
[----:B------:R-:W-:Y:S01]  /*10780*/  IADD3 R15, R15, R29, RZ ;  /* 0x0000001d0f0f7210 */ /* 0x000fe20007ffe0ff */
        /* <DEDUP_REMOVED lines=8> */
[----:B------:R-:W-:Y:S01]  /*10810*/  IADD3 R34, P2, R34, UR4, RZ ;  /* 0x0000000422227c10 */ /* 0x000fe2000ff5e0ff */
[----:B------:R-:W-:-:S03]  /*10820*/  IMAD.U32 R27, RZ, RZ, UR9 ;  /* 0x00000009ff1b7e24 */ /* 0x000fc6000f8e00ff */
[----:B------:R-:W-:Y:S02]  /*10830*/  IADD3.X R13, R13, UR14, R12, P2, !PT ;  /* 0x0000000e0d0d7c10 */ /* 0x000fe400097fe40c */
[C---:B------:R-:W-:Y:S01]  /*10840*/  LEA R28, P2, R34.reuse, c[0x0][0x168], 0x2 ;  /* 0x00005a00221c7a11 */ /* 0x040fe200078410ff */
[----:B------:R-:W-:Y:S01]  /*10850*/  IMAD.U32 R24, RZ, RZ, UR17 ;  /* 0x00000011ff187e24 */ /* 0x000fe2000f8e00ff */
[----:B------:R-:W2:Y:S02]  /*10860*/  LDG.E.64 R26, [R26.64+0x8] ;  /* 0x0000080a1a1a7981 */ /* 0x000ea4000c1e1b00 */
[----:B------:R-:W-:Y:S02]  /*10870*/  LEA.HI.X R29, R34, c[0x0][0x16c], R13, 0x2, P2 ;  /* 0x00005b00221d7a11 */ /* 0x000fe400010f140d */
[----:B------:R-:W-:Y:S02]  /*10880*/  @P0 LEA R12, P2, R25, R28, 0x2 ;  /* 0x0000001c190c0211 */ /* 0x000fe400078410ff */
[----:B------:R-:W-:Y:S01]  /*10890*/  MOV R13, UR16 ;  /* 0x00000010000d7c02 */ /* 0x000fe20008000f00 */
[----:B------:R-:W3:Y:S01]  /*108a0*/  LDG.E.CONSTANT R31, [R28.64] ;  /* 0x0000000a1c1f7981 */ /* 0x000ee2000c1e9900 */
[----:B------:R-:W-:-:S02]  /*108b0*/  IMAD.U32 R25, RZ, RZ, UR9 ;  /* 0x00000009ff197e24 */ /* 0x000fc4000f8e00ff */
[----:B------:R-:W-:Y:S01]  /*108c0*/  @P0 LEA.HI.X R13, R13, R29, R24, 0x2, P2 ;  /* 0x0000001d0d0d0211 */ /* 0x000fe200010f1418 */
[----:B------:R-:W-:-:S05]  /*108d0*/  IMAD.U32 R24, RZ, RZ, UR8 ;  /* 0x00000008ff187e24 */ /* 0x000fca000f8e00ff */
        /* <DEDUP_REMOVED lines=11> */
[----:B------:R-:W-:Y:S01]  /*10990*/  @P0 IMAD.MOV.U32 R14, RZ, RZ, R24 ;  /* 0x000000ffff0e0224 */ /* 0x000fe200078e0018 */
[----:B------:R-:W-:Y:S02]  /*109a0*/  @P0 IADD3 R15, R25, R27, RZ ;  /* 0x0000001b190f0210 */ /* 0x000fe40007ffe0ff */
.L_x_2405:
[----:B------:R-:W-:Y:S05]  /*109b0*/  BSYNC B0 ;  /* 0x0000000000007941 */ /* 0x000fea0003800000 */
.L_x_2404:
        /* <DEDUP_REMOVED lines=13> */
[----:B------:R-:W-:Y:S01]  /*10a90*/  LOP3.LUT R13, R2, 0x3, RZ, 0xc0, !PT ;  /* 0x00000003020d7812 */ /* 0x000fe200078ec0ff */
[----:B------:R-:W-:Y:S01]  /*10aa0*/  CS2R R38, SRZ ;  /* 0x0000000000267805 */ /* 0x000fe2000001ff00 */
[----:B------:R-:W-:Y:S01]  /*10ab0*/  ISETP.GE.U32.AND.EX P0, PT, R12, RZ, PT, P0 ;  /* 0x000000ff0c00720c */ /* 0x000fe20003f06100 */
[----:B------:R-:W-:-:S12]  /*10ac0*/  IMAD.IADD R29, R27, 0x1, R33 ;  /* 0x000000011b1d7824 */ /* 0x000fd800078e0221 */
        /* <DEDUP_REMOVED lines=19> */
.L_x_2416:
[----:B------:R-:W-:Y:S01]  /*10c00*/  ULDC.64 UR8, c[0x0][0x180] ;  /* 0x0000600000087ab9 */ /* 0x000fe20000000a00 */
[----:B------:R0:W2:Y:S01]  /*10c10*/  LDG.E.CONSTANT R51, [R32.64] ;  /* 0x0000000a20337981 */ /* 0x0000a2000c1e9900 */
[----:B------:R-:W-:-:S04]  /*10c20*/  ULEA UR8, UP0, UR4, UR8, 0x3 ;  /* 0x0000000804087291 */ /* 0x000fc8000f80183f */
[----:B------:R-:W-:Y:S02]  /*10c30*/  ULEA.HI.X UR9, UR4, UR9, UR5, 0x3, UP0 ;  /* 0x0000000904097291 */ /* 0x000fe400080f1c05 */
[----:B------:R-:W-:-:S04]  /*10c40*/  IMAD.U32 R34, RZ, RZ, UR8 ;  /* 0x00000008ff227e24 */ /* 0x000fc8000f8e00ff */
[----:B------:R-:W-:-:S05]  /*10c50*/  MOV R35, UR9 ;  /* 0x0000000900237c02 */ /* 0x000fca0008000f00 */
[----:B------:R-:W3:Y:S01]  /*10c60*/  LDG.E.64 R42, [R34.64] ;  /* 0x0000000a222a7981 */ /* 0x000ee2000c1e1b00 */
[----:B------:R-:W-:-:S03]  /*10c70*/  IADD3 R36, P2, R32, UR14, RZ ;  /* 0x0000000e20247c10 */ /* 0x000fc6000ff5e0ff */
[----:B------:R-:W4:Y:S01]  /*10c80*/  LDG.E.64 R30, [R34.64+0x10] ;  /* 0x0000100a221e7981 */ /* 0x000f22000c1e1b00 */
[----:B------:R-:W-:-:S03]  /*10c90*/  IADD3.X R37, R33, UR12, RZ, P2, !PT ;  /* 0x0000000c21257c10 */ /* 0x000fc600097fe4ff */
[----:B0-----:R-:W5:Y:S04]  /*10ca0*/  LDG.E.64 R32, [R34.64+0x8] ;  /* 0x0000080a22207981 */ /* 0x001f68000c1e1b00 */
[----:B------:R0:W4:Y:S01]  /*10cb0*/  LDG.E.CONSTANT R53, [R36.64] ;  /* 0x0000000a24357981 */ /* 0x000122000c1e9900 */
[----:B------:R-:W-:-:S04]  /*10cc0*/  IADD3 R48, P2, R36, UR14, RZ ;  /* 0x0000000e24307c10 */ /* 0x000fc8000ff5e0ff */
[----:B------:R-:W-:Y:S02]  /*10cd0*/  IADD3.X R49, R37, UR12, RZ, P2, !PT ;  /* 0x0000000c25317c10 */ /* 0x000fe400097fe4ff */
[----:B------:R-:W-:-:S03]  /*10ce0*/  IADD3 R24, P2, R48, UR14, RZ ;  /* 0x0000000e30187c10 */ /* 0x000fc6000ff5e0ff */
[----:B------:R4:W5:Y:S01]  /*10cf0*/  LDG.E.CONSTANT R47, [R48.64] ;  /* 0x0000000a302f7981 */ /* 0x000962000c1e9900 */
[----:B------:R-:W-:Y:S02]  /*10d00*/  IADD3.X R25, R49, UR12, RZ, P2, !PT ;  /* 0x0000000c31197c10 */ /* 0x000fe400097fe4ff */
[----:B--2---:R-:W-:Y:S01]  /*10d10*/  SHF.R.S32.HI R50, RZ, 0x1f, R51 ;  /* 0x0000001fff327819 */ /* 0x004fe20000011433 */
[----:B---3--:R-:W-:Y:S02]  /*10d20*/  IMAD R43, R43, R51, RZ ;  /* 0x000000332b2b7224 */ /* 0x008fe400078e02ff */
[----:B0-----:R-:W-:Y:S02]  /*10d30*/  IMAD.WIDE.U32 R36, R51, R42, R38 ;  /* 0x0000002a33247225 */ /* 0x001fe400078e0026 */
[----:B------:R0:W2:Y:S04]  /*10d40*/  LDG.E.CONSTANT R51, [R24.64] ;  /* 0x0000000a18337981 */ /* 0x0000a8000c1e9900 */
[----:B------:R-:W3:Y:S01]  /*10d50*/  LDG.E.64 R38, [R34.64+0x18] ;  /* 0x0000180a22267981 */ /* 0x000ee2000c1e1b00 */
[----:B------:R-:W-:Y:S01]  /*10d60*/  IMAD R43, R42, R50, R43 ;  /* 0x000000322a2b7224 */ /* 0x000fe200078e022b */
[----:B------:R-:W-:-:S02]  /*10d70*/  IADD3 R42, P2, R24, UR14, RZ ;  /* 0x0000000e182a7c10 */ /* 0x000fc4000ff5e0ff */
[----:B----4-:R-:W-:Y:S01]  /*10d80*/  SHF.R.S32.HI R49, RZ, 0x1f, R53 ;  /* 0x0000001fff317819 */ /* 0x010fe20000011435 */
[----:B------:R-:W-:Y:S01]  /*10d90*/  IMAD.IADD R37, R37, 0x1, R43 ;  /* 0x0000000125257824 */ /* 0x000fe200078e022b */
[----:B------:R-:W-:Y:S01]  /*10da0*/  IADD3.X R43, R25, UR12, RZ, P2, !PT ;  /* 0x0000000c192b7c10 */ /* 0x000fe200097fe4ff */
[----:B-----5:R-:W-:-:S04]  /*10db0*/  IMAD R52, R33, R53, RZ ;  /* 0x0000003521347224 */ /* 0x020fc800078e02ff */
[----:B------:R1:W4:Y:S01]  /*10dc0*/  LDG.E.CONSTANT R50, [R42.64] ;  /* 0x0000000a2a327981 */ /* 0x000322000c1e9900 */
[----:B------:R-:W-:-:S03]  /*10dd0*/  IMAD R52, R32, R49, R52 ;  /* 0x0000003120347224 */ /* 0x000fc600078e0234 */
[----:B------:R-:W5:Y:S01]  /*10de0*/  LDG.E.64 R48, [R34.64+0x20] ;  /* 0x0000200a22307981 */ /* 0x000f62000c1e1b00 */
[----:B------:R-:W-:Y:S01]  /*10df0*/  IMAD.WIDE.U32 R32, R53, R32, R36 ;  /* 0x0000002035207225 */ /* 0x000fe200078e0024 */
[----:B0-----:R-:W-:Y:S02]  /*10e00*/  IADD3 R24, P2, R42, UR14, RZ ;  /* 0x0000000e2a187c10 */ /* 0x001fe4000ff5e0ff */
[----:B------:R-:W-:Y:S01]  /*10e10*/  SHF.R.S32.HI R37, RZ, 0x1f, R47 ;  /* 0x0000001fff257819 */ /* 0x000fe2000001142f */
[----:B------:R-:W-:Y:S01]  /*10e20*/  IMAD R31, R31, R47, RZ ;  /* 0x0000002f1f1f7224 */ /* 0x000fe200078e02ff */
[----:B------:R-:W-:Y:S01]  /*10e30*/  IADD3.X R25, R43, UR12, RZ, P2, !PT ;  /* 0x0000000c2b197c10 */ /* 0x000fe200097fe4ff */
[----:B------:R-:W-:Y:S02]  /*10e40*/  IMAD.IADD R33, R33, 0x1, R52 ;  /* 0x0000000121217824 */ /* 0x000fe400078e0234 */
[----:B-1----:R-:W-:Y:S02]  /*10e50*/  IMAD R43, R30, R37, R31 ;  /* 0x000000251e2b7224 */ /* 0x002fe400078e021f */
[----:B------:R-:W-:Y:S01]  /*10e60*/  IMAD.WIDE.U32 R30, R47, R30, R32 ;  /* 0x0000001e2f1e7225 */ /* 0x000fe200078e0020 */
[----:B------:R3:W5:Y:S01]  /*10e70*/  LDG.E.CONSTANT R53, [R24.64] ;  /* 0x0000000a18357981 */ /* 0x000762000c1e9900 */
[----:B------:R-:W-:-:S03]  /*10e80*/  IADD3 R32, P2, R24, UR14, RZ ;  /* 0x0000000e18207c10 */ /* 0x000fc6000ff5e0ff */
[----:B------:R-:W5:Y:S01]  /*10e90*/  LDG.E.64 R36, [R34.64+0x28] ;  /* 0x0000280a22247981 */ /* 0x000f62000c1e1b00 */
[----:B------:R-:W-:Y:S01]  /*10ea0*/  IMAD.IADD R31, R31, 0x1, R43 ;  /* 0x000000011f1f7824 */ /* 0x000fe200078e022b */
[----:B------:R-:W-:Y:S02]  /*10eb0*/  IADD3.X R33, R25, UR12, RZ, P2, !PT ;  /* 0x0000000c19217c10 */ /* 0x000fe400097fe4ff */
[----:B--2---:R-:W-:Y:S01]  /*10ec0*/  SHF.R.S32.HI R43, RZ, 0x1f, R51 ;  /* 0x0000001fff2b7819 */ /* 0x004fe20000011433 */
[----:B---3--:R-:W-:-:S04]  /*10ed0*/  IMAD R24, R39, R51, RZ ;  /* 0x0000003327187224 */ /* 0x008fc800078e02ff */
[----:B------:R-:W-:Y:S02]  /*10ee0*/  IMAD R39, R38, R43, R24 ;  /* 0x0000002b26277224 */ /* 0x000fe400078e0218 */
[----:B------:R-:W-:Y:S01]  /*10ef0*/  IMAD.WIDE.U32 R24, R51, R38, R30 ;  /* 0x0000002633187225 */ /* 0x000fe200078e001e */
[----:B------:R0:W2:Y:S04]  /*10f00*/  LDG.E.CONSTANT R43, [R32.64] ;  /* 0x0000000a202b7981 */ /* 0x0000a8000c1e9900 */
[----:B------:R-:W3:Y:S01]  /*10f10*/  LDG.E.64 R30, [R34.64+0x30] ;  /* 0x0000300a221e7981 */ /* 0x000ee2000c1e1b00 */
[----:B------:R-:W-:Y:S01]  /*10f20*/  IADD3 R38, P2, R32, UR14, RZ ;  /* 0x0000000e20267c10 */ /* 0x000fe2000ff5e0ff */
[----:B------:R-:W-:-:S03]  /*10f30*/  IMAD.IADD R25, R25, 0x1, R39 ;  /* 0x0000000119197824 */ /* 0x000fc600078e0227 */
[----:B------:R-:W-:Y:S02]  /*10f40*/  IADD3.X R39, R33, UR12, RZ, P2, !PT ;  /* 0x0000000c21277c10 */ /* 0x000fe400097fe4ff */
[----:B0-----:R-:W3:Y:S01]  /*10f50*/  LDG.E.64 R32, [R34.64+0x38] ;  /* 0x0000380a22207981 */ /* 0x001ee2000c1e1b00 */
[----:B----4-:R-:W-:-:S03]  /*10f60*/  SHF.R.S32.HI R47, RZ, 0x1f, R50 ;  /* 0x0000001fff2f7819 */ /* 0x010fc60000011432 */
[----:B------:R0:W4:Y:S01]  /*10f70*/  LDG.E.CONSTANT R51, [R38.64] ;  /* 0x0000000a26337981 */ /* 0x000122000c1e9900 */
[----:B-----5:R-:W-:Y:S02]  /*10f80*/  IMAD R42, R49, R50, RZ ;  /* 0x00000032312a7224 */ /* 0x020fe400078e02ff */
[----:B------:R-:W-:-:S04]  /*10f90*/  IMAD.WIDE.U32 R24, R50, R48, R24 ;  /* 0x0000003032187225 */ /* 0x000fc800078e0018 */
[----:B------:R-:W-:Y:S01]  /*10fa0*/  IMAD R47, R48, R47, R42 ;  /* 0x0000002f302f7224 */ /* 0x000fe200078e022a */
[----:B------:R-:W-:-:S04]  /*10fb0*/  IADD3 R48, P2, R38, UR14, RZ ;  /* 0x0000000e26307c10 */ /* 0x000fc8000ff5e0ff */
[----:B------:R-:W-:Y:S02]  /*10fc0*/  IADD3.X R49, R39, UR12, RZ, P2, !PT ;  /* 0x0000000c27317c10 */ /* 0x000fe400097fe4ff */
[----:B------:R-:W-:Y:S01]  /*10fd0*/  IADD3 R25, R25, R47, RZ ;  /* 0x0000002f19197210 */ /* 0x000fe20007ffe0ff */
[----:B0-----:R-:W5:Y:S04]  /*10fe0*/  LDG.E.64 R38, [R34.64+0x40] ;  /* 0x0000400a22267981 */ /* 0x001f68000c1e1b00 */
[----:B------:R0:W5:Y:S01]  /*10ff0*/  LDG.E.CONSTANT R47, [R48.64] ;  /* 0x0000000a302f7981 */ /* 0x000162000c1e9900 */
[----:B------:R-:W-:Y:S01]  /*11000*/  SHF.R.S32.HI R42, RZ, 0x1f, R53 ;  /* 0x0000001fff2a7819 */ /* 0x000fe20000011435 */
[----:B------:R-:W-:Y:S02]  /*11010*/  IMAD R37, R37, R53, RZ ;  /* 0x0000003525257224 */ /* 0x000fe400078e02ff */
[----:B------:R-:W-:-:S04]  /*11020*/  IMAD.WIDE.U32 R24, R53, R36, R24 ;  /* 0x0000002435187225 */ /* 0x000fc800078e0018 */
[----:B------:R-:W-:Y:S01]  /*11030*/  IMAD R37, R36, R42, R37 ;  /* 0x0000002a24257224 */ /* 0x000fe200078e0225 */
[----:B------:R-:W-:-:S03]  /*11040*/  IADD3 R36, P2, R48, UR14, RZ ;  /* 0x0000000e30247c10 */ /* 0x000fc6000ff5e0ff */
[----:B------:R-:W-:Y:S01]  /*11050*/  IMAD.IADD R25, R25, 0x1, R37 ;  /* 0x0000000119197824 */ /* 0x000fe200078e0225 */
[----:B--2---:R-:W-:Y:S01]  /*11060*/  SHF.R.S32.HI R37, RZ, 0x1f, R43 ;  /* 0x0000001fff257819 */ /* 0x004fe2000001142b */
[----:B---3--:R-:W-:Y:S02]  /*11070*/  IMAD R31, R31, R43, RZ ;  /* 0x0000002b1f1f7224 */ /* 0x008fe400078e02ff */
[----:B------:R-:W-:-:S04]  /*11080*/  IMAD.WIDE.U32 R24, R43, R30, R24 ;  /* 0x0000001e2b187225 */ /* 0x000fc800078e0018 */
[----:B------:R-:W-:Y:S01]  /*11090*/  IMAD R31, R30, R37, R31 ;  /* 0x000000251e1f7224 */ /* 0x000fe200078e021f */
[----:B------:R-:W-:-:S03]  /*110a0*/  IADD3.X R37, R49, UR12, RZ, P2, !PT ;  /* 0x0000000c31257c10 */ /* 0x000fc600097fe4ff */
[----:B------:R-:W-:Y:S02]  /*110b0*/  IMAD.IADD R25, R25, 0x1, R31 ;  /* 0x0000000119197824 */ /* 0x000fe400078e021f */
[----:B0-----:R0:W2:Y:S01]  /*110c0*/  LDG.E.CONSTANT R49, [R36.64] ;  /* 0x0000000a24317981 */ /* 0x0010a2000c1e9900 */
[----:B------:R-:W-:-:S03]  /*110d0*/  IADD3 R42, P2, R36, UR14, RZ ;  /* 0x0000000e242a7c10 */ /* 0x000fc6000ff5e0ff */
[----:B------:R-:W3:Y:S01]  /*110e0*/  LDG.E.64 R30, [R34.64+0x48] ;  /* 0x0000480a221e7981 */ /* 0x000ee2000c1e1b00 */
[----:B------:R-:W-:Y:S01]  /*110f0*/  IADD3.X R43, R37, UR12, RZ, P2, !PT ;  /* 0x0000000c252b7c10 */ /* 0x000fe200097fe4ff */
[----:B----4-:R-:W-:Y:S01]  /*11100*/  IMAD R33, R33, R51, RZ ;  /* 0x0000003321217224 */ /* 0x010fe200078e02ff */
[----:B------:R-:W-:Y:S01]  /*11110*/  SHF.R.S32.HI R53, RZ, 0x1f, R51 ;  /* 0x0000001fff357819 */ /* 0x000fe20000011433 */
[----:B------:R-:W-:Y:S02]  /*11120*/  IMAD.WIDE.U32 R24, R51, R32, R24 ;  /* 0x0000002033187225 */ /* 0x000fe400078e0018 */
[----:B------:R-:W4:Y:S02]  /*11130*/  LDG.E.CONSTANT R51, [R42.64] ;  /* 0x0000000a2a337981 */ /* 0x000f24000c1e9900 */
[----:B------:R-:W-:Y:S02]  /*11140*/  IMAD R53, R32, R53, R33 ;  /* 0x0000003520357224 */ /* 0x000fe400078e0221 */
[----:B------:R-:W4:Y:S01]  /*11150*/  LDG.E.64 R32, [R34.64+0x50] ;  /* 0x0000500a22207981 */ /* 0x000f22000c1e1b00 */
[----:B0-----:R-:W-:Y:S01]  /*11160*/  IADD3 R36, P2, R42, UR14, RZ ;  /* 0x0000000e2a247c10 */ /* 0x001fe2000ff5e0ff */
[----:B------:R-:W-:Y:S01]  /*11170*/  IMAD.IADD R25, R25, 0x1, R53 ;  /* 0x0000000119197824 */ /* 0x000fe200078e0235 */
[----:B-----5:R-:W-:Y:S01]  /*11180*/  SHF.R.S32.HI R53, RZ, 0x1f, R47 ;  /* 0x0000001fff357819 */ /* 0x020fe2000001142f */
[----:B------:R-:W-:Y:S01]  /*11190*/  IMAD R39, R39, R47, RZ ;  /* 0x0000002f27277224 */ /* 0x000fe200078e02ff */
[----:B------:R-:W-:-:S03]  /*111a0*/  IADD3.X R37, R43, UR12, RZ, P2, !PT ;  /* 0x0000000c2b257c10 */ /* 0x000fc600097fe4ff */
[----:B------:R-:W-:Y:S02]  /*111b0*/  IMAD R39, R38, R53, R39 ;  /* 0x0000003526277224 */ /* 0x000fe400078e0227 */
[----:B------:R0:W5:Y:S04]  /*111c0*/  LDG.E.CONSTANT R48, [R36.64] ;  /* 0x0000000a24307981 */ /* 0x000168000c1e9900 */
[----:B------:R-:W5:Y:S01]  /*111d0*/  LDG.E.64 R52, [R34.64+0x58] ;  /* 0x0000580a22347981 */ /* 0x000f62000c1e1b00 */
[----:B------:R-:W-:-:S04]  /*111e0*/  IMAD.WIDE.U32 R24, R47, R38, R24 ;  /* 0x000000262f187225 */ /* 0x000fc800078e0018 */
        /* <DEDUP_REMOVED lines=8> */
[----:B0-----:R-:W-:Y:S02]  /*11270*/  SHF.R.S32.HI R37, RZ, 0x1f, R51 ;  /* 0x0000001fff257819 */ /* 0x001fe40000011433 */
[----:B------:R-:W-:Y:S02]  /*11280*/  IADD3 R31, R31, R39, RZ ;  /* 0x000000271f1f7210 */ /* 0x000fe40007ffe0ff */
[----:B------:R0:W2:Y:S01]  /*11290*/  LDG.E.CONSTANT R39, [R24.64] ;  /* 0x0000000a18277981 */ /* 0x0000a2000c1e9900 */
[----:B------:R-:W-:Y:S01]  /*112a0*/  IMAD R33, R32, R37, R33 ;  /* 0x0000002520217224 */ /* 0x000fe200078e0221 */
[----:B------:R-:W-:Y:S02]  /*112b0*/  IADD3 R42, P2, R24, UR14, RZ ;  /* 0x0000000e182a7c10 */ /* 0x000fe4000ff5e0ff */
[----:B------:R-:W3:Y:S01]  /*112c0*/  LDG.E.64 R36, [R34.64+0x60] ;  /* 0x0000600a22247981 */ /* 0x000ee2000c1e1b00 */
[----:B------:R-:W-:Y:S01]  /*112d0*/  IMAD.WIDE.U32 R30, R51, R32, R30 ;  /* 0x00000020331e7225 */ /* 0x000fe200078e001e */
[----:B------:R-:W-:-:S02]  /*112e0*/  IADD3.X R43, R25, UR12, RZ, P2, !PT ;  /* 0x0000000c192b7c10 */ /* 0x000fc400097fe4ff */
[----:B-----5:R-:W-:Y:S01]  /*112f0*/  SHF.R.S32.HI R49, RZ, 0x1f, R48 ;  /* 0x0000001fff317819 */ /* 0x020fe20000011430 */
[----:B------:R-:W-:Y:S01]  /*11300*/  IMAD.IADD R31, R31, 0x1, R33 ;  /* 0x000000011f1f7824 */ /* 0x000fe200078e0221 */
[----:B0-----:R-:W-:Y:S01]  /*11310*/  IADD3 R24, P2, R42, UR14, RZ ;  /* 0x0000000e2a187c10 */ /* 0x001fe2000ff5e0ff */
[----:B------:R0:W4:Y:S01]  /*11320*/  LDG.E.CONSTANT R47, [R42.64] ;  /* 0x0000000a2a2f7981 */ /* 0x000122000c1e9900 */
[----:B------:R-:W-:-:S03]  /*11330*/  IMAD R38, R53, R48, RZ ;  /* 0x0000003035267224 */ /* 0x000fc600078e02ff */
[----:B------:R-:W5:Y:S01]  /*11340*/  LDG.E.64 R32, [R34.64+0x68] ;  /* 0x0000680a22207981 */ /* 0x000f62000c1e1b00 */
[----:B------:R-:W-:-:S03]  /*11350*/  IADD3.X R25, R43, UR12, RZ, P2, !PT ;  /* 0x0000000c2b197c10 */ /* 0x000fc600097fe4ff */
[----:B------:R-:W5:Y:S01]  /*11360*/  LDG.E.64 R50, [R34.64+0x70] ;  /* 0x0000700a22327981 */ /* 0x000f62000c1e1b00 */
[----:B0-----:R-:W-:-:S03]  /*11370*/  IMAD R43, R52, R49, R38 ;  /* 0x00000031342b7224 */ /* 0x001fc600078e0226 */
[----:B------:R0:W5:Y:S01]  /*11380*/  LDG.E.CONSTANT R38, [R24.64] ;  /* 0x0000000a18267981 */ /* 0x000162000c1e9900 */
[----:B------:R-:W-:Y:S01]  /*11390*/  IMAD.WIDE.U32 R48, R48, R52, R30 ;  /* 0x0000003430307225 */ /* 0x000fe200078e001e */
[----:B------:R-:W-:Y:S02]  /*113a0*/  IADD3 R30, P2, R24, UR14, RZ ;  /* 0x0000000e181e7c10 */ /* 0x000fe4000ff5e0ff */
[----:B------:R-:W5:Y:S02]  /*113b0*/  LDG.E.64 R52, [R34.64+0x78] ;  /* 0x0000780a22347981 */ /* 0x000f64000c1e1b00 */
[----:B------:R-:W-:-:S05]  /*113c0*/  IADD3.X R31, R25, UR12, RZ, P2, !PT ;  /* 0x0000000c191f7c10 */ /* 0x000fca00097fe4ff */
        /* <DEDUP_REMOVED lines=10> */
[----:B0-----:R-:W-:-:S04]  /*11470*/  IMAD.WIDE.U32 R24, R39, R36, R48 ;  /* 0x0000002427187225 */ /* 0x001fc800078e0030 */
        /* <DEDUP_REMOVED lines=10> */
[----:B------:R-:W-:Y:S02]  /*11520*/  IMAD R33, R50, R33, R32 ;  /* 0x0000002132217224 */ /* 0x000fe400078e0220 */
[----:B------:R-:W-:-:S03]  /*11530*/  IMAD R32, R53, R42, RZ ;  /* 0x0000002a35207224 */ /* 0x000fc600078e02ff */
[----:B------:R-:W-:Y:S02]  /*11540*/  IADD3 R25, R25, R33, RZ ;  /* 0x0000002119197210 */ /* 0x000fe40007ffe0ff */
[----:B------:R-:W-:-:S03]  /*11550*/  SHF.R.S32.HI R33, RZ, 0x1f, R42 ;  /* 0x0000001fff217819 */ /* 0x000fc6000001142a */
[----:B------:R-:W-:-:S04]  /*11560*/  IMAD.WIDE.U32 R38, R42, R52, R24 ;  /* 0x000000342a267225 */ /* 0x000fc800078e0018 */
[----:B------:R-:W-:Y:S01]  /*11570*/  IMAD R33, R52, R33, R32 ;  /* 0x0000002134217224 */ /* 0x000fe200078e0220 */
[----:B------:R-:W-:-:S03]  /*11580*/  IADD3 R32, P3, R30, UR14, RZ ;  /* 0x0000000e1e207c10 */ /* 0x000fc6000ff7e0ff */
[----:B------:R-:W-:Y:S01]  /*11590*/  IMAD.IADD R39, R39, 0x1, R33 ;  /* 0x0000000127277824 */ /* 0x000fe200078e0221 */
[----:B------:R-:W-:Y:S01]  /*115a0*/  IADD3.X R33, R31, UR12, RZ, P3, !PT ;  /* 0x0000000c1f217c10 */ /* 0x000fe20009ffe4ff */
[----:B------:R-:W-:Y:S05]  /*115b0*/  @P2 BRA `(.L_x_2416) ;  /* 0xfffff64000002947 */ /* 0x000fea000383ffff */
.L_x_2415:
        /* <DEDUP_REMOVED lines=8> */
[----:B------:R-:W-:Y:S01]  /*11640*/  IMAD.U32 R42, RZ, RZ, UR8 ;  /* 0x00000008ff2a7e24 */ /* 0x000fe2000f8e00ff */
[----:B------:R-:W-:Y:S01]  /*11650*/  IADD3 R32, P0, R32, UR14, RZ ;  /* 0x0000000e20207c10 */ /* 0x000fe2000ff1e0ff */
[----:B------:R0:W2:Y:S02]  /*11660*/  LDG.E.CONSTANT R53, [R52.64] ;  /* 0x0000000a34357981 */ /* 0x0000a4000c1e9900 */
[----:B------:R-:W-:Y:S01]  /*11670*/  IMAD.U32 R43, RZ, RZ, UR9 ;  /* 0x00000009ff2b7e24 */ /* 0x000fe2000f8e00ff */
[----:B------:R-:W-:-:S04]  /*11680*/  IADD3.X R33, R33, UR12, RZ, P0, !PT ;  /* 0x0000000c21217c10 */ /* 0x000fc800087fe4ff */
[----:B------:R-:W3:Y:S01]  /*11690*/  LDG.E.64 R36, [R42.64] ;  /* 0x0000000a2a247981 */ /* 0x000ee2000c1e1b00 */
[----:B------:R-:W-:-:S03]  /*116a0*/  IADD3 R30, P0, R32, UR14, RZ ;  /* 0x0000000e201e7c10 */ /* 0x000fc6000ff1e0ff */
[----:B------:R1:W4:Y:S04]  /*116b0*/  LDG.E.CONSTANT R51, [R32.64] ;  /* 0x0000000a20337981 */ /* 0x000328000c1e9900 */
[----:B------:R-:W5:Y:S01]  /*116c0*/  LDG.E.64 R34, [R42.64+0x8] ;  /* 0x0000080a2a227981 */ /* 0x000f62000c1e1b00 */
[----:B------:R-:W-:-:S05]  /*116d0*/  IADD3.X R31, R33, UR12, RZ, P0, !PT ;  /* 0x0000000c211f7c10 */ /* 0x000fca00087fe4ff */
[----:B------:R0:W5:Y:S04]  /*116e0*/  LDG.E.CONSTANT R49, [R30.64] ;  /* 0x0000000a1e317981 */ /* 0x000168000c1e9900 */
[----:B-1----:R-:W5:Y:S01]  /*116f0*/  LDG.E.64 R32, [R42.64+0x10] ;  /* 0x0000100a2a207981 */ /* 0x002f62000c1e1b00 */
[----:B------:R-:W-:-:S04]  /*11700*/  IADD3 R24, P0, R30, UR14, RZ ;  /* 0x0000000e1e187c10 */ /* 0x000fc8000ff1e0ff */
[----:B------:R-:W-:Y:S02]  /*11710*/  IADD3.X R25, R31, UR12, RZ, P0, !PT ;  /* 0x0000000c1f197c10 */ /* 0x000fe400087fe4ff */
[----:B0-----:R-:W5:Y:S04]  /*11720*/  LDG.E.64 R30, [R42.64+0x18] ;  /* 0x0000180a2a1e7981 */ /* 0x001f68000c1e1b00 */
[----:B------:R0:W5:Y:S02]  /*11730*/  LDG.E.CONSTANT R47, [R24.64] ;  /* 0x0000000a182f7981 */ /* 0x000164000c1e9900 */
[----:B0-----:R-:W-:-:S04]  /*11740*/  IADD3 R24, P0, R24, UR14, RZ ;  /* 0x0000000e18187c10 */ /* 0x001fc8000ff1e0ff */
[----:B------:R-:W-:Y:S02]  /*11750*/  IADD3.X R25, R25, UR12, RZ, P0, !PT ;  /* 0x0000000c19197c10 */ /* 0x000fe400087fe4ff */
[----:B------:R-:W-:Y:S02]  /*11760*/  IADD3 R52, P0, R24, UR14, RZ ;  /* 0x0000000e18347c10 */ /* 0x000fe4000ff1e0ff */
[----:B--2---:R-:W-:Y:S01]  /*11770*/  SHF.R.S32.HI R48, RZ, 0x1f, R53 ;  /* 0x0000001fff307819 */ /* 0x004fe20000011435 */
[----:B---3--:R-:W-:-:S04]  /*11780*/  IMAD.WIDE.U32 R38, R53, R36, R38 ;  /* 0x0000002435267225 */ /* 0x008fc800078e0026 */
[----:B------:R-:W-:Y:S01]  /*11790*/  IMAD R53, R37, R53, RZ ;  /* 0x0000003525357224 */ /* 0x000fe200078e02ff */
[----:B----4-:R-:W-:-:S03]  /*117a0*/  SHF.R.S32.HI R37, RZ, 0x1f, R51 ;  /* 0x0000001fff257819 */ /* 0x010fc60000011433 */
[----:B------:R-:W-:Y:S02]  /*117b0*/  IMAD R53, R36, R48, R53 ;  /* 0x0000003024357224 */ /* 0x000fe400078e0235 */
[----:B-----5:R-:W-:Y:S02]  /*117c0*/  IMAD R35, R35, R51, RZ ;  /* 0x0000003323237224 */ /* 0x020fe400078e02ff */
[----:B------:R-:W-:Y:S02]  /*117d0*/  IMAD.IADD R39, R39, 0x1, R53 ;  /* 0x0000000127277824 */ /* 0x000fe400078e0235 */
[----:B------:R-:W-:Y:S02]  /*117e0*/  IMAD R37, R34, R37, R35 ;  /* 0x0000002522257224 */ /* 0x000fe400078e0223 */
[----:B------:R-:W-:Y:S02]  /*117f0*/  IMAD.WIDE.U32 R34, R51, R34, R38 ;  /* 0x0000002233227225 */ /* 0x000fe400078e0026 */
[----:B------:R0:W2:Y:S02]  /*11800*/  LDG.E.CONSTANT R39, [R24.64] ;  /* 0x0000000a18277981 */ /* 0x0000a4000c1e9900 */
[----:B------:R-:W-:Y:S01]  /*11810*/  IMAD.IADD R35, R35, 0x1, R37 ;  /* 0x0000000123237824 */ /* 0x000fe200078e0225 */
[----:B------:R-:W-:Y:S01]  /*11820*/  SHF.R.S32.HI R37, RZ, 0x1f, R49 ;  /* 0x0000001fff257819 */ /* 0x000fe20000011431 */
[----:B------:R-:W-:Y:S01]  /*11830*/  IMAD R33, R33, R49, RZ ;  /* 0x0000003121217224 */ /* 0x000fe200078e02ff */
[----:B------:R-:W-:-:S03]  /*11840*/  IADD3.X R53, R25, UR12, RZ, P0, !PT ;  /* 0x0000000c19357c10 */ /* 0x000fc600087fe4ff */
[----:B------:R-:W-:Y:S02]  /*11850*/  IMAD R51, R32, R37, R33 ;  /* 0x0000002520337224 */ /* 0x000fe400078e0221 */
[----:B------:R1:W3:Y:S01]  /*11860*/  LDG.E.64 R36, [R42.64+0x20] ;  /* 0x0000200a2a247981 */ /* 0x0002e2000c1e1b00 */
[----:B------:R-:W-:Y:S01]  /*11870*/  IMAD.WIDE.U32 R32, R49, R32, R34 ;  /* 0x0000002031207225 */ /* 0x000fe200078e0022 */
[----:B------:R-:W-:Y:S02]  /*11880*/  SHF.R.S32.HI R49, RZ, 0x1f, R47 ;  /* 0x0000001fff317819 */ /* 0x000fe4000001142f */
[----:B------:R1:W4:Y:S01]  /*11890*/  LDG.E.64 R34, [R42.64+0x28] ;  /* 0x0000280a2a227981 */ /* 0x000322000c1e1b00 */
[----:B0-----:R-:W-:Y:S02]  /*118a0*/  IMAD.IADD R25, R33, 0x1, R51 ;  /* 0x0000000121197824 */ /* 0x001fe400078e0233 */
[----:B------:R-:W-:Y:S01]  /*118b0*/  IMAD.MOV.U32 R24, RZ, RZ, R32 ;  /* 0x000000ffff187224 */ /* 0x000fe200078e0020 */
[----:B------:R0:W5:Y:S01]  /*118c0*/  LDG.E.CONSTANT R51, [R52.64] ;  /* 0x0000000a34337981 */ /* 0x000162000c1e9900 */
[----:B------:R-:W-:Y:S01]  /*118d0*/  IADD3 R32, P0, R52, UR14, RZ ;  /* 0x0000000e34207c10 */ /* 0x000fe2000ff1e0ff */
[----:B------:R-:W-:-:S03]  /*118e0*/  IMAD R31, R31, R47, RZ ;  /* 0x0000002f1f1f7224 */ /* 0x000fc600078e02ff */
[----:B------:R-:W-:Y:S01]  /*118f0*/  IADD3.X R33, R53, UR12, RZ, P0, !PT ;  /* 0x0000000c35217c10 */ /* 0x000fe200087fe4ff */
[----:B------:R-:W-:Y:S02]  /*11900*/  IMAD R49, R30, R49, R31 ;  /* 0x000000311e317224 */ /* 0x000fe400078e021f */
[----:B------:R-:W-:Y:S01]  /*11910*/  IMAD.WIDE.U32 R30, R47, R30, R24 ;  /* 0x0000001e2f1e7225 */ /* 0x000fe200078e0018 */
[----:B------:R-:W-:Y:S01]  /*11920*/  IADD3 R24, P0, R32, UR14, RZ ;  /* 0x0000000e20187c10 */ /* 0x000fe2000ff1e0ff */
[----:B------:R5:W4:Y:S04]  /*11930*/  LDG.E.CONSTANT R47, [R32.64] ;  /* 0x0000000a202f7981 */ /* 0x000b28000c1e9900 */
[----:B0-----:R1:W4:Y:S01]  /*11940*/  LDG.E.64 R52, [R42.64+0x30] ;  /* 0x0000300a2a347981 */ /* 0x001322000c1e1b00 */
[----:B------:R-:W-:-:S05]  /*11950*/  IADD3.X R25, R33, UR12, RZ, P0, !PT ;  /* 0x0000000c21197c10 */ /* 0x000fca00087fe4ff */
[----:B------:R-:W4:Y:S04]  /*11960*/  LDG.E.CONSTANT R38, [R24.64] ;  /* 0x0000000a18267981 */ /* 0x000f28000c1e9900 */
[----:B-1----:R-:W4:Y:S01]  /*11970*/  LDG.E.64 R42, [R42.64+0x38] ;  /* 0x0000380a2a2a7981 */ /* 0x002f22000c1e1b00 */
[----:B------:R-:W-:Y:S02]  /*11980*/  IADD3 R31, R31, R49, RZ ;  /* 0x000000311f1f7210 */ /* 0x000fe40007ffe0ff */
[----:B------:R-:W-:Y:S01]  /*11990*/  IADD3 R46, P3, R46, -0x8, RZ ;  /* 0xfffffff82e2e7810 */ /* 0x000fe20007f7e0ff */
[----:B------:R-:W-:Y:S01]  /*119a0*/  UIADD3 UR4, UP0, UR4, 0x8, URZ ;  /* 0x0000000804047890 */ /* 0x000fe2000ff1e03f */
[----:B------:R-:W-:Y:S02]  /*119b0*/  PLOP3.LUT P0, PT, PT, PT, PT, 0x8, 0x0 ;  /* 0x000000000000781c */ /* 0x000fe40003f0e170 */
[----:B------:R-:W-:Y:S01]  /*119c0*/  IADD3.X R12, R12, -0x1, RZ, P3, !PT ;  /* 0xffffffff0c0c7810 */ /* 0x000fe20001ffe4ff */
[----:B------:R-:W-:Y:S01]  /*119d0*/  UIADD3.X UR5, URZ, UR5, URZ, UP0, !UPT ;  /* 0x000000053f057290 */ /* 0x000fe200087fe43f */
[----:B--2---:R-:W-:Y:S01]  /*119e0*/  SHF.R.S32.HI R49, RZ, 0x1f, R39 ;  /* 0x0000001fff317819 */ /* 0x004fe20000011427 */
[----:B---3--:R-:W-:-:S02]  /*119f0*/  IMAD R37, R37, R39, RZ ;  /* 0x0000002725257224 */ /* 0x008fc400078e02ff */
[----:B------:R-:W-:-:S04]  /*11a00*/  IMAD.WIDE.U32 R30, R39, R36, R30 ;  /* 0x00000024271e7225 */ /* 0x000fc800078e001e */
[----:B------:R-:W-:Y:S01]  /*11a10*/  IMAD R37, R36, R49, R37 ;  /* 0x0000003124257224 */ /* 0x000fe200078e0225 */
[----:B-----5:R-:W-:Y:S01]  /*11a20*/  SHF.R.S32.HI R33, RZ, 0x1f, R51 ;  /* 0x0000001fff217819 */ /* 0x020fe20000011433 */
[----:B----4-:R-:W-:Y:S02]  /*11a30*/  IMAD R32, R35, R51, RZ ;  /* 0x0000003323207224 */ /* 0x010fe400078e02ff */
[----:B------:R-:W-:Y:S02]  /*11a40*/  IMAD.IADD R31, R31, 0x1, R37 ;  /* 0x000000011f1f7824 */ /* 0x000fe400078e0225 */
[----:B------:R-:W-:Y:S02]  /*11a50*/  IMAD R33, R34, R33, R32 ;  /* 0x0000002122217224 */ /* 0x000fe400078e0220 */
[----:B------:R-:W-:-:S04]  /*11a60*/  IMAD.WIDE.U32 R30, R51, R34, R30 ;  /* 0x00000022331e7225 */ /* 0x000fc800078e001e */
[----:B------:R-:W-:Y:S01]  /*11a70*/  IMAD.IADD R31, R31, 0x1, R33 ;  /* 0x000000011f1f7824 */ /* 0x000fe200078e0221 */
[----:B------:R-:W-:Y:S01]  /*11a80*/  SHF.R.S32.HI R33, RZ, 0x1f, R47 ;  /* 0x0000001fff217819 */ /* 0x000fe2000001142f */
[----:B------:R-:W-:Y:S02]  /*11a90*/  IMAD R32, R53, R47, RZ ;  /* 0x0000002f35207224 */ /* 0x000fe400078e02ff */
[----:B------:R-:W-:-:S04]  /*11aa0*/  IMAD.WIDE.U32 R30, R47, R52, R30 ;  /* 0x000000342f1e7225 */ /* 0x000fc800078e001e */
[----:B------:R-:W-:Y:S01]  /*11ab0*/  IMAD R35, R52, R33, R32 ;  /* 0x0000002134237224 */ /* 0x000fe200078e0220 */
[----:B------:R-:W-:Y:S01]  /*11ac0*/  SHF.R.S32.HI R33, RZ, 0x1f, R38 ;  /* 0x0000001fff217819 */ /* 0x000fe20000011426 */
[----:B------:R-:W-:Y:S02]  /*11ad0*/  IMAD R32, R43, R38, RZ ;  /* 0x000000262b207224 */ /* 0x000fe400078e02ff */
[----:B------:R-:W-:Y:S02]  /*11ae0*/  IMAD.IADD R31, R31, 0x1, R35 ;  /* 0x000000011f1f7824 */ /* 0x000fe400078e0223 */
[----:B------:R-:W-:Y:S01]  /*11af0*/  IMAD R33, R42, R33, R32 ;  /* 0x000000212a217224 */ /* 0x000fe200078e0220 */
[----:B------:R-:W-:Y:S01]  /*11b00*/  IADD3 R32, P2, R24, UR14, RZ ;  /* 0x0000000e18207c10 */ /* 0x000fe2000ff5e0ff */
[----:B------:R-:W-:-:S04]  /*11b10*/  IMAD.WIDE.U32 R38, R38, R42, R30 ;  /* 0x0000002a26267225 */ /* 0x000fc800078e001e */
[----:B------:R-:W-:Y:S01]  /*11b20*/  IMAD.IADD R39, R39, 0x1, R33 ;  /* 0x0000000127277824 */ /* 0x000fe200078e0221 */
[----:B------:R-:W-:Y:S02]  /*11b30*/  IADD3.X R33, R25, UR12, RZ, P2, !PT ;  /* 0x0000000c19217c10 */ /* 0x000fe400097fe4ff */
.L_x_2417:
[----:B------:R-:W-:-:S04]  /*11b40*/  ISETP.NE.U32.AND P2, PT, R46, RZ, PT ;  /* 0x000000ff2e00720c */ /* 0x000fc80003f45070 */
[----:B------:R-:W-:-:S13]  /*11b50*/  ISETP.NE.OR.EX P0, PT, R12, RZ, P0, P2 ;  /* 0x000000ff0c00720c */ /* 0x000fda0000705720 */
[----:B------:R-:W-:Y:S05]  /*11b60*/  @!P0 BRA `(.L_x_2413) ;  /* 0x0000032000008947 */ /* 0x000fea0003800000 */
.L_x_2414:
[----:B------:R-:W-:Y:S01]  /*11b70*/  ULDC.64 UR8, c[0x0][0x180] ;  /* 0x0000600000087ab9 */ /* 0x000fe20000000a00 */
[----:B------:R-:W-:Y:S01]  /*11b80*/  IMAD.MOV.U32 R53, RZ, RZ, R33 ;  /* 0x000000ffff357224 */ /* 0x000fe200078e0021 */
[----:B------:R-:W-:Y:S01]  /*11b90*/  ULEA UR8, UP0, UR4, UR8, 0x3 ;  /* 0x0000000804087291 */ /* 0x000fe2000f80183f */
[----:B------:R-:W-:-:S03]  /*11ba0*/  IMAD.MOV.U32 R52, RZ, RZ, R32 ;  /* 0x000000ffff347224 */ /* 0x000fc600078e0020 */
[----:B------:R-:W-:Y:S02]  /*11bb0*/  ULEA.HI.X UR9, UR4, UR9, UR5, 0x3, UP0 ;  /* 0x0000000904097291 */ /* 0x000fe400080f1c05 */
[----:B------:R-:W-:Y:S01]  /*11bc0*/  MOV R42, UR8 ;  /* 0x00000008002a7c02 */ /* 0x000fe20008000f00 */
[----:B------:R-:W2:Y:S03]  /*11bd0*/  LDG.E.CONSTANT R53, [R52.64] ;  /* 0x0000000a34357981 */ /* 0x000ea6000c1e9900 */
[----:B------:R-:W-:Y:S01]  /*11be0*/  IMAD.U32 R43, RZ, RZ, UR9 ;  /* 0x00000009ff2b7e24 */ /* 0x000fe2000f8e00ff */
[----:B------:R-:W-:-:S04]  /*11bf0*/  IADD3 R32, P0, R32, UR14, RZ ;  /* 0x0000000e20207c10 */ /* 0x000fc8000ff1e0ff */
[----:B------:R-:W3:Y:S01]  /*11c00*/  LDG.E.64 R36, [R42.64] ;  /* 0x0000000a2a247981 */ /* 0x000ee2000c1e1b00 */
[----:B------:R-:W-:-:S03]  /*11c10*/  IADD3.X R33, R33, UR12, RZ, P0, !PT ;  /* 0x0000000c21217c10 */ /* 0x000fc600087fe4ff */
[----:B------:R-:W4:Y:S01]  /*11c20*/  LDG.E.64 R34, [R42.64+0x8] ;  /* 0x0000080a2a227981 */ /* 0x000f22000c1e1b00 */
[----:B------:R-:W-:-:S03]  /*11c30*/  IADD3 R30, P0, R32, UR14, RZ ;  /* 0x0000000e201e7c10 */ /* 0x000fc6000ff1e0ff */
[----:B------:R0:W4:Y:S01]  /*11c40*/  LDG.E.CONSTANT R51, [R32.64] ;  /* 0x0000000a20337981 */ /* 0x000122000c1e9900 */
[----:B------:R-:W-:-:S05]  /*11c50*/  IADD3.X R31, R33, UR12, RZ, P0, !PT ;  /* 0x0000000c211f7c10 */ /* 0x000fca00087fe4ff */
[----:B------:R1:W5:Y:S01]  /*11c60*/  LDG.E.CONSTANT R49, [R30.64] ;  /* 0x0000000a1e317981 */ /* 0x000362000c1e9900 */
[----:B------:R-:W-:-:S03]  /*11c70*/  IADD3 R24, P0, R30, UR14, RZ ;  /* 0x0000000e1e187c10 */ /* 0x000fc6000ff1e0ff */
[----:B0-----:R-:W5:Y:S01]  /*11c80*/  LDG.E.64 R32, [R42.64+0x10] ;  /* 0x0000100a2a207981 */ /* 0x001f62000c1e1b00 */
[----:B------:R-:W-:-:S05]  /*11c90*/  IADD3.X R25, R31, UR12, RZ, P0, !PT ;  /* 0x0000000c1f197c10 */ /* 0x000fca00087fe4ff */
[----:B------:R-:W5:Y:S04]  /*11ca0*/  LDG.E.CONSTANT R47, [R24.64] ;  /* 0x0000000a182f7981 */ /* 0x000f68000c1e9900 */
[----:B-1----:R-:W5:Y:S01]  /*11cb0*/  LDG.E.64 R30, [R42.64+0x18] ;  /* 0x0000180a2a1e7981 */ /* 0x002f62000c1e1b00 */
[----:B------:R-:W-:-:S04]  /*11cc0*/  IADD3 R46, P0, R46, -0x4, RZ ;  /* 0xfffffffc2e2e7810 */ /* 0x000fc80007f1e0ff */
[----:B------:R-:W-:Y:S02]  /*11cd0*/  IADD3.X R12, R12, -0x1, RZ, P0, !PT ;  /* 0xffffffff0c0c7810 */ /* 0x000fe400007fe4ff */
[----:B------:R-:W-:-:S04]  /*11ce0*/  ISETP.NE.U32.AND P0, PT, R46, RZ, PT ;  /* 0x000000ff2e00720c */ /* 0x000fc80003f05070 */
[----:B------:R-:W-:Y:S01]  /*11cf0*/  ISETP.NE.AND.EX P0, PT, R12, RZ, PT, P0 ;  /* 0x000000ff0c00720c */ /* 0x000fe20003f05300 */
[----:B------:R-:W-:-:S04]  /*11d00*/  UIADD3 UR4, UP0, UR4, 0x4, URZ ;  /* 0x0000000404047890 */ /* 0x000fc8000ff1e03f */
[----:B------:R-:W-:Y:S01]  /*11d10*/  UIADD3.X UR5, URZ, UR5, URZ, UP0, !UPT ;  /* 0x000000053f057290 */ /* 0x000fe200087fe43f */
[----:B--2---:R-:W-:Y:S01]  /*11d20*/  SHF.R.S32.HI R48, RZ, 0x1f, R53 ;  /* 0x0000001fff307819 */ /* 0x004fe20000011435 */
[-C--:B---3--:R-:W-:Y:S02]  /*11d30*/  IMAD R37, R37, R53.reuse, RZ ;  /* 0x0000003525257224 */ /* 0x088fe400078e02ff */
[----:B------:R-:W-:-:S04]  /*11d40*/  IMAD.WIDE.U32 R38, R36, R53, R38 ;  /* 0x0000003524267225 */ /* 0x000fc800078e0026 */
[----:B------:R-:W-:Y:S02]  /*11d50*/  IMAD R37, R36, R48, R37 ;  /* 0x0000003024257224 */ /* 0x000fe400078e0225 */
[----:B----4-:R-:W-:Y:S02]  /*11d60*/  IMAD R35, R35, R51, RZ ;  /* 0x0000003323237224 */ /* 0x010fe400078e02ff */
[----:B------:R-:W-:Y:S01]  /*11d70*/  IMAD.IADD R39, R39, 0x1, R37 ;  /* 0x0000000127277824 */ /* 0x000fe200078e0225 */
[----:B------:R-:W-:-:S05]  /*11d80*/  SHF.R.S32.HI R37, RZ, 0x1f, R51 ;  /* 0x0000001fff257819 */ /* 0x000fca0000011433 */
[C---:B------:R-:W-:Y:S02]  /*11d90*/  IMAD R37, R34.reuse, R37, R35 ;  /* 0x0000002522257224 */ /* 0x040fe400078e0223 */
[----:B------:R-:W-:-:S05]  /*11da0*/  IMAD.WIDE.U32 R34, R34, R51, R38 ;  /* 0x0000003322227225 */ /* 0x000fca00078e0026 */
[----:B------:R-:W-:Y:S01]  /*11db0*/  IADD3 R35, R35, R37, RZ ;  /* 0x0000002523237210 */ /* 0x000fe20007ffe0ff */
[----:B-----5:R-:W-:Y:S01]  /*11dc0*/  IMAD R33, R33, R49, RZ ;  /* 0x0000003121217224 */ /* 0x020fe200078e02ff */
[----:B------:R-:W-:-:S05]  /*11dd0*/  SHF.R.S32.HI R37, RZ, 0x1f, R49 ;  /* 0x0000001fff257819 */ /* 0x000fca0000011431 */
[C---:B------:R-:W-:Y:S02]  /*11de0*/  IMAD R37, R32.reuse, R37, R33 ;  /* 0x0000002520257224 */ /* 0x040fe400078e0221 */
[----:B------:R-:W-:Y:S01]  /*11df0*/  IMAD.WIDE.U32 R32, R32, R49, R34 ;  /* 0x0000003120207225 */ /* 0x000fe200078e0022 */
[----:B------:R-:W-:-:S03]  /*11e00*/  SHF.R.S32.HI R34, RZ, 0x1f, R47 ;  /* 0x0000001fff227819 */ /* 0x000fc6000001142f */
[----:B------:R-:W-:Y:S02]  /*11e10*/  IMAD.IADD R33, R33, 0x1, R37 ;  /* 0x0000000121217824 */ /* 0x000fe400078e0225 */
[-C--:B------:R-:W-:Y:S02]  /*11e20*/  IMAD R31, R31, R47.reuse, RZ ;  /* 0x0000002f1f1f7224 */ /* 0x080fe400078e02ff */
[----:B------:R-:W-:Y:S01]  /*11e30*/  IMAD.WIDE.U32 R38, R30, R47, R32 ;  /* 0x0000002f1e267225 */ /* 0x000fe200078e0020 */
[----:B------:R-:W-:-:S03]  /*11e40*/  IADD3 R32, P2, R24, UR14, RZ ;  /* 0x0000000e18207c10 */ /* 0x000fc6000ff5e0ff */
[----:B------:R-:W-:Y:S01]  /*11e50*/  IMAD R31, R30, R34, R31 ;  /* 0x000000221e1f7224 */ /* 0x000fe200078e021f */
[----:B------:R-:W-:-:S03]  /*11e60*/  IADD3.X R33, R25, UR12, RZ, P2, !PT ;  /* 0x0000000c19217c10 */ /* 0x000fc600097fe4ff */
[----:B------:R-:W-:Y:S01]  /*11e70*/  IMAD.IADD R39, R39, 0x1, R31 ;  /* 0x0000000127277824 */ /* 0x000fe200078e021f */
[----:B------:R-:W-:Y:S05]  /*11e80*/  @P0 BRA `(.L_x_2414) ;  /* 0xfffffce000000947 */ /* 0x000fea000383ffff */
.L_x_2413:
        /* <DEDUP_REMOVED lines=30> */
[----:B------:R-:W-:Y:S01]  /*12070*/  IMAD.U32 R27, RZ, RZ, UR16 ;  /* 0x00000010ff1b7e24 */ /* 0x000fe2000f8e00ff */
[----:B------:R-:W-:Y:S02]  /*12080*/  MOV R12, UR8 ;  /* 0x00000008000c7c02 */ /* 0x000fe40008000f00 */
[----:B------:R-:W-:Y:S02]  /*12090*/  ISETP.NE.AND.EX P0, PT, RZ, RZ, PT, P0 ;  /* 0x000000ffff00720c */ /* 0x000fe40003f05300 */
[----:B------:R-:W-:Y:S01]  /*120a0*/  IMAD.U32 R13, RZ, RZ, UR5 ;  /* 0x00000005ff0d7e24 */ /* 0x000fe2000f8e00ff */
[----:B------:R-:W-:-:S04]  /*120b0*/  IADD3 R26, P2, R26, UR4, RZ ;  /* 0x000000041a1a7c10 */ /* 0x000fc8000ff5e0ff */
[----:B------:R-:W-:Y:S01]  /*120c0*/  IADD3.X R29, R29, UR14, R13, P2, !PT ;  /* 0x0000000e1d1d7c10 */ /* 0x000fe200097fe40d */
[----:B------:R-:W-:Y:S01]  /*120d0*/  IMAD.U32 R13, RZ, RZ, UR9 ;  /* 0x00000009ff0d7e24 */ /* 0x000fe2000f8e00ff */
[----:B------:R-:W-:Y:S01]  /*120e0*/  LEA R24, P2, R26, c[0x0][0x168], 0x2 ;  /* 0x00005a001a187a11 */ /* 0x000fe200078410ff */
[----:B------:R-:W-:-:S03]  /*120f0*/  IMAD.U32 R28, RZ, RZ, UR17 ;  /* 0x00000011ff1c7e24 */ /* 0x000fc6000f8e00ff */
[----:B------:R-:W-:Y:S01]  /*12100*/  LEA.HI.X R25, R26, c[0x0][0x16c], R29, 0x2, P2 ;  /* 0x00005b001a197a11 */ /* 0x000fe200010f141d */
[----:B------:R-:W2:Y:S01]  /*12110*/  LDG.E.64 R12, [R12.64+0x8] ;  /* 0x0000080a0c0c7981 */ /* 0x000ea2000c1e1b00 */
[----:B------:R-:W-:-:S03]  /*12120*/  @P0 LEA R26, P2, R27, R24, 0x2 ;  /* 0x000000181b1a0211 */ /* 0x000fc600078410ff */
[----:B------:R-:W3:Y:S01]  /*12130*/  LDG.E.CONSTANT R31, [R24.64] ;  /* 0x0000000a181f7981 */ /* 0x000ee2000c1e9900 */
        /* <DEDUP_REMOVED lines=9> */
[----:B----4-:R-:W-:Y:S01]  /*121d0*/  @P0 SHF.R.S32.HI R13, RZ, 0x1f, R27 ;  /* 0x0000001fff0d0819 */ /* 0x010fe2000001141b */
[----:B-----5:R-:W-:-:S03]  /*121e0*/  @P0 IMAD R12, R29, R27, RZ ;  /* 0x0000001b1d0c0224 */ /* 0x020fc600078e02ff */
[----:B------:R-:W-:Y:S01]  /*121f0*/  IADD3 R39, R39, R33, RZ ;  /* 0x0000002127277210 */ /* 0x000fe20007ffe0ff */
[----:B------:R-:W-:-:S04]  /*12200*/  @P0 IMAD R13, R28, R13, R12 ;  /* 0x0000000d1c0d0224 */ /* 0x000fc800078e020c */
[----:B------:R-:W-:-:S04]  /*12210*/  @P0 IMAD.WIDE.U32 R28, R27, R28, R38 ;  /* 0x0000001c1b1c0225 */ /* 0x000fc800078e0026 */
[----:B------:R-:W-:Y:S02]  /*12220*/  @P0 IMAD.IADD R39, R29, 0x1, R13 ;  /* 0x000000011d270824 */ /* 0x000fe400078e020d */
[----:B------:R-:W-:Y:S02]  /*12230*/  @P0 IMAD.MOV.U32 R38, RZ, RZ, R28 ;  /* 0x000000ffff260224 */ /* 0x000fe400078e001c */
.L_x_2412:
[----:B------:R-:W-:Y:S05]  /*12240*/  BSYNC B0 ;  /* 0x0000000000007941 */ /* 0x000fea0003800000 */
.L_x_2411:
        /* <DEDUP_REMOVED lines=36> */
.L_x_2423:
[----:B------:R-:W-:Y:S01]  /*12490*/  ULDC.64 UR8, c[0x0][0x180] ;  /* 0x0000600000087ab9 */ /* 0x000fe20000000a00 */
[----:B------:R0:W2:Y:S01]  /*124a0*/  LDG.E.CONSTANT R53, [R24.64] ;  /* 0x0000000a18357981 */ /* 0x0000a2000c1e9900 */
[----:B------:R-:W-:-:S04]  /*124b0*/  ULEA UR8, UP0, UR4, UR8, 0x3 ;  /* 0x0000000804087291 */ /* 0x000fc8000f80183f */
[----:B------:R-:W-:Y:S02]  /*124c0*/  ULEA.HI.X UR9, UR4, UR9, UR5, 0x3, UP0 ;  /* 0x0000000904097291 */ /* 0x000fe400080f1c05 */
[----:B------:R-:W-:-:S04]  /*124d0*/  MOV R34, UR8 ;  /* 0x0000000800227c02 */ /* 0x000fc80008000f00 */
[----:B------:R-:W-:-:S05]  /*124e0*/  IMAD.U32 R35, RZ, RZ, UR9 ;  /* 0x00000009ff237e24 */ /* 0x000fca000f8e00ff */
[----:B------:R-:W3:Y:S01]  /*124f0*/  LDG.E.64 R32, [R34.64] ;  /* 0x0000000a22207981 */ /* 0x000ee2000c1e1b00 */
[----:B------:R-:W-:-:S03]  /*12500*/  IADD3 R28, P2, R24, UR14, RZ ;  /* 0x0000000e181c7c10 */ /* 0x000fc6000ff5e0ff */
[----:B------:R-:W4:Y:S01]  /*12510*/  LDG.E.64 R30, [R34.64+0x8] ;  /* 0x0000080a221e7981 */ /* 0x000f22000c1e1b00 */
[----:B------:R-:W-:-:S05]  /*12520*/  IADD3.X R29, R25, UR12, RZ, P2, !PT ;  /* 0x0000000c191d7c10 */ /* 0x000fca00097fe4ff */
[----:B------:R1:W4:Y:S01]  /*12530*/  LDG.E.CONSTANT R49, [R28.64] ;  /* 0x0000000a1c317981 */ /* 0x000322000c1e9900 */
[----:B------:R-:W-:-:S04]  /*12540*/  IADD3 R26, P2, R28, UR14, RZ ;  /* 0x0000000e1c1a7c10 */ /* 0x000fc8000ff5e0ff */
[----:B------:R-:W-:-:S05]  /*12550*/  IADD3.X R27, R29, UR12, RZ, P2, !PT ;  /* 0x0000000c1d1b7c10 */ /* 0x000fca00097fe4ff */
[----:B------:R5:W4:Y:S04]  /*12560*/  LDG.E.CONSTANT R37, [R26.64] ;  /* 0x0000000a1a257981 */ /* 0x000b28000c1e9900 */
[----:B-1----:R-:W4:Y:S01]  /*12570*/  LDG.E.64 R28, [R34.64+0x10] ;  /* 0x0000100a221c7981 */ /* 0x002f22000c1e1b00 */
[----:B0-----:R-:W-:-:S04]  /*12580*/  IADD3 R24, P2, R26, UR14, RZ ;  /* 0x0000000e1a187c10 */ /* 0x001fc8000ff5e0ff */
[----:B------:R-:W-:Y:S02]  /*12590*/  IADD3.X R25, R27, UR12, RZ, P2, !PT ;  /* 0x0000000c1b197c10 */ /* 0x000fe400097fe4ff */
[----:B-----5:R-:W5:Y:S04]  /*125a0*/  LDG.E.64 R26, [R34.64+0x18] ;  /* 0x0000180a221a7981 */ /* 0x020f68000c1e1b00 */
[----:B------:R0:W5:Y:S01]  /*125b0*/  LDG.E.CONSTANT R43, [R24.64] ;  /* 0x0000000a182b7981 */ /* 0x000162000c1e9900 */
[----:B------:R-:W-:Y:S02]  /*125c0*/  IADD3 R50, P2, R24, UR14, RZ ;  /* 0x0000000e18327c10 */ /* 0x000fe4000ff5e0ff */
[----:B--2---:R-:W-:Y:S01]  /*125d0*/  SHF.R.S32.HI R51, RZ, 0x1f, R53 ;  /* 0x0000001fff337819 */ /* 0x004fe20000011435 */
[----:B---3--:R-:W-:-:S02]  /*125e0*/  IMAD R33, R33, R53, RZ ;  /* 0x0000003521217224 */ /* 0x008fc400078e02ff */
[----:B------:R-:W-:-:S04]  /*125f0*/  IMAD.WIDE.U32 R10, R53, R32, R10 ;  /* 0x00000020350a7225 */ /* 0x000fc800078e000a */
[----:B------:R-:W-:Y:S01]  /*12600*/  IMAD R33, R32, R51, R33 ;  /* 0x0000003320217224 */ /* 0x000fe200078e0221 */
[----:B------:R-:W-:-:S03]  /*12610*/  IADD3.X R51, R25, UR12, RZ, P2, !PT ;  /* 0x0000000c19337c10 */ /* 0x000fc600097fe4ff */
[----:B------:R-:W-:Y:S02]  /*12620*/  IMAD.IADD R11, R11, 0x1, R33 ;  /* 0x000000010b0b7824 */ /* 0x000fe400078e0221 */
[----:B------:R1:W2:Y:S04]  /*12630*/  LDG.E.CONSTANT R53, [R50.64] ;  /* 0x0000000a32357981 */ /* 0x0002a8000c1e9900 */
        /* <DEDUP_REMOVED lines=9> */
[----:B-1----:R-:W-:Y:S01]  /*126d0*/  IADD3 R50, P2, R24, UR14, RZ ;  /* 0x0000000e18327c10 */ /* 0x002fe2000ff5e0ff */
[----:B------:R-:W-:-:S03]  /*126e0*/  IMAD.IADD R11, R11, 0x1, R36 ;  /* 0x000000010b0b7824 */ /* 0x000fc600078e0224 */
[----:B------:R-:W-:Y:S01]  /*126f0*/  IADD3.X R51, R25, UR12, RZ, P2, !PT ;  /* 0x0000000c19337c10 */ /* 0x000fe200097fe4ff */
[----:B------:R-:W-:Y:S01]  /*12700*/  IMAD R29, R29, R37, RZ ;  /* 0x000000251d1d7224 */ /* 0x000fe200078e02ff */
[----:B------:R-:W-:Y:S01]  /*12710*/  SHF.R.S32.HI R36, RZ, 0x1f, R37 ;  /* 0x0000001fff247819 */ /* 0x000fe20000011425 */
[----:B------:R-:W-:Y:S01]  /*12720*/  IMAD.WIDE.U32 R10, R37, R28, R10 ;  /* 0x0000001c250a7225 */ /* 0x000fe200078e000a */
[----:B0-----:R-:W4:Y:S04]  /*12730*/  LDG.E.64 R24, [R34.64+0x30] ;  /* 0x0000300a22187981 */ /* 0x001f28000c1e1b00 */
[----:B------:R2:W4:Y:S01]  /*12740*/  LDG.E.CONSTANT R37, [R50.64] ;  /* 0x0000000a32257981 */ /* 0x000522000c1e9900 */
[----:B------:R-:W-:Y:S01]  /*12750*/  IMAD R29, R28, R36, R29 ;  /* 0x000000241c1d7224 */ /* 0x000fe200078e021d */
[----:B------:R-:W-:Y:S01]  /*12760*/  IADD3 R28, P2, R50, UR14, RZ ;  /* 0x0000000e321c7c10 */ /* 0x000fe2000ff5e0ff */
[----:B-----5:R-:W-:Y:S01]  /*12770*/  IMAD R27, R27, R43, RZ ;  /* 0x0000002b1b1b7224 */ /* 0x020fe200078e02ff */
[----:B------:R-:W-:Y:S01]  /*12780*/  SHF.R.S32.HI R36, RZ, 0x1f, R43 ;  /* 0x0000001fff247819 */ /* 0x000fe2000001142b */
[----:B------:R-:W-:Y:S01]  /*12790*/  IMAD.IADD R11, R11, 0x1, R29 ;  /* 0x000000010b0b7824 */ /* 0x000fe200078e021d */
[----:B------:R-:W-:-:S03]  /*127a0*/  IADD3.X R29, R51, UR12, RZ, P2, !PT ;  /* 0x0000000c331d7c10 */ /* 0x000fc600097fe4ff */
[----:B------:R-:W-:Y:S02]  /*127b0*/  IMAD R36, R26, R36, R27 ;  /* 0x000000241a247224 */ /* 0x000fe400078e021b */
[----:B------:R-:W-:Y:S02]  /*127c0*/  IMAD.WIDE.U32 R10, R43, R26, R10 ;  /* 0x0000001a2b0a7225 */ /* 0x000fe400078e000a */
[----:B------:R0:W5:Y:S04]  /*127d0*/  LDG.E.CONSTANT R43, [R28.64] ;  /* 0x0000000a1c2b7981 */ /* 0x000168000c1e9900 */
[----:B------:R-:W5:Y:S01]  /*127e0*/  LDG.E.64 R26, [R34.64+0x38] ;  /* 0x0000380a221a7981 */ /* 0x000f62000c1e1b00 */
[----:B------:R-:W-:Y:S02]  /*127f0*/  IADD3 R11, R11, R36, RZ ;  /* 0x000000240b0b7210 */ /* 0x000fe40007ffe0ff */
[----:B--2---:R-:W-:Y:S01]  /*12800*/  SHF.R.S32.HI R51, RZ, 0x1f, R53 ;  /* 0x0000001fff337819 */ /* 0x004fe20000011435 */
[----:B---3--:R-:W-:-:S04]  /*12810*/  IMAD R33, R33, R53, RZ ;  /* 0x0000003521217224 */ /* 0x008fc800078e02ff */
[----:B------:R-:W-:Y:S02]  /*12820*/  IMAD R51, R32, R51, R33 ;  /* 0x0000003320337224 */ /* 0x000fe400078e0221 */
[----:B------:R-:W-:Y:S01]  /*12830*/  IMAD.WIDE.U32 R32, R53, R32, R10 ;  /* 0x0000002035207225 */ /* 0x000fe200078e000a */
[----:B------:R-:W-:-:S04]  /*12840*/  IADD3 R10, P2, R28, UR14, RZ ;  /* 0x0000000e1c0a7c10 */ /* 0x000fc8000ff5e0ff */
[----:B------:R-:W-:Y:S01]  /*12850*/  IADD3.X R11, R29, UR12, RZ, P2, !PT ;  /* 0x0000000c1d0b7c10 */ /* 0x000fe200097fe4ff */
[----:B------:R-:W-:Y:S01]  /*12860*/  IMAD.IADD R33, R33, 0x1, R51 ;  /* 0x0000000121217824 */ /* 0x000fe200078e0233 */
[----:B----4-:R-:W-:Y:S01]  /*12870*/  SHF.R.S32.HI R51, RZ, 0x1f, R49 ;  /* 0x0000001fff337819 */ /* 0x010fe20000011431 */
[----:B0-----:R-:W-:Y:S02]  /*12880*/  IMAD R28, R31, R49, RZ ;  /* 0x000000311f1c7224 */ /* 0x001fe400078e02ff */
[----:B------:R0:W2:Y:S02]  /*12890*/  LDG.E.CONSTANT R53, [R10.64] ;  /* 0x0000000a0a357981 */ /* 0x0000a4000c1e9900 */
[----:B------:R-:W-:Y:S02]  /*128a0*/  IMAD R51, R30, R51, R28 ;  /* 0x000000331e337224 */ /* 0x000fe400078e021c */
[----:B------:R-:W3:Y:S01]  /*128b0*/  LDG.E.64 R28, [R34.64+0x40] ;  /* 0x0000400a221c7981 */ /* 0x000ee2000c1e1b00 */
[----:B0-----:R-:W-:Y:S01]  /*128c0*/  IADD3 R10, P2, R10, UR14, RZ ;  /* 0x0000000e0a0a7c10 */ /* 0x001fe2000ff5e0ff */
[----:B------:R-:W-:-:S03]  /*128d0*/  IMAD.WIDE.U32 R30, R49, R30, R32 ;  /* 0x0000001e311e7225 */ /* 0x000fc600078e0020 */
[----:B------:R-:W-:Y:S01]  /*128e0*/  IADD3.X R11, R11, UR12, RZ, P2, !PT ;  /* 0x0000000c0b0b7c10 */ /* 0x000fe200097fe4ff */
[----:B------:R-:W-:Y:S02]  /*128f0*/  IMAD.IADD R31, R31, 0x1, R51 ;  /* 0x000000011f1f7824 */ /* 0x000fe400078e0233 */
[----:B------:R-:W4:Y:S04]  /*12900*/  LDG.E.64 R50, [R34.64+0x48] ;  /* 0x0000480a22327981 */ /* 0x000f28000c1e1b00 */
[----:B------:R0:W4:Y:S01]  /*12910*/  LDG.E.CONSTANT R49, [R10.64] ;  /* 0x0000000a0a317981 */ /* 0x000122000c1e9900 */
[----:B------:R-:W-:Y:S01]  /*12920*/  IADD3 R32, P2, R10, UR14, RZ ;  /* 0x0000000e0a207c10 */ /* 0x000fe2000ff5e0ff */
[----:B------:R-:W-:Y:S01]  /*12930*/  IMAD R25, R25, R37, RZ ;  /* 0x0000002519197224 */ /* 0x000fe200078e02ff */
[----:B------:R-:W-:-:S02]  /*12940*/  SHF.R.S32.HI R42, RZ, 0x1f, R37 ;  /* 0x0000001fff2a7819 */ /* 0x000fc40000011425 */
[----:B------:R-:W-:Y:S01]  /*12950*/  IADD3.X R33, R11, UR12, RZ, P2, !PT ;  /* 0x0000000c0b217c10 */ /* 0x000fe200097fe4ff */
[----:B------:R-:W-:-:S04]  /*12960*/  IMAD.WIDE.U32 R36, R37, R24, R30 ;  /* 0x0000001825247225 */ /* 0x000fc800078e001e */
[----:B------:R-:W-:Y:S01]  /*12970*/  IMAD R42, R24, R42, R25 ;  /* 0x0000002a182a7224 */ /* 0x000fe200078e0219 */
[----:B------:R2:W4:Y:S04]  /*12980*/  LDG.E.CONSTANT R52, [R32.64] ;  /* 0x0000000a20347981 */ /* 0x000528000c1e9900 */
[----:B------:R-:W4:Y:S01]  /*12990*/  LDG.E.64 R24, [R34.64+0x50] ;  /* 0x0000500a22187981 */ /* 0x000f22000c1e1b00 */
[----:B------:R-:W-:Y:S01]  /*129a0*/  IADD3 R30, P2, R32, UR14, RZ ;  /* 0x0000000e201e7c10 */ /* 0x000fe2000ff5e0ff */
[----:B0-----:R-:W-:Y:S01]  /*129b0*/  IMAD.IADD R11, R37, 0x1, R42 ;  /* 0x00000001250b7824 */ /* 0x001fe200078e022a */
[----:B-----5:R-:W-:Y:S01]  /*129c0*/  SHF.R.S32.HI R37, RZ, 0x1f, R43 ;  /* 0x0000001fff257819 */ /* 0x020fe2000001142b */
[----:B------:R-:W-:Y:S01]  /*129d0*/  IMAD.MOV.U32 R10, RZ, RZ, R36 ;  /* 0x000000ffff0a7224 */ /* 0x000fe200078e0024 */
[----:B------:R-:W-:Y:S01]  /*129e0*/  IADD3.X R31, R33, UR12, RZ, P2, !PT ;  /* 0x0000000c211f7c10 */ /* 0x000fe200097fe4ff */
[----:B------:R-:W-:-:S02]  /*129f0*/  IMAD R27, R27, R43, RZ ;  /* 0x0000002b1b1b7224 */ /* 0x000fc400078e02ff */
[----:B------:R-:W-:Y:S02]  /*12a00*/  IMAD.WIDE.U32 R10, R43, R26, R10 ;  /* 0x0000001a2b0a7225 */ /* 0x000fe400078e000a */
[----:B------:R0:W5:Y:S02]  /*12a10*/  LDG.E.CONSTANT R43, [R30.64] ;  /* 0x0000000a1e2b7981 */ /* 0x000164000c1e9900 */
[----:B------:R-:W-:Y:S02]  /*12a20*/  IMAD R37, R26, R37, R27 ;  /* 0x000000251a257224 */ /* 0x000fe400078e021b */
[----:B------:R-:W5:Y:S03]  /*12a30*/  LDG.E.64 R26, [R34.64+0x58] ;  /* 0x0000580a221a7981 */ /* 0x000f66000c1e1b00 */
[----:B------:R-:W-:Y:S02]  /*12a40*/  IADD3 R11, R11, R37, RZ ;  /* 0x000000250b0b7210 */ /* 0x000fe40007ffe0ff */
[----:B--2---:R-:W-:Y:S01]  /*12a50*/  SHF.R.S32.HI R33, RZ, 0x1f, R53 ;  /* 0x0000001fff217819 */ /* 0x004fe20000011435 */
[----:B---3--:R-:W-:-:S04]  /*12a60*/  IMAD R29, R29, R53, RZ ;  /* 0x000000351d1d7224 */ /* 0x008fc800078e02ff */
[----:B------:R-:W-:Y:S02]  /*12a70*/  IMAD R33, R28, R33, R29 ;  /* 0x000000211c217224 */ /* 0x000fe400078e021d */
[----:B------:R-:W-:Y:S01]  /*12a80*/  IMAD.WIDE.U32 R28, R53, R28, R10 ;  /* 0x0000001c351c7225 */ /* 0x000fe200078e000a */
[----:B------:R-:W-:-:S03]  /*12a90*/  IADD3 R10, P2, R30, UR14, RZ ;  /* 0x0000000e1e0a7c10 */ /* 0x000fc6000ff5e0ff */
[----:B------:R-:W-:Y:S01]  /*12aa0*/  IMAD.IADD R29, R29, 0x1, R33 ;  /* 0x000000011d1d7824 */ /* 0x000fe200078e0221 */
[----:B----4-:R-:W-:Y:S01]  /*12ab0*/  SHF.R.S32.HI R11, RZ, 0x1f, R49 ;  /* 0x0000001fff0b7819 */ /* 0x010fe20000011431 */
[----:B------:R-:W-:-:S04]  /*12ac0*/  IMAD R32, R51, R49, RZ ;  /* 0x0000003133207224 */ /* 0x000fc800078e02ff */
[----:B------:R-:W-:Y:S01]  /*12ad0*/  IMAD R33, R50, R11, R32 ;  /* 0x0000000b32217224 */ /* 0x000fe200078e0220 */
[----:B------:R-:W-:Y:S01]  /*12ae0*/  IADD3.X R11, R31, UR12, RZ, P2, !PT ;  /* 0x0000000c1f0b7c10 */ /* 0x000fe200097fe4ff */
[----:B0-----:R-:W-:Y:S01]  /*12af0*/  IMAD.WIDE.U32 R30, R49, R50, R28 ;  /* 0x00000032311e7225 */ /* 0x001fe200078e001c */
[----:B------:R-:W-:-:S03]  /*12b00*/  IADD3 R28, P2, R10, UR14, RZ ;  /* 0x0000000e0a1c7c10 */ /* 0x000fc6000ff5e0ff */
[----:B------:R-:W-:Y:S01]  /*12b10*/  IMAD.IADD R31, R31, 0x1, R33 ;  /* 0x000000011f1f7824 */ /* 0x000fe200078e0221 */
[----:B------:R0:W2:Y:S04]  /*12b20*/  LDG.E.CONSTANT R49, [R10.64] ;  /* 0x0000000a0a317981 */ /* 0x0000a8000c1e9900 */
[----:B------:R-:W3:Y:S01]  /*12b30*/  LDG.E.64 R32, [R34.64+0x60] ;  /* 0x0000600a22207981 */ /* 0x000ee2000c1e1b00 */
[----:B------:R-:W-:Y:S01]  /*12b40*/  IADD3.X R29, R11, UR12, RZ, P2, !PT ;  /* 0x0000000c0b1d7c10 */ /* 0x000fe200097fe4ff */
[----:B------:R-:W-:Y:S01]  /*12b50*/  IMAD R25, R25, R52, RZ ;  /* 0x0000003419197224 */ /* 0x000fe200078e02ff */
[----:B------:R-:W-:Y:S01]  /*12b60*/  SHF.R.S32.HI R37, RZ, 0x1f, R52 ;  /* 0x0000001fff257819 */ /* 0x000fe20000011434 */
[----:B------:R-:W-:Y:S01]  /*12b70*/  IMAD.WIDE.U32 R30, R52, R24, R30 ;  /* 0x00000018341e7225 */ /* 0x000fe200078e001e */
[----:B------:R-:W-:Y:S01]  /*12b80*/  IADD3 R52, P2, R28, UR14, RZ ;  /* 0x0000000e1c347c10 */ /* 0x000fe2000ff5e0ff */
[----:B------:R1:W4:Y:S02]  /*12b90*/  LDG.E.CONSTANT R51, [R28.64] ;  /* 0x0000000a1c337981 */ /* 0x000324000c1e9900 */
[----:B------:R-:W-:-:S02]  /*12ba0*/  IMAD R25, R24, R37, R25 ;  /* 0x0000002518197224 */ /* 0x000fc400078e0219 */
[----:B------:R-:W4:Y:S01]  /*12bb0*/  LDG.E.64 R36, [R34.64+0x68] ;  /* 0x0000680a22247981 */ /* 0x000f22000c1e1b00 */
[----:B------:R-:W-:Y:S02]  /*12bc0*/  IADD3.X R53, R29, UR12, RZ, P2, !PT ;  /* 0x0000000c1d357c10 */ /* 0x000fe400097fe4ff */
[----:B------:R-:W-:Y:S01]  /*12bd0*/  IADD3 R24, P2, R52, UR14, RZ ;  /* 0x0000000e34187c10 */ /* 0x000fe2000ff5e0ff */
[----:B0-----:R-:W4:Y:S01]  /*12be0*/  LDG.E.64 R10, [R34.64+0x70] ;  /* 0x0000700a220a7981 */ /* 0x001f22000c1e1b00 */
[----:B------:R-:W-:-:S03]  /*12bf0*/  IMAD.IADD R31, R31, 0x1, R25 ;  /* 0x000000011f1f7824 */ /* 0x000fc600078e0219 */
[----:B------:R-:W4:Y:S01]  /*12c00*/  LDG.E.CONSTANT R42, [R52.64] ;  /* 0x0000000a342a7981 */ /* 0x000f22000c1e9900 */
[----:B------:R-:W-:Y:S01]  /*12c10*/  IADD3.X R25, R53, UR12, RZ, P2, !PT ;  /* 0x0000000c35197c10 */ /* 0x000fe200097fe4ff */
[----:B-----5:R-:W-:Y:S01]  /*12c20*/  IMAD R50, R27, R43, RZ ;  /* 0x0000002b1b327224 */ /* 0x020fe200078e02ff */
[----:B-1----:R-:W-:-:S03]  /*12c30*/  SHF.R.S32.HI R29, RZ, 0x1f, R43 ;  /* 0x0000001fff1d7819 */ /* 0x002fc6000001142b */
[----:B------:R0:W5:Y:S02]  /*12c40*/  LDG.E.CONSTANT R27, [R24.64] ;  /* 0x0000000a181b7981 */ /* 0x000164000c1e9900 */
[----:B------:R-:W-:Y:S02]  /*12c50*/  IMAD R50, R26, R29, R50 ;  /* 0x0000001d1a327224 */ /* 0x000fe400078e0232 */
[----:B------:R-:W5:Y:S01]  /*12c60*/  LDG.E.64 R28, [R34.64+0x78] ;  /* 0x0000780a221c7981 */ /* 0x000f62000c1e1b00 */
[----:B------:R-:W-:-:S04]  /*12c70*/  IMAD.WIDE.U32 R30, R43, R26, R30 ;  /* 0x0000001a2b1e7225 */ /* 0x000fc800078e001e */
        /* <DEDUP_REMOVED lines=12> */
[----:B------:R-:W-:Y:S01]  /*12d40*/  IMAD R43, R32, R43, R26 ;  /* 0x0000002b202b7224 */ /* 0x000fe200078e021a */
[----:B----4-:R-:W-:Y:S01]  /*12d50*/  SHF.R.S32.HI R33, RZ, 0x1f, R51 ;  /* 0x0000001fff217819 */ /* 0x010fe20000011433 */
[----:B------:R-:W-:-:S03]  /*12d60*/  IMAD R26, R37, R51, RZ ;  /* 0x00000033251a7224 */ /* 0x000fc600078e02ff */
[----:B------:R-:W-:Y:S01]  /*12d70*/  IADD3 R31, R31, R43, RZ ;  /* 0x0000002b1f1f7210 */ /* 0x000fe20007ffe0ff */
[----:B------:R-:W-:-:S04]  /*12d80*/  IMAD R33, R36, R33, R26 ;  /* 0x0000002124217224 */ /* 0x000fc800078e021a */
[----:B------:R-:W-:-:S04]  /*12d90*/  IMAD.WIDE.U32 R30, R51, R36, R30 ;  /* 0x00000024331e7225 */ /* 0x000fc800078e001e */
[----:B------:R-:W-:Y:S01]  /*12da0*/  IMAD.IADD R31, R31, 0x1, R33 ;  /* 0x000000011f1f7824 */ /* 0x000fe200078e0221 */
[----:B------:R-:W-:Y:S01]  /*12db0*/  SHF.R.S32.HI R33, RZ, 0x1f, R42 ;  /* 0x0000001fff217819 */ /* 0x000fe2000001142a */
[----:B------:R-:W-:-:S04]  /*12dc0*/  IMAD R11, R11, R42, RZ ;  /* 0x0000002a0b0b7224 */ /* 0x000fc800078e02ff */
[----:B------:R-:W-:Y:S02]  /*12dd0*/  IMAD R33, R10, R33, R11 ;  /* 0x000000210a217224 */ /* 0x000fe400078e020b */
[----:B------:R-:W-:Y:S01]  /*12de0*/  IMAD.WIDE.U32 R10, R42, R10, R30 ;  /* 0x0000000a2a0a7225 */ /* 0x000fe200078e001e */
[----:B-----5:R-:W-:-:S03]  /*12df0*/  SHF.R.S32.HI R31, RZ, 0x1f, R27 ;  /* 0x0000001fff1f7819 */ /* 0x020fc6000001141b */
[----:B------:R-:W-:Y:S02]  /*12e00*/  IMAD.IADD R11, R11, 0x1, R33 ;  /* 0x000000010b0b7824 */ /* 0x000fe400078e0221 */
[----:B------:R-:W-:Y:S02]  /*12e10*/  IMAD R26, R29, R27, RZ ;  /* 0x0000001b1d1a7224 */ /* 0x000fe400078e02ff */
[----:B------:R-:W-:-:S04]  /*12e20*/  IMAD.WIDE.U32 R10, R27, R28, R10 ;  /* 0x0000001c1b0a7225 */ /* 0x000fc800078e000a */
[----:B------:R-:W-:-:S04]  /*12e30*/  IMAD R31, R28, R31, R26 ;  /* 0x0000001f1c1f7224 */ /* 0x000fc800078e021a */
[----:B------:R-:W-:Y:S01]  /*12e40*/  IMAD.IADD R11, R11, 0x1, R31 ;  /* 0x000000010b0b7824 */ /* 0x000fe200078e021f */
[----:B------:R-:W-:Y:S05]  /*12e50*/  @P2 BRA `(.L_x_2423) ;  /* 0xfffff63000002947 */ /* 0x000fea000383ffff */
.L_x_2422:
        /* <DEDUP_REMOVED lines=8> */
[----:B------:R-:W-:Y:S02]  /*12ee0*/  MOV R29, UR9 ;  /* 0x00000009001d7c02 */ /* 0x000fe40008000f00 */
[----:B------:R-:W-:-:S03]  /*12ef0*/  IADD3 R30, P0, R24, UR14, RZ ;  /* 0x0000000e181e7c10 */ /* 0x000fc6000ff1e0ff */
[----:B------:R-:W3:Y:S01]  /*12f00*/  LDG.E.64 R26, [R28.64] ;  /* 0x0000000a1c1a7981 */ /* 0x000ee2000c1e1b00 */
[----:B------:R-:W-:-:S03]  /*12f10*/  IADD3.X R31, R25, UR12, RZ, P0, !PT ;  /* 0x0000000c191f7c10 */ /* 0x000fc600087fe4ff */
[----:B------:R-:W4:Y:S04]  /*12f20*/  LDG.E.64 R32, [R28.64+0x8] ;  /* 0x0000080a1c207981 */ /* 0x000f28000c1e1b00 */
[----:B------:R1:W4:Y:S01]  /*12f30*/  LDG.E.CONSTANT R37, [R30.64] ;  /* 0x0000000a1e257981 */ /* 0x000322000c1e9900 */
[----:B0-----:R-:W-:-:S04]  /*12f40*/  IADD3 R24, P0, R30, UR14, RZ ;  /* 0x0000000e1e187c10 */ /* 0x001fc8000ff1e0ff */
[----:B------:R-:W-:-:S05]  /*12f50*/  IADD3.X R25, R31, UR12, RZ, P0, !PT ;  /* 0x0000000c1f197c10 */ /* 0x000fca00087fe4ff */
[----:B------:R0:W5:Y:S04]  /*12f60*/  LDG.E.CONSTANT R43, [R24.64] ;  /* 0x0000000a182b7981 */ /* 0x000168000c1e9900 */
[----:B-1----:R-:W5:Y:S01]  /*12f70*/  LDG.E.64 R30, [R28.64+0x10] ;  /* 0x0000100a1c1e7981 */ /* 0x002f62000c1e1b00 */
[----:B------:R-:W-:-:S04]  /*12f80*/  IADD3 R34, P0, R24, UR14, RZ ;  /* 0x0000000e18227c10 */ /* 0x000fc8000ff1e0ff */
[----:B------:R-:W-:Y:S02]  /*12f90*/  IADD3.X R35, R25, UR12, RZ, P0, !PT ;  /* 0x0000000c19237c10 */ /* 0x000fe400087fe4ff */
[----:B0-----:R-:W5:Y:S04]  /*12fa0*/  LDG.E.64 R24, [R28.64+0x18] ;  /* 0x0000180a1c187981 */ /* 0x001f68000c1e1b00 */
[----:B------:R0:W5:Y:S01]  /*12fb0*/  LDG.E.CONSTANT R49, [R34.64] ;  /* 0x0000000a22317981 */ /* 0x000162000c1e9900 */
[----:B--2---:R-:W-:Y:S01]  /*12fc0*/  SHF.R.S32.HI R51, RZ, 0x1f, R53 ;  /* 0x0000001fff337819 */ /* 0x004fe20000011435 */
[----:B---3--:R-:W-:Y:S02]  /*12fd0*/  IMAD R27, R27, R53, RZ ;  /* 0x000000351b1b7224 */ /* 0x008fe400078e02ff */
[----:B------:R-:W-:-:S04]  /*12fe0*/  IMAD.WIDE.U32 R10, R53, R26, R10 ;  /* 0x0000001a350a7225 */ /* 0x000fc800078e000a */
[----:B------:R-:W-:Y:S01]  /*12ff0*/  IMAD R27, R26, R51, R27 ;  /* 0x000000331a1b7224 */ /* 0x000fe200078e021b */
[----:B------:R-:W-:Y:S01]  /*13000*/  IADD3 R26, P0, R34, UR14, RZ ;  /* 0x0000000e221a7c10 */ /* 0x000fe2000ff1e0ff */
[----:B----4-:R-:W-:Y:S02]  /*13010*/  IMAD R33, R33, R37, RZ ;  /* 0x0000002521217224 */ /* 0x010fe400078e02ff */
[----:B------:R-:W-:Y:S01]  /*13020*/  IMAD.IADD R11, R11, 0x1, R27 ;  /* 0x000000010b0b7824 */ /* 0x000fe200078e021b */
[----:B------:R-:W-:-:S05]  /*13030*/  SHF.R.S32.HI R27, RZ, 0x1f, R37 ;  /* 0x0000001fff1b7819 */ /* 0x000fca0000011425 */
[----:B------:R-:W-:Y:S01]  /*13040*/  IMAD R33, R32, R27, R33 ;  /* 0x0000001b20217224 */ /* 0x000fe200078e0221 */
[----:B------:R-:W-:Y:S01]  /*13050*/  IADD3.X R27, R35, UR12, RZ, P0, !PT ;  /* 0x0000000c231b7c10 */ /* 0x000fe200087fe4ff */
[----:B------:R-:W-:Y:S01]  /*13060*/  IMAD.WIDE.U32 R10, R37, R32, R10 ;  /* 0x00000020250a7225 */ /* 0x000fe200078e000a */
[----:B0-----:R-:W2:Y:S01]  /*13070*/  LDG.E.64 R34, [R28.64+0x20] ;  /* 0x0000200a1c227981 */ /* 0x001ea2000c1e1b00 */
[----:B------:R-:W-:-:S03]  /*13080*/  IADD3 R36, P0, R26, UR14, RZ ;  /* 0x0000000e1a247c10 */ /* 0x000fc6000ff1e0ff */
[----:B------:R0:W3:Y:S01]  /*13090*/  LDG.E.CONSTANT R50, [R26.64] ;  /* 0x0000000a1a327981 */ /* 0x0000e2000c1e9900 */
[----:B------:R-:W-:Y:S01]  /*130a0*/  IMAD.IADD R11, R11, 0x1, R33 ;  /* 0x000000010b0b7824 */ /* 0x000fe200078e0221 */
[----:B-----5:R-:W-:Y:S01]  /*130b0*/  SHF.R.S32.HI R33, RZ, 0x1f, R43 ;  /* 0x0000001fff217819 */ /* 0x020fe2000001142b */
[----:B------:R-:W-:Y:S01]  /*130c0*/  IMAD R31, R31, R43, RZ ;  /* 0x0000002b1f1f7224 */ /* 0x000fe200078e02ff */
[----:B------:R-:W-:-:S03]  /*130d0*/  IADD3.X R37, R27, UR12, RZ, P0, !PT ;  /* 0x0000000c1b257c10 */ /* 0x000fc600087fe4ff */
[----:B------:R-:W-:Y:S02]  /*130e0*/  IMAD R51, R30, R33, R31 ;  /* 0x000000211e337224 */ /* 0x000fe400078e021f */
[----:B------:R-:W-:Y:S01]  /*130f0*/  IMAD.WIDE.U32 R30, R43, R30, R10 ;  /* 0x0000001e2b1e7225 */ /* 0x000fe200078e000a */
[----:B------:R-:W-:Y:S01]  /*13100*/  IADD3 R10, P0, R36, UR14, RZ ;  /* 0x0000000e240a7c10 */ /* 0x000fe2000ff1e0ff */
[----:B------:R1:W4:Y:S04]  /*13110*/  LDG.E.CONSTANT R53, [R36.64] ;  /* 0x0000000a24357981 */ /* 0x000328000c1e9900 */
[----:B------:R-:W5:Y:S01]  /*13120*/  LDG.E.64 R32, [R28.64+0x28] ;  /* 0x0000280a1c207981 */ /* 0x000f62000c1e1b00 */
[----:B------:R-:W-:Y:S01]  /*13130*/  IADD3.X R11, R37, UR12, RZ, P0, !PT ;  /* 0x0000000c250b7c10 */ /* 0x000fe200087fe4ff */
[----:B------:R-:W-:Y:S01]  /*13140*/  IMAD.IADD R31, R31, 0x1, R51 ;  /* 0x000000011f1f7824 */ /* 0x000fe200078e0233 */
[----:B0-----:R-:W-:-:S03]  /*13150*/  IADD3 R26, P0, R10, UR14, RZ ;  /* 0x0000000e0a1a7c10 */ /* 0x001fc6000ff1e0ff */
[----:B------:R3:W5:Y:S01]  /*13160*/  LDG.E.CONSTANT R51, [R10.64] ;  /* 0x0000000a0a337981 */ /* 0x000762000c1e9900 */
[----:B------:R-:W-:Y:S01]  /*13170*/  IADD3.X R27, R11, UR12, RZ, P0, !PT ;  /* 0x0000000c0b1b7c10 */ /* 0x000fe200087fe4ff */
[----:B------:R-:W-:Y:S01]  /*13180*/  IMAD R52, R25, R49, RZ ;  /* 0x0000003119347224 */ /* 0x000fe200078e02ff */
[----:B------:R-:W-:Y:S01]  /*13190*/  SHF.R.S32.HI R43, RZ, 0x1f, R49 ;  /* 0x0000001fff2b7819 */ /* 0x000fe20000011431 */
[----:B-1----:R0:W5:Y:S04]  /*131a0*/  LDG.E.64 R36, [R28.64+0x30] ;  /* 0x0000300a1c247981 */ /* 0x002168000c1e1b00 */
[----:B------:R-:W-:Y:S01]  /*131b0*/  IMAD R52, R24, R43, R52 ;  /* 0x0000002b18347224 */ /* 0x000fe200078e0234 */
[----:B------:R-:W5:Y:S04]  /*131c0*/  LDG.E.CONSTANT R25, [R26.64] ;  /* 0x0000000a1a197981 */ /* 0x000f68000c1e9900 */
[----:B------:R0:W5:Y:S01]  /*131d0*/  LDG.E.64 R42, [R28.64+0x38] ;  /* 0x0000380a1c2a7981 */ /* 0x000162000c1e1b00 */
[----:B------:R-:W-:-:S04]  /*131e0*/  IMAD.WIDE.U32 R30, R49, R24, R30 ;  /* 0x00000018311e7225 */ /* 0x000fc800078e001e */
[----:B------:R-:W-:Y:S01]  /*131f0*/  IMAD.IADD R31, R31, 0x1, R52 ;  /* 0x000000011f1f7824 */ /* 0x000fe200078e0234 */
[----:B------:R-:W-:Y:S01]  /*13200*/  IADD3 R47, P3, R47, -0x8, RZ ;  /* 0xfffffff82f2f7810 */ /* 0x000fe20007f7e0ff */
[----:B------:R-:W-:Y:S01]  /*13210*/  UIADD3 UR4, UP0, UR4, 0x8, URZ ;  /* 0x0000000804047890 */ /* 0x000fe2000ff1e03f */
[----:B------:R-:W-:Y:S02]  /*13220*/  PLOP3.LUT P0, PT, PT, PT, PT, 0x8, 0x0 ;  /* 0x000000000000781c */ /* 0x000fe40003f0e170 */
[----:B------:R-:W-:Y:S01]  /*13230*/  IADD3.X R46, R46, -0x1, RZ, P3, !PT ;  /* 0xffffffff2e2e7810 */ /* 0x000fe20001ffe4ff */
[----:B------:R-:W-:Y:S01]  /*13240*/  UIADD3.X UR5, URZ, UR5, URZ, UP0, !UPT ;  /* 0x000000053f057290 */ /* 0x000fe200087fe43f */
[----:B---3--:R-:W-:Y:S01]  /*13250*/  SHF.R.S32.HI R11, RZ, 0x1f, R50 ;  /* 0x0000001fff0b7819 */ /* 0x008fe20000011432 */
[----:B--2---:R-:W-:-:S04]  /*13260*/  IMAD R10, R35, R50, RZ ;  /* 0x00000032230a7224 */ /* 0x004fc800078e02ff */
[----:B------:R-:W-:Y:S02]  /*13270*/  IMAD R35, R34, R11, R10 ;  /* 0x0000000b22237224 */ /* 0x000fe400078e020a */
[----:B------:R-:W-:Y:S01]  /*13280*/  IMAD.WIDE.U32 R10, R50, R34, R30 ;  /* 0x00000022320a7225 */ /* 0x000fe200078e001e */
[----:B----4-:R-:W-:-:S04]  /*13290*/  SHF.R.S32.HI R31, RZ, 0x1f, R53 ;  /* 0x0000001fff1f7819 */ /* 0x010fc80000011435 */
[----:B------:R-:W-:Y:S01]  /*132a0*/  IADD3 R11, R11, R35, RZ ;  /* 0x000000230b0b7210 */ /* 0x000fe20007ffe0ff */
[----:B-----5:R-:W-:-:S04]  /*132b0*/  IMAD R24, R33, R53, RZ ;  /* 0x0000003521187224 */ /* 0x020fc800078e02ff */
[----:B------:R-:W-:-:S04]  /*132c0*/  IMAD.WIDE.U32 R10, R53, R32, R10 ;  /* 0x00000020350a7225 */ /* 0x000fc800078e000a */
[----:B------:R-:W-:Y:S01]  /*132d0*/  IMAD R31, R32, R31, R24 ;  /* 0x0000001f201f7224 */ /* 0x000fe200078e0218 */
[----:B0-----:R-:W-:Y:S01]  /*132e0*/  SHF.R.S32.HI R29, RZ, 0x1f, R51 ;  /* 0x0000001fff1d7819 */ /* 0x001fe20000011433 */
[----:B------:R-:W-:Y:S02]  /*132f0*/  IMAD R24, R37, R51, RZ ;  /* 0x0000003325187224 */ /* 0x000fe400078e02ff */
[----:B------:R-:W-:Y:S02]  /*13300*/  IMAD.IADD R11, R11, 0x1, R31 ;  /* 0x000000010b0b7824 */ /* 0x000fe400078e021f */
[----:B------:R-:W-:Y:S02]  /*13310*/  IMAD R31, R36, R29, R24 ;  /* 0x0000001d241f7224 */ /* 0x000fe400078e0218 */
[----:B------:R-:W-:Y:S01]  /*13320*/  IMAD.WIDE.U32 R10, R51, R36, R10 ;  /* 0x00000024330a7225 */ /* 0x000fe200078e000a */
[----:B------:R-:W-:-:S03]  /*13330*/  SHF.R.S32.HI R29, RZ, 0x1f, R25 ;  /* 0x0000001fff1d7819 */ /* 0x000fc60000011419 */
[----:B------:R-:W-:Y:S02]  /*13340*/  IMAD R24, R43, R25, RZ ;  /* 0x000000192b187224 */ /* 0x000fe400078e02ff */
[----:B------:R-:W-:Y:S02]  /*13350*/  IMAD.IADD R11, R11, 0x1, R31 ;  /* 0x000000010b0b7824 */ /* 0x000fe400078e021f */
[----:B------:R-:W-:Y:S01]  /*13360*/  IMAD R29, R42, R29, R24 ;  /* 0x0000001d2a1d7224 */ /* 0x000fe200078e0218 */
[----:B------:R-:W-:Y:S01]  /*13370*/  IADD3 R24, P2, R26, UR14, RZ ;  /* 0x0000000e1a187c10 */ /* 0x000fe2000ff5e0ff */
[----:B------:R-:W-:-:S03]  /*13380*/  IMAD.WIDE.U32 R10, R25, R42, R10 ;  /* 0x0000002a190a7225 */ /* 0x000fc600078e000a */
[----:B------:R-:W-:Y:S01]  /*13390*/  IADD3.X R25, R27, UR12, RZ, P2, !PT ;  /* 0x0000000c1b197c10 */ /* 0x000fe200097fe4ff */
[----:B------:R-:W-:Y:S02]  /*133a0*/  IMAD.IADD R11, R11, 0x1, R29 ;  /* 0x000000010b0b7824 */ /* 0x000fe400078e021d */
.L_x_2424:
[----:B------:R-:W-:-:S04]  /*133b0*/  ISETP.NE.U32.AND P2, PT, R47, RZ, PT ;  /* 0x000000ff2f00720c */ /* 0x000fc80003f45070 */
[----:B------:R-:W-:-:S13]  /*133c0*/  ISETP.NE.OR.EX P0, PT, R46, RZ, P0, P2 ;  /* 0x000000ff2e00720c */ /* 0x000fda0000705720 */
[----:B------:R-:W-:Y:S05]  /*133d0*/  @!P0 BRA `(.L_x_2420) ;  /* 0x0000030000008947 */ /* 0x000fea0003800000 */
.L_x_2421:
[----:B------:R-:W-:Y:S01]  /*133e0*/  ULDC.64 UR8, c[0x0][0x180] ;  /* 0x0000600000087ab9 */ /* 0x000fe20000000a00 */
[----:B------:R0:W2:Y:S01]  /*133f0*/  LDG.E.CONSTANT R51, [R24.64] ;  /* 0x0000000a18337981 */ /* 0x0000a2000c1e9900 */
[----:B------:R-:W-:-:S04]  /*13400*/  ULEA UR8, UP0, UR4, UR8, 0x3 ;  /* 0x0000000804087291 */ /* 0x000fc8000f80183f */
[----:B------:R-:W-:Y:S02]  /*13410*/  ULEA.HI.X UR9, UR4, UR9, UR5, 0x3, UP0 ;  /* 0x0000000904097291 */ /* 0x000fe400080f1c05 */
[----:B------:R-:W-:Y:S01]  /*13420*/  IMAD.U32 R26, RZ, RZ, UR8 ;  /* 0x00000008ff1a7e24 */ /* 0x000fe2000f8e00ff */
[----:B------:R-:W-:-:S03]  /*13430*/  IADD3 R42, P0, R24, UR14, RZ ;  /* 0x0000000e182a7c10 */ /* 0x000fc6000ff1e0ff */
[----:B------:R-:W-:Y:S02]  /*13440*/  MOV R27, UR9 ;  /* 0x00000009001b7c02 */ /* 0x000fe40008000f00 */
[----:B------:R-:W-:-:S03]  /*13450*/  IADD3.X R43, R25, UR12, RZ, P0, !PT ;  /* 0x0000000c192b7c10 */ /* 0x000fc600087fe4ff */
[----:B------:R-:W3:Y:S01]  /*13460*/  LDG.E.64 R32, [R26.64] ;  /* 0x0000000a1a207981 */ /* 0x000ee2000c1e1b00 */
[----:B------:R-:W-:-:S03]  /*13470*/  IADD3 R34, P0, R42, UR14, RZ ;  /* 0x0000000e2a227c10 */ /* 0x000fc6000ff1e0ff */
[----:B------:R-:W4:Y:S01]  /*13480*/  LDG.E.CONSTANT R49, [R42.64] ;  /* 0x0000000a2a317981 */ /* 0x000f22000c1e9900 */
[----:B------:R-:W-:-:S03]  /*13490*/  IADD3.X R35, R43, UR12, RZ, P0, !PT ;  /* 0x0000000c2b237c10 */ /* 0x000fc600087fe4ff */
[----:B------:R-:W5:Y:S01]  /*134a0*/  LDG.E.64 R30, [R26.64+0x8] ;  /* 0x0000080a1a1e7981 */ /* 0x000f62000c1e1b00 */
[----:B0-----:R-:W-:-:S03]  /*134b0*/  IADD3 R24, P0, R34, UR14, RZ ;  /* 0x0000000e22187c10 */ /* 0x001fc6000ff1e0ff */
[----:B------:R-:W5:Y:S01]  /*134c0*/  LDG.E.CONSTANT R53, [R34.64] ;  /* 0x0000000a22357981 */ /* 0x000f62000c1e9900 */
[----:B------:R-:W-:-:S03]  /*134d0*/  IADD3.X R25, R35, UR12, RZ, P0, !PT ;  /* 0x0000000c23197c10 */ /* 0x000fc600087fe4ff */
[----:B------:R0:W5:Y:S04]  /*134e0*/  LDG.E.64 R28, [R26.64+0x10] ;  /* 0x0000100a1a1c7981 */ /* 0x000168000c1e1b00 */
[----:B------:R1:W5:Y:S04]  /*134f0*/  LDG.E.CONSTANT R50, [R24.64] ;  /* 0x0000000a18327981 */ /* 0x000368000c1e9900 */
[----:B------:R0:W5:Y:S01]  /*13500*/  LDG.E.64 R36, [R26.64+0x18] ;  /* 0x0000180a1a247981 */ /* 0x000162000c1e1b00 */
[----:B------:R-:W-:-:S04]  /*13510*/  IADD3 R47, P0, R47, -0x4, RZ ;  /* 0xfffffffc2f2f7810 */ /* 0x000fc80007f1e0ff */
[----:B------:R-:W-:Y:S02]  /*13520*/  IADD3.X R46, R46, -0x1, RZ, P0, !PT ;  /* 0xffffffff2e2e7810 */ /* 0x000fe400007fe4ff */
[----:B------:R-:W-:-:S04]  /*13530*/  ISETP.NE.U32.AND P0, PT, R47, RZ, PT ;  /* 0x000000ff2f00720c */ /* 0x000fc80003f05070 */
[----:B------:R-:W-:Y:S01]  /*13540*/  ISETP.NE.AND.EX P0, PT, R46, RZ, PT, P0 ;  /* 0x000000ff2e00720c */ /* 0x000fe20003f05300 */
[----:B------:R-:W-:Y:S01]  /*13550*/  UIADD3 UR4, UP0, UR4, 0x4, URZ ;  /* 0x0000000404047890 */ /* 0x000fe2000ff1e03f */
[----:B-1----:R-:W-:-:S03]  /*13560*/  IADD3 R24, P2, R24, UR14, RZ ;  /* 0x0000000e18187c10 */ /* 0x002fc6000ff5e0ff */
[----:B------:R-:W-:Y:S01]  /*13570*/  UIADD3.X UR5, URZ, UR5, URZ, UP0, !UPT ;  /* 0x000000053f057290 */ /* 0x000fe200087fe43f */
[----:B------:R-:W-:Y:S02]  /*13580*/  IADD3.X R25, R25, UR12, RZ, P2, !PT ;  /* 0x0000000c19197c10 */ /* 0x000fe400097fe4ff */
        /* <DEDUP_REMOVED lines=9> */
[----:B0-----:R-:W-:-:S03]  /*13620*/  SHF.R.S32.HI R26, RZ, 0x1f, R53 ;  /* 0x0000001fff1a7819 */ /* 0x001fc60000011435 */
        /* <DEDUP_REMOVED lines=8> */
[----:B------:R-:W-:-:S04]  /*136b0*/  IMAD R27, R36, R26, R27 ;  /* 0x0000001a241b7224 */ /* 0x000fc800078e021b */
[----:B------:R-:W-:Y:S01]  /*136c0*/  IMAD.IADD R11, R11, 0x1, R27 ;  /* 0x000000010b0b7824 */ /* 0x000fe200078e021b */
[----:B------:R-:W-:Y:S05]  /*136d0*/  @P0 BRA `(.L_x_2421) ;  /* 0xfffffd0000000947 */ /* 0x000fea000383ffff */
.L_x_2420:
        /* <DEDUP_REMOVED lines=31> */
[----:B------:R-:W-:-:S03]  /*138d0*/  ISETP.NE.AND.EX P0, PT, RZ, RZ, PT, P0 ;  /* 0x000000ffff00720c */ /* 0x000fc60003f05300 */
[----:B------:R-:W-:Y:S01]  /*138e0*/  IMAD.U32 R17, RZ, RZ, UR5 ;  /* 0x00000005ff117e24 */ /* 0x000fe2000f8e00ff */
[----:B------:R-:W-:Y:S01]  /*138f0*/  IADD3 R12, P2, R16, UR4, RZ ;  /* 0x00000004100c7c10 */ /* 0x000fe2000ff5e0ff */
[----:B------:R-:W-:Y:S01]  /*13900*/  IMAD.U32 R24, RZ, RZ, UR17 ;  /* 0x00000011ff187e24 */ /* 0x000fe2000f8e00ff */
[----:B------:R-:W-:Y:S02]  /*13910*/  MOV R16, UR4 ;  /* 0x0000000400107c02 */ /* 0x000fe40008000f00 */
[----:B------:R-:W-:Y:S01]  /*13920*/  IADD3.X R17, R13, UR14, R17, P2, !PT ;  /* 0x0000000e0d117c10 */ /* 0x000fe200097fe411 */
[----:B------:R-:W-:Y:S01]  /*13930*/  IMAD.U32 R13, RZ, RZ, UR9 ;  /* 0x00000009ff0d7e24 */ /* 0x000fe2000f8e00ff */
[----:B------:R-:W-:-:S04]  /*13940*/  LEA R26, P2, R12, c[0x0][0x168], 0x2 ;  /* 0x00005a000c1a7a11 */ /* 0x000fc800078410ff */
[----:B------:R-:W-:Y:S01]  /*13950*/  LEA.HI.X R27, R12, c[0x0][0x16c], R17, 0x2, P2 ;  /* 0x00005b000c1b7a11 */ /* 0x000fe200010f1411 */
[----:B------:R-:W-:Y:S01]  /*13960*/  IMAD.U32 R12, RZ, RZ, UR8 ;  /* 0x00000008ff0c7e24 */ /* 0x000fe2000f8e00ff */
[----:B------:R-:W-:Y:S02]  /*13970*/  @P0 LEA R16, P2, R25, R26, 0x2 ;  /* 0x0000001a19100211 */ /* 0x000fe400078410ff */
[----:B------:R-:W-:Y:S01]  /*13980*/  MOV R17, UR16 ;  /* 0x0000001000117c02 */ /* 0x000fe20008000f00 */
[----:B------:R-:W2:Y:S01]  /*13990*/  LDG.E.CONSTANT R29, [R26.64] ;  /* 0x0000000a1a1d7981 */ /* 0x000ea2000c1e9900 */
[----:B------:R-:W-:Y:S02]  /*139a0*/  IMAD.U32 R25, RZ, RZ, UR9 ;  /* 0x00000009ff197e24 */ /* 0x000fe4000f8e00ff */
[----:B------:R-:W-:Y:S01]  /*139b0*/  @P0 LEA.HI.X R17, R17, R27, R24, 0x2, P2 ;  /* 0x0000001b11110211 */ /* 0x000fe200010f1418 */
[----:B------:R-:W3:Y:S01]  /*139c0*/  LDG.E.64 R12, [R12.64+0x8] ;  /* 0x0000080a0c0c7981 */ /* 0x000ee2000c1e1b00 */
[----:B------:R-:W-:-:S04]  /*139d0*/  IMAD.U32 R24, RZ, RZ, UR8 ;  /* 0x00000008ff187e24 */ /* 0x000fc8000f8e00ff */
[----:B------:R-:W4:Y:S04]  /*139e0*/  @P0 LDG.E.CONSTANT R17, [R16.64] ;  /* 0x0000000a10110981 */ /* 0x000f28000c1e9900 */
[----:B------:R-:W5:Y:S01]  /*139f0*/  @P0 LDG.E.64 R24, [R24.64+0x10] ;  /* 0x0000100a18180981 */ /* 0x000f62000c1e1b00 */
[----:B--2---:R-:W-:Y:S01]  /*13a00*/  SHF.R.S32.HI R31, RZ, 0x1f, R29 ;  /* 0x0000001fff1f7819 */ /* 0x004fe2000001141d */
[----:B---3--:R-:W-:Y:S02]  /*13a10*/  IMAD R28, R13, R29, RZ ;  /* 0x0000001d0d1c7224 */ /* 0x008fe400078e02ff */
[----:B------:R-:W-:Y:S01]  /*13a20*/  IMAD.WIDE.U32 R10, R29, R12, R10 ;  /* 0x0000000c1d0a7225 */ /* 0x000fe200078e000a */
[----:B----4-:R-:W-:-:S03]  /*13a30*/  @P0 SHF.R.S32.HI R13, RZ, 0x1f, R17 ;  /* 0x0000001fff0d0819 */ /* 0x010fc60000011411 */
[----:B------:R-:W-:Y:S02]  /*13a40*/  IMAD R31, R12, R31, R28 ;  /* 0x0000001f0c1f7224 */ /* 0x000fe400078e021c */
[----:B-----5:R-:W-:Y:S02]  /*13a50*/  @P0 IMAD R12, R25, R17, RZ ;  /* 0x00000011190c0224 */ /* 0x020fe400078e02ff */
[----:B------:R-:W-:Y:S02]  /*13a60*/  IMAD.IADD R11, R11, 0x1, R31 ;  /* 0x000000010b0b7824 */ /* 0x000fe400078e021f */
[----:B------:R-:W-:Y:S02]  /*13a70*/  @P0 IMAD R13, R24, R13, R12 ;  /* 0x0000000d180d0224 */ /* 0x000fe400078e020c */
[----:B------:R-:W-:-:S04]  /*13a80*/  @P0 IMAD.WIDE.U32 R24, R17, R24, R10 ;  /* 0x0000001811180225 */ /* 0x000fc800078e000a */
[----:B------:R-:W-:Y:S01]  /*13a90*/  @P0 IMAD.MOV.U32 R10, RZ, RZ, R24 ;  /* 0x000000ffff0a0224 */ /* 0x000fe200078e0018 */
[----:B------:R-:W-:Y:S02]  /*13aa0*/  @P0 IADD3 R11, R25, R13, RZ ;  /* 0x0000000d190b0210 */ /* 0x000fe40007ffe0ff */
.L_x_2419:
[----:B------:R-:W-:Y:S05]  /*13ab0*/  BSYNC B0 ;  /* 0x0000000000007941 */ /* 0x000fea0003800000 */
.L_x_2418:
        /* <DEDUP_REMOVED lines=36> */
.L_x_2430:
        /* <DEDUP_REMOVED lines=9> */
[----:B------:R-:W-:Y:S02]  /*13d90*/  IADD3.X R47, R17, UR12, RZ, P2, !PT ;  /* 0x0000000c112f7c10 */ /* 0x000fe400097fe4ff */
[----:B------:R-:W-:Y:S01]  /*13da0*/  IADD3 R24, P2, R46, UR14, RZ ;  /* 0x0000000e2e187c10 */ /* 0x000fe2000ff5e0ff */
[----:B0-----:R-:W5:Y:S04]  /*13db0*/  LDG.E.64 R16, [R32.64+0x10] ;  /* 0x0000100a20107981 */ /* 0x001f68000c1e1b00 */
[----:B------:R0:W4:Y:S01]  /*13dc0*/  LDG.E.CONSTANT R51, [R46.64] ;  /* 0x0000000a2e337981 */ /* 0x000122000c1e9900 */
[----:B------:R-:W-:Y:S02]  /*13dd0*/  IADD3.X R25, R47, UR12, RZ, P2, !PT ;  /* 0x0000000c2f197c10 */ /* 0x000fe400097fe4ff */
[----:B------:R-:W-:-:S03]  /*13de0*/  IADD3 R52, P2, R24, UR14, RZ ;  /* 0x0000000e18347c10 */ /* 0x000fc6000ff5e0ff */
[----:B------:R1:W5:Y:S01]  /*13df0*/  LDG.E.CONSTANT R49, [R24.64] ;  /* 0x0000000a18317981 */ /* 0x000362000c1e9900 */
        /* <DEDUP_REMOVED lines=9> */
[----:B------:R-:W-:-:S02]  /*13e90*/  IMAD.WIDE.U32 R8, R35, R30, R8 ;  /* 0x0000001e23087225 */ /* 0x000fc400078e0008 */
[----:B------:R-:W2:Y:S02]  /*13ea0*/  LDG.E.64 R34, [R32.64+0x20] ;  /* 0x0000200a20227981 */ /* 0x000ea4000c1e1b00 */
[----:B------:R-:W-:Y:S01]  /*13eb0*/  IMAD R48, R30, R46, R31 ;  /* 0x0000002e1e307224 */ /* 0x000fe200078e021f */
[----:B------:R-:W-:-:S04]  /*13ec0*/  IADD3 R30, P2, R26, UR14, RZ ;  /* 0x0000000e1a1e7c10 */ /* 0x000fc8000ff5e0ff */
[----:B------:R-:W-:-:S05]  /*13ed0*/  IADD3.X R31, R27, UR12, RZ, P2, !PT ;  /* 0x0000000c1b1f7c10 */ /* 0x000fca00097fe4ff */
[----:B------:R0:W3:Y:S01]  /*13ee0*/  LDG.E.CONSTANT R46, [R30.64] ;  /* 0x0000000a1e2e7981 */ /* 0x0000e2000c1e9900 */
[----:B----4-:R-:W-:Y:S01]  /*13ef0*/  SHF.R.S32.HI R27, RZ, 0x1f, R51 ;  /* 0x0000001fff1b7819 */ /* 0x010fe20000011433 */
[----:B------:R-:W-:Y:S02]  /*13f00*/  IMAD.IADD R9, R9, 0x1, R48 ;  /* 0x0000000109097824 */ /* 0x000fe400078e0230 */
[----:B------:R-:W-:Y:S02]  /*13f10*/  IMAD R26, R29, R51, RZ ;  /* 0x000000331d1a7224 */ /* 0x000fe400078e02ff */
[----:B------:R-:W-:-:S04]  /*13f20*/  IMAD.WIDE.U32 R8, R51, R28, R8 ;  /* 0x0000001c33087225 */ /* 0x000fc800078e0008 */
[----:B------:R-:W-:Y:S01]  /*13f30*/  IMAD R27, R28, R27, R26 ;  /* 0x0000001b1c1b7224 */ /* 0x000fe200078e021a */
[----:B------:R-:W-:Y:S01]  /*13f40*/  IADD3 R26, P2, R30, UR14, RZ ;  /* 0x0000000e1e1a7c10 */ /* 0x000fe2000ff5e0ff */
[----:B-----5:R-:W-:Y:S02]  /*13f50*/  IMAD R17, R17, R49, RZ ;  /* 0x0000003111117224 */ /* 0x020fe400078e02ff */
[----:B------:R-:W-:Y:S01]  /*13f60*/  IMAD.IADD R9, R9, 0x1, R27 ;  /* 0x0000000109097824 */ /* 0x000fe200078e021b */
[----:B------:R-:W-:-:S03]  /*13f70*/  SHF.R.S32.HI R27, RZ, 0x1f, R49 ;  /* 0x0000001fff1b7819 */ /* 0x000fc60000011431 */
[----:B------:R-:W-:-:S04]  /*13f80*/  IMAD.WIDE.U32 R8, R49, R16, R8 ;  /* 0x0000001031087225 */ /* 0x000fc800078e0008 */
[----:B------:R-:W-:Y:S01]  /*13f90*/  IMAD R17, R16, R27, R17 ;  /* 0x0000001b10117224 */ /* 0x000fe200078e0211 */
[----:B------:R-:W-:Y:S01]  /*13fa0*/  IADD3.X R27, R31, UR12, RZ, P2, !PT ;  /* 0x0000000c1f1b7c10 */ /* 0x000fe200097fe4ff */
[----:B------:R-:W-:Y:S01]  /*13fb0*/  IMAD R25, R25, R43, RZ ;  /* 0x0000002b19197224 */ /* 0x000fe200078e02ff */
[----:B------:R-:W-:Y:S01]  /*13fc0*/  SHF.R.S32.HI R29, RZ, 0x1f, R43 ;  /* 0x0000001fff1d7819 */ /* 0x000fe2000001142b */
[----:B------:R-:W-:Y:S01]  /*13fd0*/  IMAD.IADD R9, R9, 0x1, R17 ;  /* 0x0000000109097824 */ /* 0x000fe200078e0211 */
[----:B------:R-:W-:Y:S01]  /*13fe0*/  IADD3 R28, P2, R26, UR14, RZ ;  /* 0x0000000e1a1c7c10 */ /* 0x000fe2000ff5e0ff */
[----:B0-----:R0:W4:Y:S04]  /*13ff0*/  LDG.E.CONSTANT R31, [R26.64] ;  /* 0x0000000a1a1f7981 */ /* 0x001128000c1e9900 */
[----:B------:R-:W5:Y:S01]  /*14000*/  LDG.E.64 R16, [R32.64+0x30] ;  /* 0x0000300a20107981 */ /* 0x000f62000c1e1b00 */
[----:B------:R-:W-:Y:S01]  /*14010*/  IMAD R25, R24, R29, R25 ;  /* 0x0000001d18197224 */ /* 0x000fe200078e0219 */
[----:B------:R-:W-:Y:S01]  /*14020*/  IADD3.X R29, R27, UR12, RZ, P2, !PT ;  /* 0x0000000c1b1d7c10 */ /* 0x000fe200097fe4ff */
[----:B------:R-:W-:Y:S01]  /*14030*/  IMAD.WIDE.U32 R8, R43, R24, R8 ;  /* 0x000000182b087225 */ /* 0x000fe200078e0008 */
[----:B0-----:R-:W-:-:S03]  /*14040*/  IADD3 R26, P2, R28, UR14, RZ ;  /* 0x0000000e1c1a7c10 */ /* 0x001fc6000ff5e0ff */
[----:B------:R-:W-:Y:S01]  /*14050*/  IMAD.IADD R9, R9, 0x1, R25 ;  /* 0x0000000109097824 */ /* 0x000fe200078e0219 */
[----:B------:R0:W5:Y:S01]  /*14060*/  LDG.E.CONSTANT R43, [R28.64] ;  /* 0x0000000a1c2b7981 */ /* 0x000162000c1e9900 */
[----:B------:R-:W-:-:S03]  /*14070*/  SHF.R.S32.HI R49, RZ, 0x1f, R47 ;  /* 0x0000001fff317819 */ /* 0x000fc6000001142f */
[----:B------:R-:W5:Y:S01]  /*14080*/  LDG.E.64 R24, [R32.64+0x38] ;  /* 0x0000380a20187981 */ /* 0x000f62000c1e1b00 */
[----:B------:R-:W-:Y:S02]  /*14090*/  IADD3.X R27, R29, UR12, RZ, P2, !PT ;  /* 0x0000000c1d1b7c10 */ /* 0x000fe400097fe4ff */
[----:B0-----:R-:W-:-:S04]  /*140a0*/  IADD3 R28, P2, R26, UR14, RZ ;  /* 0x0000000e1a1c7c10 */ /* 0x001fc8000ff5e0ff */
[----:B------:R-:W-:Y:S02]  /*140b0*/  IADD3.X R29, R27, UR12, RZ, P2, !PT ;  /* 0x0000000c1b1d7c10 */ /* 0x000fe400097fe4ff */
[----:B------:R-:W-:Y:S01]  /*140c0*/  IADD3 R48, P2, R28, UR14, RZ ;  /* 0x0000000e1c307c10 */ /* 0x000fe2000ff5e0ff */
[----:B--2---:R-:W-:Y:S02]  /*140d0*/  IMAD R30, R35, R47, RZ ;  /* 0x0000002f231e7224 */ /* 0x004fe400078e02ff */
[----:B------:R-:W-:Y:S02]  /*140e0*/  IMAD.WIDE.U32 R8, R47, R34, R8 ;  /* 0x000000222f087225 */ /* 0x000fe400078e0008 */
[----:B------:R0:W2:Y:S02]  /*140f0*/  LDG.E.CONSTANT R47, [R26.64] ;  /* 0x0000000a1a2f7981 */ /* 0x0000a4000c1e9900 */
[----:B------:R-:W-:Y:S02]  /*14100*/  IMAD R49, R34, R49, R30 ;  /* 0x0000003122317224 */ /* 0x000fe400078e021e */
[----:B------:R-:W2:Y:S01]  /*14110*/  LDG.E.64 R34, [R32.64+0x40] ;  /* 0x0000400a20227981 */ /* 0x000ea2000c1e1b00 */
[----:B---3--:R-:W-:Y:S01]  /*14120*/  SHF.R.S32.HI R51, RZ, 0x1f, R46 ;  /* 0x0000001fff337819 */ /* 0x008fe2000001142e */
[----:B------:R-:W-:-:S02]  /*14130*/  IMAD R30, R53, R46, RZ ;  /* 0x0000002e351e7224 */ /* 0x000fc400078e02ff */
[----:B0-----:R-:W3:Y:S02]  /*14140*/  LDG.E.64 R26, [R32.64+0x48] ;  /* 0x0000480a201a7981 */ /* 0x001ee4000c1e1b00 */
[----:B------:R-:W-:Y:S02]  /*14150*/  IMAD R51, R52, R51, R30 ;  /* 0x0000003334337224 */ /* 0x000fe400078e021e */
[----:B------:R0:W3:Y:S01]  /*14160*/  LDG.E.CONSTANT R30, [R28.64] ;  /* 0x0000000a1c1e7981 */ /* 0x0000e2000c1e9900 */
[----:B------:R-:W-:Y:S02]  /*14170*/  IADD3 R9, R9, R49, RZ ;  /* 0x0000003109097210 */ /* 0x000fe40007ffe0ff */
[----:B------:R-:W-:-:S03]  /*14180*/  IADD3.X R49, R29, UR12, RZ, P2, !PT ;  /* 0x0000000c1d317c10 */ /* 0x000fc600097fe4ff */
[----:B------:R-:W-:Y:S02]  /*14190*/  IMAD.WIDE.U32 R8, R46, R52, R8 ;  /* 0x000000342e087225 */ /* 0x000fe400078e0008 */
[----:B------:R1:W3:Y:S04]  /*141a0*/  LDG.E.CONSTANT R46, [R48.64] ;  /* 0x0000000a302e7981 */ /* 0x0002e8000c1e9900 */
[----:B------:R-:W3:Y:S01]  /*141b0*/  LDG.E.64 R52, [R32.64+0x50] ;  /* 0x0000500a20347981 */ /* 0x000ee2000c1e1b00 */
[----:B------:R-:W-:Y:S01]  /*141c0*/  IMAD.IADD R9, R9, 0x1, R51 ;  /* 0x0000000109097824 */ /* 0x000fe200078e0233 */
[----:B----4-:R-:W-:Y:S01]  /*141d0*/  SHF.R.S32.HI R51, RZ, 0x1f, R31 ;  /* 0x0000001fff337819 */ /* 0x010fe2000001141f */
[----:B-----5:R-:W-:Y:S02]  /*141e0*/  IMAD R17, R17, R31, RZ ;  /* 0x0000001f11117224 */ /* 0x020fe400078e02ff */
[----:B------:R-:W-:-:S04]  /*141f0*/  IMAD.WIDE.U32 R8, R31, R16, R8 ;  /* 0x000000101f087225 */ /* 0x000fc800078e0008 */
[----:B------:R-:W-:-:S04]  /*14200*/  IMAD R17, R16, R51, R17 ;  /* 0x0000003310117224 */ /* 0x000fc800078e0211 */
[----:B------:R-:W-:Y:S01]  /*14210*/  IMAD.IADD R9, R9, 0x1, R17 ;  /* 0x0000000109097824 */ /* 0x000fe200078e0211 */
[----:B------:R-:W-:Y:S01]  /*14220*/  SHF.R.S32.HI R17, RZ, 0x1f, R43 ;  /* 0x0000001fff117819 */ /* 0x000fe2000001142b */
[----:B------:R-:W-:-:S04]  /*14230*/  IMAD R16, R25, R43, RZ ;  /* 0x0000002b19107224 */ /* 0x000fc800078e02ff */
[----:B0-----:R-:W-:Y:S01]  /*14240*/  IMAD R29, R24, R17, R16 ;  /* 0x00000011181d7224 */ /* 0x001fe200078e0210 */
[----:B------:R-:W-:Y:S01]  /*14250*/  IADD3 R16, P2, R48, UR14, RZ ;  /* 0x0000000e30107c10 */ /* 0x000fe2000ff5e0ff */
[----:B------:R-:W-:-:S03]  /*14260*/  IMAD.WIDE.U32 R24, R43, R24, R8 ;  /* 0x000000182b187225 */ /* 0x000fc600078e0008 */
[----:B------:R-:W-:Y:S01]  /*14270*/  IADD3.X R17, R49, UR12, RZ, P2, !PT ;  /* 0x0000000c31117c10 */ /* 0x000fe200097fe4ff */
[----:B------:R-:W-:Y:S01]  /*14280*/  IMAD.IADD R25, R25, 0x1, R29 ;  /* 0x0000000119197824 */ /* 0x000fe200078e021d */
[----:B-1----:R-:W4:Y:S04]  /*14290*/  LDG.E.64 R48, [R32.64+0x70] ;  /* 0x0000700a20307981 */ /* 0x002f28000c1e1b00 */
[----:B------:R0:W5:Y:S01]  /*142a0*/  LDG.E.CONSTANT R31, [R16.64] ;  /* 0x0000000a101f7981 */ /* 0x000162000c1e9900 */
[----:B--2---:R-:W-:Y:S01]  /*142b0*/  SHF.R.S32.HI R9, RZ, 0x1f, R47 ;  /* 0x0000001fff097819 */ /* 0x004fe2000001142f */
[----:B------:R-:W-:Y:S02]  /*142c0*/  IMAD R8, R35, R47, RZ ;  /* 0x0000002f23087224 */ /* 0x000fe400078e02ff */
[----:B------:R-:W-:-:S02]  /*142d0*/  IMAD.WIDE.U32 R28, R47, R34, R24 ;  /* 0x000000222f1c7225 */ /* 0x000fc400078e0018 */
[----:B------:R-:W2:Y:S02]  /*142e0*/  LDG.E.64 R24, [R32.64+0x58] ;  /* 0x0000580a20187981 */ /* 0x000ea4000c1e1b00 */
[----:B------:R-:W-:Y:S01]  /*142f0*/  IMAD R35, R34, R9, R8 ;  /* 0x0000000922237224 */ /* 0x000fe200078e0208 */
[----:B------:R-:W-:-:S03]  /*14300*/  IADD3 R8, P2, R16, UR14, RZ ;  /* 0x0000000e10087c10 */ /* 0x000fc6000ff5e0ff */
[----:B------:R-:W-:Y:S01]  /*14310*/  IMAD.IADD R29, R29, 0x1, R35 ;  /* 0x000000011d1d7824 */ /* 0x000fe200078e0223 */
[----:B------:R-:W-:Y:S01]  /*14320*/  IADD3.X R9, R17, UR12, RZ, P2, !PT ;  /* 0x0000000c11097c10 */ /* 0x000fe200097fe4ff */
[----:B---3--:R-:W-:Y:S01]  /*14330*/  IMAD R27, R27, R30, RZ ;  /* 0x0000001e1b1b7224 */ /* 0x008fe200078e02ff */
[----:B------:R-:W-:Y:S01]  /*14340*/  SHF.R.S32.HI R35, RZ, 0x1f, R30 ;  /* 0x0000001fff237819 */ /* 0x000fe2000001141e */
[----:B0-----:R-:W3:Y:S01]  /*14350*/  LDG.E.64 R16, [R32.64+0x60] ;  /* 0x0000600a20107981 */ /* 0x001ee2000c1e1b00 */
[----:B------:R-:W-:-:S03]  /*14360*/  IADD3 R34, P2, R8, UR14, RZ ;  /* 0x0000000e08227c10 */ /* 0x000fc6000ff5e0ff */
[----:B------:R0:W3:Y:S01]  /*14370*/  LDG.E.CONSTANT R43, [R8.64] ;  /* 0x0000000a082b7981 */ /* 0x0000e2000c1e9900 */
[----:B------:R-:W-:Y:S01]  /*14380*/  IMAD R47, R26, R35, R27 ;  /* 0x000000231a2f7224 */ /* 0x000fe200078e021b */
[----:B------:R-:W-:Y:S01]  /*14390*/  IADD3.X R35, R9, UR12, RZ, P2, !PT ;  /* 0x0000000c09237c10 */ /* 0x000fe200097fe4ff */
[----:B------:R-:W-:Y:S01]  /*143a0*/  IMAD.WIDE.U32 R26, R30, R26, R28 ;  /* 0x0000001a1e1a7225 */ /* 0x000fe200078e001c */
[----:B------:R-:W-:-:S04]  /*143b0*/  IADD3 R28, P2, R34, UR14, RZ ;  /* 0x0000000e221c7c10 */ /* 0x000fc8000ff5e0ff */
[----:B------:R-:W-:Y:S02]  /*143c0*/  IADD3 R27, R27, R47, RZ ;  /* 0x0000002f1b1b7210 */ /* 0x000fe40007ffe0ff */
[----:B------:R1:W4:Y:S01]  /*143d0*/  LDG.E.CONSTANT R47, [R34.64] ;  /* 0x0000000a222f7981 */ /* 0x000322000c1e9900 */
[----:B------:R-:W-:Y:S01]  /*143e0*/  SHF.R.S32.HI R51, RZ, 0x1f, R46 ;  /* 0x0000001fff337819 */ /* 0x000fe2000001142e */
[----:B------:R-:W-:Y:S02]  /*143f0*/  IMAD R30, R53, R46, RZ ;  /* 0x0000002e351e7224 */ /* 0x000fe400078e02ff */
[----:B0-----:R-:W4:Y:S01]  /*14400*/  LDG.E.64 R8, [R32.64+0x68] ;  /* 0x0000680a20087981 */ /* 0x001f22000c1e1b00 */
[----:B------:R-:W-:Y:S01]  /*14410*/  IADD3.X R29, R35, UR12, RZ, P2, !PT ;  /* 0x0000000c231d7c10 */ /* 0x000fe200097fe4ff */
[----:B------:R-:W-:Y:S02]  /*14420*/  IMAD R51, R52, R51, R30 ;  /* 0x0000003334337224 */ /* 0x000fe400078e021e */
[----:B------:R-:W-:-:S02]  /*14430*/  IMAD.WIDE.U32 R52, R46, R52, R26 ;  /* 0x000000342e347225 */ /* 0x000fc400078e001a */
[----:B------:R3:W4:Y:S01]  /*14440*/  LDG.E.CONSTANT R30, [R28.64] ;  /* 0x0000000a1c1e7981 */ /* 0x000722000c1e9900 */
[----:B------:R-:W-:-:S03]  /*14450*/  IADD3 R26, P2, R28, UR14, RZ ;  /* 0x0000000e1c1a7c10 */ /* 0x000fc6000ff5e0ff */
[----:B-1----:R-:W4:Y:S01]  /*14460*/  LDG.E.64 R34, [R32.64+0x78] ;  /* 0x0000780a20227981 */ /* 0x002f22000c1e1b00 */
[----:B------:R-:W-:-:S05]  /*14470*/  IADD3.X R27, R29, UR12, RZ, P2, !PT ;  /* 0x0000000c1d1b7c10 */ /* 0x000fca00097fe4ff */
[----:B------:R-:W4:Y:S01]  /*14480*/  LDG.E.CONSTANT R46, [R26.64] ;  /* 0x0000000a1a2e7981 */ /* 0x000f22000c1e9900 */
[----:B------:R-:W-:Y:S01]  /*14490*/  IMAD.IADD R53, R53, 0x1, R51 ;  /* 0x0000000135357824 */ /* 0x000fe200078e0233 */
[----:B-----5:R-:W-:Y:S02]  /*144a0*/  SHF.R.S32.HI R51, RZ, 0x1f, R31 ;  /* 0x0000001fff337819 */ /* 0x020fe4000001141f */
[----:B------:R-:W-:-:S04]  /*144b0*/  IADD3 R42, P2, R42, -0x10, RZ ;  /* 0xfffffff02a2a7810 */ /* 0x000fc80007f5e0ff */
[----:B------:R-:W-:Y:S02]  /*144c0*/  IADD3.X R36, R36, -0x1, RZ, P2, !PT ;  /* 0xffffffff24247810 */ /* 0x000fe400017fe4ff */
[----:B------:R-:W-:-:S04]  /*144d0*/  ISETP.GT.U32.AND P2, PT, R42, 0xc, PT ;  /* 0x0000000c2a00780c */ /* 0x000fc80003f44070 */
[----:B------:R-:W-:Y:S01]  /*144e0*/  ISETP.GT.AND.EX P2, PT, R36, RZ, PT, P2 ;  /* 0x000000ff2400720c */ /* 0x000fe20003f44320 */
[----:B------:R-:W-:-:S04]  /*144f0*/  UIADD3 UR4, UP0, UR4, 0x10, URZ ;  /* 0x0000001004047890 */ /* 0x000fc8000ff1e03f */
[----:B------:R-:W-:Y:S01]  /*14500*/  UIADD3.X UR5, URZ, UR5, URZ, UP0, !UPT ;  /* 0x000000053f057290 */ /* 0x000fe200087fe43f */
[----:B--2---:R-:W-:-:S04]  /*14510*/  IMAD R25, R25, R31, RZ ;  /* 0x0000001f19197224 */ /* 0x004fc800078e02ff */
[----:B------:R-:W-:Y:S02]  /*14520*/  IMAD R51, R24, R51, R25 ;  /* 0x0000003318337224 */ /* 0x000fe400078e0219 */
[----:B------:R-:W-:-:S04]  /*14530*/  IMAD.WIDE.U32 R24, R31, R24, R52 ;  /* 0x000000181f187225 */ /* 0x000fc800078e0034 */
[----:B------:R-:W-:Y:S01]  /*14540*/  IMAD.IADD R25, R25, 0x1, R51 ;  /* 0x0000000119197824 */ /* 0x000fe200078e0233 */
[----:B---3--:R-:W-:Y:S01]  /*14550*/  SHF.R.S32.HI R29, RZ, 0x1f, R43 ;  /* 0x0000001fff1d7819 */ /* 0x008fe2000001142b */
[----:B------:R-:W-:-:S04]  /*14560*/  IMAD R17, R17, R43, RZ ;  /* 0x0000002b11117224 */ /* 0x000fc800078e02ff */
[----:B------:R-:W-:Y:S02]  /*14570*/  IMAD R29, R16, R29, R17 ;  /* 0x0000001d101d7224 */ /* 0x000fe400078e0211 */
[----:B------:R-:W-:Y:S01]  /*14580*/  IMAD.WIDE.U32 R16, R43, R16, R24 ;  /* 0x000000102b107225 */ /* 0x000fe200078e0018 */
[----:B----4-:R-:W-:-:S03]  /*14590*/  SHF.R.S32.HI R25, RZ, 0x1f, R47 ;  /* 0x0000001fff197819 */ /* 0x010fc6000001142f */
[----:B------:R-:W-:Y:S02]  /*145a0*/  IMAD.IADD R17, R17, 0x1, R29 ;  /* 0x0000000111117824 */ /* 0x000fe400078e021d */
[----:B------:R-:W-:-:S04]  /*145b0*/  IMAD R9, R9, R47, RZ ;  /* 0x0000002f09097224 */ /* 0x000fc800078e02ff */
[----:B------:R-:W-:Y:S02]  /*145c0*/  IMAD R25, R8, R25, R9 ;  /* 0x0000001908197224 */ /* 0x000fe400078e0209 */
[----:B------:R-:W-:Y:S01]  /*145d0*/  IMAD.WIDE.U32 R8, R47, R8, R16 ;  /* 0x000000082f087225 */ /* 0x000fe200078e0010 */
[----:B------:R-:W-:-:S03]  /*145e0*/  SHF.R.S32.HI R17, RZ, 0x1f, R30 ;  /* 0x0000001fff117819 */ /* 0x000fc6000001141e */
[----:B------:R-:W-:Y:S02]  /*145f0*/  IMAD.IADD R9, R9, 0x1, R25 ;  /* 0x0000000109097824 */ /* 0x000fe400078e0219 */
[----:B------:R-:W-:Y:S02]  /*14600*/  IMAD R16, R49, R30, RZ ;  /* 0x0000001e31107224 */ /* 0x000fe400078e02ff */
        /* <DEDUP_REMOVED lines=11> */
.L_x_2429:
        /* <DEDUP_REMOVED lines=13> */
[----:B------:R1:W5:Y:S01]  /*14790*/  LDG.E.CONSTANT R47, [R32.64] ;  /* 0x0000000a202f7981 */ /* 0x000362000c1e9900 */
[----:B------:R-:W-:-:S03]  /*147a0*/  IADD3 R48, P0, R32, UR14, RZ ;  /* 0x0000000e20307c10 */ /* 0x000fc6000ff1e0ff */
[----:B------:R-:W4:Y:S01]  /*147b0*/  LDG.E.64 R24, [R30.64+0x10] ;  /* 0x0000100a1e187981 */ /* 0x000f22000c1e1b00 */
[----:B------:R-:W-:-:S05]  /*147c0*/  IADD3.X R49, R33, UR12, RZ, P0, !PT ;  /* 0x0000000c21317c10 */ /* 0x000fca00087fe4ff */
[----:B------:R5:W4:Y:S01]  /*147d0*/  LDG.E.CONSTANT R43, [R48.64] ;  /* 0x0000000a302b7981 */ /* 0x000b22000c1e9900 */
[----:B0-----:R-:W-:-:S04]  /*147e0*/  IADD3 R16, P0, R48, UR14, RZ ;  /* 0x0000000e30107c10 */ /* 0x001fc8000ff1e0ff */
[----:B------:R-:W-:Y:S02]  /*147f0*/  IADD3.X R17, R49, UR12, RZ, P0, !PT ;  /* 0x0000000c31117c10 */ /* 0x000fe400087fe4ff */
[----:B-1----:R-:W-:-:S03]  /*14800*/  IADD3 R32, P0, R16, UR14, RZ ;  /* 0x0000000e10207c10 */ /* 0x002fc6000ff1e0ff */
[----:B------:R4:W4:Y:S01]  /*14810*/  LDG.E.CONSTANT R35, [R16.64] ;  /* 0x0000000a10237981 */ /* 0x000922000c1e9900 */
[----:B------:R-:W-:Y:S02]  /*14820*/  IADD3.X R33, R17, UR12, RZ, P0, !PT ;  /* 0x0000000c11217c10 */ /* 0x000fe400087fe4ff */
[----:B------:R-:W-:Y:S02]  /*14830*/  IADD3 R46, P0, R32, UR14, RZ ;  /* 0x0000000e202e7c10 */ /* 0x000fe4000ff1e0ff */
[----:B--2---:R-:W-:Y:S01]  /*14840*/  SHF.R.S32.HI R53, RZ, 0x1f, R51 ;  /* 0x0000001fff357819 */ /* 0x004fe20000011433 */
[----:B---3--:R-:W-:Y:S02]  /*14850*/  IMAD R29, R29, R51, RZ ;  /* 0x000000331d1d7224 */ /* 0x008fe400078e02ff */
[----:B------:R-:W-:-:S04]  /*14860*/  IMAD.WIDE.U32 R8, R51, R28, R8 ;  /* 0x0000001c33087225 */ /* 0x000fc800078e0008 */
[----:B------:R-:W-:Y:S02]  /*14870*/  IMAD R53, R28, R53, R29 ;  /* 0x000000351c357224 */ /* 0x000fe400078e021d */
[----:B------:R0:W2:Y:S01]  /*14880*/  LDG.E.64 R28, [R30.64+0x18] ;  /* 0x0000180a1e1c7981 */ /* 0x0000a2000c1e1b00 */
[----:B-----5:R-:W-:Y:S01]  /*14890*/  SHF.R.S32.HI R49, RZ, 0x1f, R47 ;  /* 0x0000001fff317819 */ /* 0x020fe2000001142f */
[----:B----4-:R-:W-:Y:S02]  /*148a0*/  IMAD R16, R27, R47, RZ ;  /* 0x0000002f1b107224 */ /* 0x010fe400078e02ff */
[----:B------:R-:W-:Y:S01]  /*148b0*/  IMAD.IADD R9, R9, 0x1, R53 ;  /* 0x0000000109097824 */ /* 0x000fe200078e0235 */
[----:B------:R1:W3:Y:S01]  /*148c0*/  LDG.E.CONSTANT R27, [R32.64] ;  /* 0x0000000a201b7981 */ /* 0x0002e2000c1e9900 */
[----:B------:R-:W-:-:S03]  /*148d0*/  IMAD R49, R26, R49, R16 ;  /* 0x000000311a317224 */ /* 0x000fc600078e0210 */
[----:B------:R0:W4:Y:S01]  /*148e0*/  LDG.E.64 R16, [R30.64+0x20] ;  /* 0x0000200a1e107981 */ /* 0x000122000c1e1b00 */
[----:B------:R-:W-:Y:S01]  /*148f0*/  IMAD.WIDE.U32 R8, R47, R26, R8 ;  /* 0x0000001a2f087225 */ /* 0x000fe200078e0008 */
[----:B------:R-:W-:-:S04]  /*14900*/  IADD3.X R47, R33, UR12, RZ, P0, !PT ;  /* 0x0000000c212f7c10 */ /* 0x000fc800087fe4ff */
[----:B------:R-:W-:Y:S01]  /*14910*/  IADD3 R9, R9, R49, RZ ;  /* 0x0000003109097210 */ /* 0x000fe20007ffe0ff */
[----:B------:R5:W4:Y:S01]  /*14920*/  LDG.E.CONSTANT R51, [R46.64] ;  /* 0x0000000a2e337981 */ /* 0x000b22000c1e9900 */
[----:B-1----:R-:W-:-:S03]  /*14930*/  IADD3 R32, P0, R46, UR14, RZ ;  /* 0x0000000e2e207c10 */ /* 0x002fc6000ff1e0ff */
[----:B------:R0:W4:Y:S01]  /*14940*/  LDG.E.64 R48, [R30.64+0x28] ;  /* 0x0000280a1e307981 */ /* 0x000122000c1e1b00 */
[----:B------:R-:W-:Y:S01]  /*14950*/  SHF.R.S32.HI R53, RZ, 0x1f, R43 ;  /* 0x0000001fff357819 */ /* 0x000fe2000001142b */
[----:B------:R-:W-:Y:S01]  /*14960*/  IMAD R25, R25, R43, RZ ;  /* 0x0000002b19197224 */ /* 0x000fe200078e02ff */
[----:B------:R-:W-:Y:S01]  /*14970*/  IADD3.X R33, R47, UR12, RZ, P0, !PT ;  /* 0x0000000c2f217c10 */ /* 0x000fe200087fe4ff */
[----:B------:R-:W-:Y:S01]  /*14980*/  IMAD.WIDE.U32 R8, R43, R24, R8 ;  /* 0x000000182b087225 */ /* 0x000fe200078e0008 */
[----:B-----5:R0:W5:Y:S03]  /*14990*/  LDG.E.64 R46, [R30.64+0x30] ;  /* 0x0000300a1e2e7981 */ /* 0x020166000c1e1b00 */
[----:B------:R-:W-:Y:S01]  /*149a0*/  IMAD R53, R24, R53, R25 ;  /* 0x0000003518357224 */ /* 0x000fe200078e0219 */
[----:B------:R-:W-:Y:S01]  /*149b0*/  IADD3 R24, P0, R32, UR14, RZ ;  /* 0x0000000e20187c10 */ /* 0x000fe2000ff1e0ff */
[----:B------:R-:W5:Y:S03]  /*149c0*/  LDG.E.CONSTANT R43, [R32.64] ;  /* 0x0000000a202b7981 */ /* 0x000f66000c1e9900 */
[----:B------:R-:W-:Y:S01]  /*149d0*/  IADD3.X R25, R33, UR12, RZ, P0, !PT ;  /* 0x0000000c21197c10 */ /* 0x000fe200087fe4ff */
[----:B0-----:R-:W5:Y:S04]  /*149e0*/  LDG.E.64 R30, [R30.64+0x38] ;  /* 0x0000380a1e1e7981 */ /* 0x001f68000c1e1b00 */
[----:B------:R-:W5:Y:S01]  /*149f0*/  LDG.E.CONSTANT R26, [R24.64] ;  /* 0x0000000a181a7981 */ /* 0x000f62000c1e9900 */
[----:B------:R-:W-:Y:S01]  /*14a00*/  IMAD.IADD R9, R9, 0x1, R53 ;  /* 0x0000000109097824 */ /* 0x000fe200078e0235 */
[----:B------:R-:W-:-:S02]  /*14a10*/  SHF.R.S32.HI R53, RZ, 0x1f, R35 ;  /* 0x0000001fff357819 */ /* 0x000fc40000011423 */
[----:B------:R-:W-:Y:S01]  /*14a20*/  IADD3 R42, P3, R42, -0x8, RZ ;  /* 0xfffffff82a2a7810 */ /* 0x000fe20007f7e0ff */
[----:B------:R-:W-:Y:S01]  /*14a30*/  UIADD3 UR4, UP0, UR4, 0x8, URZ ;  /* 0x0000000804047890 */ /* 0x000fe2000ff1e03f */
[----:B------:R-:W-:Y:S02]  /*14a40*/  PLOP3.LUT P0, PT, PT, PT, PT, 0x8, 0x0 ;  /* 0x000000000000781c */ /* 0x000fe40003f0e170 */
[----:B------:R-:W-:Y:S01]  /*14a50*/  IADD3.X R36, R36, -0x1, RZ, P3, !PT ;  /* 0xffffffff24247810 */ /* 0x000fe20001ffe4ff */
[----:B------:R-:W-:Y:S01]  /*14a60*/  UIADD3.X UR5, URZ, UR5, URZ, UP0, !UPT ;  /* 0x000000053f057290 */ /* 0x000fe200087fe43f */
[----:B--2---:R-:W-:Y:S02]  /*14a70*/  IMAD R29, R29, R35, RZ ;  /* 0x000000231d1d7224 */ /* 0x004fe400078e02ff */
[----:B------:R-:W-:-:S04]  /*14a80*/  IMAD.WIDE.U32 R8, R35, R28, R8 ;  /* 0x0000001c23087225 */ /* 0x000fc800078e0008 */
[----:B------:R-:W-:-:S04]  /*14a90*/  IMAD R29, R28, R53, R29 ;  /* 0x000000351c1d7224 */ /* 0x000fc800078e021d */
[----:B------:R-:W-:Y:S01]  /*14aa0*/  IMAD.IADD R9, R9, 0x1, R29 ;  /* 0x0000000109097824 */ /* 0x000fe200078e021d */
[----:B---3--:R-:W-:Y:S01]  /*14ab0*/  SHF.R.S32.HI R29, RZ, 0x1f, R27 ;  /* 0x0000001fff1d7819 */ /* 0x008fe2000001141b */
[----:B----4-:R-:W-:Y:S02]  /*14ac0*/  IMAD R17, R17, R27, RZ ;  /* 0x0000001b11117224 */ /* 0x010fe400078e02ff */
        /* <DEDUP_REMOVED lines=9> */
[----:B------:R-:W-:-:S03]  /*14b60*/  SHF.R.S32.HI R17, RZ, 0x1f, R43 ;  /* 0x0000001fff117819 */ /* 0x000fc6000001142b */
[----:B------:R-:W-:-:S04]  /*14b70*/  IMAD.WIDE.U32 R8, R43, R46, R8 ;  /* 0x0000002e2b087225 */ /* 0x000fc800078e0008 */
[----:B------:R-:W-:Y:S01]  /*14b80*/  IMAD R27, R46, R17, R16 ;  /* 0x000000112e1b7224 */ /* 0x000fe200078e0210 */
[----:B------:R-:W-:Y:S01]  /*14b90*/  SHF.R.S32.HI R17, RZ, 0x1f, R26 ;  /* 0x0000001fff117819 */ /* 0x000fe2000001141a */
[----:B------:R-:W-:-:S03]  /*14ba0*/  IMAD R16, R31, R26, RZ ;  /* 0x0000001a1f107224 */ /* 0x000fc600078e02ff */
[----:B------:R-:W-:Y:S01]  /*14bb0*/  IADD3 R9, R9, R27, RZ ;  /* 0x0000001b09097210 */ /* 0x000fe20007ffe0ff */
[----:B------:R-:W-:Y:S01]  /*14bc0*/  IMAD R17, R30, R17, R16 ;  /* 0x000000111e117224 */ /* 0x000fe200078e0210 */
[----:B------:R-:W-:-:S03]  /*14bd0*/  IADD3 R16, P2, R24, UR14, RZ ;  /* 0x0000000e18107c10 */ /* 0x000fc6000ff5e0ff */
[----:B------:R-:W-:-:S04]  /*14be0*/  IMAD.WIDE.U32 R8, R26, R30, R8 ;  /* 0x0000001e1a087225 */ /* 0x000fc800078e0008 */
[----:B------:R-:W-:Y:S01]  /*14bf0*/  IMAD.IADD R9, R9, 0x1, R17 ;  /* 0x0000000109097824 */ /* 0x000fe200078e0211 */
[----:B------:R-:W-:Y:S02]  /*14c00*/  IADD3.X R17, R25, UR12, RZ, P2, !PT ;  /* 0x0000000c19117c10 */ /* 0x000fe400097fe4ff */
.L_x_2431:
[----:B------:R-:W-:-:S04]  /*14c10*/  ISETP.NE.U32.AND P2, PT, R42, RZ, PT ;  /* 0x000000ff2a00720c */ /* 0x000fc80003f45070 */
[----:B------:R-:W-:-:S13]  /*14c20*/  ISETP.NE.OR.EX P0, PT, R36, RZ, P0, P2 ;  /* 0x000000ff2400720c */ /* 0x000fda0000705720 */
[----:B------:R-:W-:Y:S05]  /*14c30*/  @!P0 BRA `(.L_x_2427) ;  /* 0x0000032000008947 */ /* 0x000fea0003800000 */
.L_x_2428:
[----:B------:R-:W-:Y:S01]  /*14c40*/  ULDC.64 UR8, c[0x0][0x180] ;  /* 0x0000600000087ab9 */ /* 0x000fe20000000a00 */
[----:B------:R-:W-:Y:S01]  /*14c50*/  IMAD.MOV.U32 R34, RZ, RZ, R16 ;  /* 0x000000ffff227224 */ /* 0x000fe200078e0010 */
[----:B------:R-:W-:Y:S01]  /*14c60*/  ULEA UR8, UP0, UR4, UR8, 0x3 ;  /* 0x0000000804087291 */ /* 0x000fe2000f80183f */
[----:B------:R-:W-:-:S03]  /*14c70*/  MOV R35, R17 ;  /* 0x0000001100237202 */ /* 0x000fc60000000f00 */
        /* <DEDUP_REMOVED lines=8> */
[----:B------:R-:W4:Y:S01]  /*14d00*/  LDG.E.CONSTANT R43, [R46.64] ;  /* 0x0000000a2e2b7981 */ /* 0x000f22000c1e9900 */
[----:B------:R-:W-:-:S03]  /*14d10*/  IADD3.X R33, R47, UR12, RZ, P0, !PT ;  /* 0x0000000c2f217c10 */ /* 0x000fc600087fe4ff */
[----:B------:R-:W5:Y:S01]  /*14d20*/  LDG.E.64 R28, [R24.64+0x8] ;  /* 0x0000080a181c7981 */ /* 0x000f62000c1e1b00 */
[----:B------:R-:W-:-:S03]  /*14d30*/  IADD3 R16, P0, R32, UR14, RZ ;  /* 0x0000000e20107c10 */ /* 0x000fc6000ff1e0ff */
[----:B------:R-:W5:Y:S01]  /*14d40*/  LDG.E.CONSTANT R49, [R32.64] ;  /* 0x0000000a20317981 */ /* 0x000f62000c1e9900 */
[----:B------:R-:W-:-:S03]  /*14d50*/  IADD3.X R17, R33, UR12, RZ, P0, !PT ;  /* 0x0000000c21117c10 */ /* 0x000fc600087fe4ff */
[----:B------:R1:W5:Y:S04]  /*14d60*/  LDG.E.64 R26, [R24.64+0x10] ;  /* 0x0000100a181a7981 */ /* 0x000368000c1e1b00 */
[----:B------:R1:W5:Y:S04]  /*14d70*/  LDG.E.CONSTANT R51, [R16.64] ;  /* 0x0000000a10337981 */ /* 0x000368000c1e9900 */
[----:B0-----:R0:W5:Y:S01]  /*14d80*/  LDG.E.64 R34, [R24.64+0x18] ;  /* 0x0000180a18227981 */ /* 0x001162000c1e1b00 */
        /* <DEDUP_REMOVED lines=29> */
.L_x_2427:
        /* <DEDUP_REMOVED lines=15> */
[----:B------:R-:W-:Y:S02]  /*15050*/  IMAD.U32 R17, RZ, RZ, UR5 ;  /* 0x00000005ff117e24 */ /* 0x000fe4000f8e00ff */
        /* <DEDUP_REMOVED lines=17> */
[----:B------:R-:W-:Y:S02]  /*15170*/  IADD3 R12, P2, R18, UR4, RZ ;  /* 0x00000004120c7c10 */ /* 0x000fe4000ff5e0ff */
[----:B------:R-:W-:Y:S01]  /*15180*/  MOV R18, UR4 ;  /* 0x0000000400127c02 */ /* 0x000fe20008000f00 */
[----:B------:R-:W-:Y:S01]  /*15190*/  IMAD.U32 R18, RZ, RZ, UR17 ;  /* 0x00000011ff127e24 */ /* 0x000fe2000f8e00ff */
[----:B------:R-:W-:Y:S02]  /*151a0*/  IADD3.X R19, R13, UR12, R19, P2, !PT ;  /* 0x0000000c0d137c10 */ /* 0x000fe400097fe413 */
[----:B------:R-:W-:-:S04]  /*151b0*/  LEA R24, P2, R12, c[0x0][0x168], 0x2 ;  /* 0x00005a000c187a11 */ /* 0x000fc800078410ff */
[----:B------:R-:W-:Y:S01]  /*151c0*/  LEA.HI.X R25, R12, c[0x0][0x16c], R19, 0x2, P2 ;  /* 0x00005b000c197a11 */ /* 0x000fe200010f1413 */
[----:B------:R-:W-:Y:S01]  /*151d0*/  IMAD.U32 R19, RZ, RZ, UR16 ;  /* 0x00000010ff137e24 */ /* 0x000fe2000f8e00ff */
[----:B------:R-:W-:Y:S01]  /*151e0*/  @P0 LEA R26, P2, R27, R24, 0x2 ;  /* 0x000000181b1a0211 */ /* 0x000fe200078410ff */
[----:B------:R-:W2:Y:S04]  /*151f0*/  LDG.E.64 R12, [R16.64+0x8] ;  /* 0x0000080a100c7981 */ /* 0x000ea8000c1e1b00 */
[----:B------:R-:W3:Y:S01]  /*15200*/  LDG.E.CONSTANT R29, [R24.64] ;  /* 0x0000000a181d7981 */ /* 0x000ee2000c1e9900 */
[----:B------:R-:W-:-:S03]  /*15210*/  @P0 LEA.HI.X R27, R19, R25, R18, 0x2, P2 ;  /* 0x00000019131b0211 */ /* 0x000fc600010f1412 */
[----:B------:R-:W4:Y:S04]  /*15220*/  @P0 LDG.E.64 R18, [R16.64+0x10] ;  /* 0x0000100a10120981 */ /* 0x000f28000c1e1b00 */
[----:B------:R-:W4:Y:S01]  /*15230*/  @P0 LDG.E.CONSTANT R27, [R26.64] ;  /* 0x0000000a1a1b0981 */ /* 0x000f22000c1e9900 */
[----:B---3--:R-:W-:Y:S01]  /*15240*/  SHF.R.S32.HI R31, RZ, 0x1f, R29 ;  /* 0x0000001fff1f7819 */ /* 0x008fe2000001141d */
[----:B--2---:R-:W-:Y:S02]  /*15250*/  IMAD R13, R13, R29, RZ ;  /* 0x0000001d0d0d7224 */ /* 0x004fe400078e02ff */
[----:B------:R-:W-:-:S04]  /*15260*/  IMAD.WIDE.U32 R8, R29, R12, R8 ;  /* 0x0000000c1d087225 */ /* 0x000fc800078e0008 */
[----:B------:R-:W-:Y:S02]  /*15270*/  IMAD R13, R12, R31, R13 ;  /* 0x0000001f0c0d7224 */ /* 0x000fe400078e020d */
[----:B----4-:R-:W-:-:S03]  /*15280*/  @P0 IMAD R12, R19, R27, RZ ;  /* 0x0000001b130c0224 */ /* 0x010fc600078e02ff */
[----:B------:R-:W-:Y:S02]  /*15290*/  IADD3 R9, R9, R13, RZ ;  /* 0x0000000d09097210 */ /* 0x000fe40007ffe0ff */
[----:B------:R-:W-:-:S05]  /*152a0*/  @P0 SHF.R.S32.HI R13, RZ, 0x1f, R27 ;  /* 0x0000001fff0d0819 */ /* 0x000fca000001141b */
[----:B------:R-:W-:Y:S02]  /*152b0*/  @P0 IMAD R13, R18, R13, R12 ;  /* 0x0000000d120d0224 */ /* 0x000fe400078e020c */
[----:B------:R-:W-:-:S04]  /*152c0*/  @P0 IMAD.WIDE.U32 R18, R27, R18, R8 ;  /* 0x000000121b120225 */ /* 0x000fc800078e0008 */
[----:B------:R-:W-:Y:S02]  /*152d0*/  @P0 IMAD.IADD R9, R19, 0x1, R13 ;  /* 0x0000000113090824 */ /* 0x000fe400078e020d */
[----:B------:R-:W-:Y:S02]  /*152e0*/  @P0 IMAD.MOV.U32 R8, RZ, RZ, R18 ;  /* 0x000000ffff080224 */ /* 0x000fe400078e0012 */
.L_x_2426:
[----:B------:R-:W-:Y:S05]  /*152f0*/  BSYNC B0 ;  /* 0x0000000000007941 */ /* 0x000fea0003800000 */
.L_x_2425:
        /* <DEDUP_REMOVED lines=36> */
.L_x_2437:
[----:B------:R-:W-:Y:S01]  /*15540*/  ULDC.64 UR8, c[0x0][0x180] ;  /* 0x0000600000087ab9 */ /* 0x000fe20000000a00 */
[----:B------:R0:W2:Y:S01]  /*15550*/  LDG.E.CONSTANT R34, [R32.64] ;  /* 0x0000000a20227981 */ /* 0x0000a2000c1e9900 */
[----:B------:R-:W-:-:S04]  /*15560*/  ULEA UR8, UP0, UR4, UR8, 0x3 ;  /* 0x0000000804087291 */ /* 0x000fc8000f80183f */
[----:B------:R-:W-:Y:S02]  /*15570*/  ULEA.HI.X UR9, UR4, UR9, UR5, 0x3, UP0 ;  /* 0x0000000904097291 */ /* 0x000fe400080f1c05 */
[----:B------:R-:W-:-:S04]  /*15580*/  MOV R16, UR8 ;  /* 0x0000000800107c02 */ /* 0x000fc80008000f00 */
[----:B------:R-:W-:Y:S01]  /*15590*/  IMAD.U32 R17, RZ, RZ, UR9 ;  /* 0x00000009ff117e24 */ /* 0x000fe2000f8e00ff */
[----:B------:R-:W-:-:S04]  /*155a0*/  IADD3 R18, P2, R32, UR14, RZ ;  /* 0x0000000e20127c10 */ /* 0x000fc8000ff5e0ff */
[----:B------:R-:W3:Y:S01]  /*155b0*/  LDG.E.64 R30, [R16.64] ;  /* 0x0000000a101e7981 */ /* 0x000ee2000c1e1b00 */
[----:B------:R-:W-:-:S03]  /*155c0*/  IADD3.X R19, R33, UR12, RZ, P2, !PT ;  /* 0x0000000c21137c10 */ /* 0x000fc600097fe4ff */
[----:B------:R-:W4:Y:S04]  /*155d0*/  LDG.E.64 R28, [R16.64+0x8] ;  /* 0x0000080a101c7981 */ /* 0x000f28000c1e1b00 */
[----:B------:R1:W4:Y:S01]  /*155e0*/  LDG.E.CONSTANT R35, [R18.64] ;  /* 0x0000000a12237981 */ /* 0x000322000c1e9900 */
[----:B------:R-:W-:-:S03]  /*155f0*/  IADD3 R50, P2, R18, UR14, RZ ;  /* 0x0000000e12327c10 */ /* 0x000fc6000ff5e0ff */
[----:B------:R-:W5:Y:S01]  /*15600*/  LDG.E.64 R26, [R16.64+0x10] ;  /* 0x0000100a101a7981 */ /* 0x000f62000c1e1b00 */
[----:B------:R-:W-:-:S03]  /*15610*/  IADD3.X R51, R19, UR12, RZ, P2, !PT ;  /* 0x0000000c13337c10 */ /* 0x000fc600097fe4ff */
[----:B------:R-:W5:Y:S04]  /*15620*/  LDG.E.64 R24, [R16.64+0x18] ;  /* 0x0000180a10187981 */ /* 0x000f68000c1e1b00 */
[----:B------:R0:W5:Y:S01]  /*15630*/  LDG.E.CONSTANT R47, [R50.64] ;  /* 0x0000000a322f7981 */ /* 0x000162000c1e9900 */
[----:B------:R-:W-:-:S03]  /*15640*/  IADD3 R48, P2, R50, UR14, RZ ;  /* 0x0000000e32307c10 */ /* 0x000fc6000ff5e0ff */
[----:B-1----:R-:W5:Y:S01]  /*15650*/  LDG.E.64 R18, [R16.64+0x20] ;  /* 0x0000200a10127981 */ /* 0x002f62000c1e1b00 */
[----:B------:R-:W-:-:S05]  /*15660*/  IADD3.X R49, R51, UR12, RZ, P2, !PT ;  /* 0x0000000c33317c10 */ /* 0x000fca00097fe4ff */
[----:B------:R1:W5:Y:S01]  /*15670*/  LDG.E.CONSTANT R53, [R48.64] ;  /* 0x0000000a30357981 */ /* 0x000362000c1e9900 */
[----:B0-----:R-:W-:-:S04]  /*15680*/  IADD3 R32, P2, R48, UR14, RZ ;  /* 0x0000000e30207c10 */ /* 0x001fc8000ff5e0ff */
[----:B------:R-:W-:-:S05]  /*15690*/  IADD3.X R33, R49, UR12, RZ, P2, !PT ;  /* 0x0000000c31217c10 */ /* 0x000fca00097fe4ff */
[----:B------:R0:W5:Y:S01]  /*156a0*/  LDG.E.CONSTANT R37, [R32.64] ;  /* 0x0000000a20257981 */ /* 0x000162000c1e9900 */
[----:B--2---:R-:W-:Y:S01]  /*156b0*/  SHF.R.S32.HI R46, RZ, 0x1f, R34 ;  /* 0x0000001fff2e7819 */ /* 0x004fe20000011422 */
[----:B---3--:R-:W-:Y:S02]  /*156c0*/  IMAD R31, R31, R34, RZ ;  /* 0x000000221f1f7224 */ /* 0x008fe400078e02ff */
[----:B------:R-:W-:-:S04]  /*156d0*/  IMAD.WIDE.U32 R6, R34, R30, R6 ;  /* 0x0000001e22067225 */ /* 0x000fc800078e0006 */
[----:B------:R-:W-:Y:S01]  /*156e0*/  IMAD R31, R30, R46, R31 ;  /* 0x0000002e1e1f7224 */ /* 0x000fe200078e021f */
[----:B------:R-:W-:Y:S01]  /*156f0*/  IADD3 R30, P2, R32, UR14, RZ ;  /* 0x0000000e201e7c10 */ /* 0x000fe2000ff5e0ff */
[----:B----4-:R-:W-:Y:S01]  /*15700*/  IMAD R29, R29, R35, RZ ;  /* 0x000000231d1d7224 */ /* 0x010fe200078e02ff */
[----:B-1----:R-:W-:Y:S01]  /*15710*/  SHF.R.S32.HI R49, RZ, 0x1f, R35 ;  /* 0x0000001fff317819 */ /* 0x002fe20000011423 */
[----:B------:R-:W-:Y:S01]  /*15720*/  IMAD.IADD R7, R7, 0x1, R31 ;  /* 0x0000000107077824 */ /* 0x000fe200078e021f */
[----:B------:R-:W-:Y:S02]  /*15730*/  IADD3.X R31, R33, UR12, RZ, P2, !PT ;  /* 0x0000000c211f7c10 */ /* 0x000fe400097fe4ff */
[----:B0-----:R-:W2:Y:S01]  /*15740*/  LDG.E.64 R32, [R16.64+0x28] ;  /* 0x0000280a10207981 */ /* 0x001ea2000c1e1b00 */
[----:B------:R-:W-:Y:S02]  /*15750*/  IMAD R29, R28, R49, R29 ;  /* 0x000000311c1d7224 */ /* 0x000fe400078e021d */
[----:B------:R-:W-:Y:S01]  /*15760*/  IMAD.WIDE.U32 R6, R35, R28, R6 ;  /* 0x0000001c23067225 */ /* 0x000fe200078e0006 */
[----:B------:R-:W-:Y:S01]  /*15770*/  IADD3 R28, P2, R30, UR14, RZ ;  /* 0x0000000e1e1c7c10 */ /* 0x000fe2000ff5e0ff */
[----:B------:R0:W3:Y:S02]  /*15780*/  LDG.E.CONSTANT R51, [R30.64] ;  /* 0x0000000a1e337981 */ /* 0x0000e4000c1e9900 */
[----:B------:R-:W-:Y:S01]  /*15790*/  IMAD.IADD R7, R7, 0x1, R29 ;  /* 0x0000000107077824 */ /* 0x000fe200078e021d */
[----:B------:R-:W-:Y:S01]  /*157a0*/  IADD3.X R29, R31, UR12, RZ, P2, !PT ;  /* 0x0000000c1f1d7c10 */ /* 0x000fe200097fe4ff */
[----:B-----5:R-:W-:Y:S01]  /*157b0*/  IMAD R27, R27, R47, RZ ;  /* 0x0000002f1b1b7224 */ /* 0x020fe200078e02ff */
[----:B------:R-:W-:-:S02]  /*157c0*/  SHF.R.S32.HI R35, RZ, 0x1f, R47 ;  /* 0x0000001fff237819 */ /* 0x000fc4000001142f */
[----:B------:R-:W-:Y:S01]  /*157d0*/  IADD3 R34, P2, R28, UR14, RZ ;  /* 0x0000000e1c227c10 */ /* 0x000fe2000ff5e0ff */
[----:B------:R1:W4:Y:S02]  /*157e0*/  LDG.E.CONSTANT R49, [R28.64] ;  /* 0x0000000a1c317981 */ /* 0x000324000c1e9900 */
[----:B------:R-:W-:Y:S02]  /*157f0*/  IMAD R27, R26, R35, R27 ;  /* 0x000000231a1b7224 */ /* 0x000fe400078e021b */
[----:B0-----:R-:W5:Y:S01]  /*15800*/  LDG.E.64 R30, [R16.64+0x30] ;  /* 0x0000300a101e7981 */ /* 0x001f62000c1e1b00 */
[----:B------:R-:W-:Y:S01]  /*15810*/  IADD3.X R35, R29, UR12, RZ, P2, !PT ;  /* 0x0000000c1d237c10 */ /* 0x000fe200097fe4ff */
[----:B------:R-:W-:-:S04]  /*15820*/  IMAD.WIDE.U32 R6, R47, R26, R6 ;  /* 0x0000001a2f067225 */ /* 0x000fc800078e0006 */
[----:B------:R0:W5:Y:S04]  /*15830*/  LDG.E.CONSTANT R47, [R34.64] ;  /* 0x0000000a222f7981 */ /* 0x000168000c1e9900 */
[----:B-1----:R-:W5:Y:S01]  /*15840*/  LDG.E.64 R28, [R16.64+0x38] ;  /* 0x0000380a101c7981 */ /* 0x002f62000c1e1b00 */
[----:B------:R-:W-:Y:S01]  /*15850*/  IADD3 R26, P2, R34, UR14, RZ ;  /* 0x0000000e221a7c10 */ /* 0x000fe2000ff5e0ff */
        /* <DEDUP_REMOVED lines=8> */
[----:B0-----:R-:W-:-:S04]  /*158e0*/  IADD3 R34, P2, R26, UR14, RZ ;  /* 0x0000000e1a227c10 */ /* 0x001fc8000ff5e0ff */
[----:B------:R-:W-:Y:S02]  /*158f0*/  IADD3.X R35, R27, UR12, RZ, P2, !PT ;  /* 0x0000000c1b237c10 */ /* 0x000fe400097fe4ff */
[----:B------:R-:W-:Y:S01]  /*15900*/  IADD3 R7, R7, R46, RZ ;  /* 0x0000002e07077210 */ /* 0x000fe20007ffe0ff */
[----:B-1----:R-:W5:Y:S04]  /*15910*/  LDG.E.64 R26, [R16.64+0x48] ;  /* 0x0000480a101a7981 */ /* 0x002f68000c1e1b00 */
[----:B------:R0:W5:Y:S01]  /*15920*/  LDG.E.CONSTANT R46, [R34.64] ;  /* 0x0000000a222e7981 */ /* 0x000162000c1e9900 */
[----:B------:R-:W-:Y:S01]  /*15930*/  SHF.R.S32.HI R48, RZ, 0x1f, R37 ;  /* 0x0000001fff307819 */ /* 0x000fe20000011425 */
[----:B------:R-:W-:Y:S02]  /*15940*/  IMAD R19, R19, R37, RZ ;  /* 0x0000002513137224 */ /* 0x000fe400078e02ff */
[----:B------:R-:W-:-:S04]  /*15950*/  IMAD.WIDE.U32 R6, R37, R18, R6 ;  /* 0x0000001225067225 */ /* 0x000fc800078e0006 */
[----:B------:R-:W-:-:S04]  /*15960*/  IMAD R19, R18, R48, R19 ;  /* 0x0000003012137224 */ /* 0x000fc800078e0213 */
[----:B------:R-:W-:Y:S01]  /*15970*/  IMAD.IADD R7, R7, 0x1, R19 ;  /* 0x0000000107077824 */ /* 0x000fe200078e0213 */
[----:B---3--:R-:W-:Y:S01]  /*15980*/  SHF.R.S32.HI R19, RZ, 0x1f, R51 ;  /* 0x0000001fff137819 */ /* 0x008fe20000011433 */
[----:B--2---:R-:W-:Y:S02]  /*15990*/  IMAD R18, R33, R51, RZ ;  /* 0x0000003321127224 */ /* 0x004fe400078e02ff */
[----:B------:R-:W-:-:S04]  /*159a0*/  IMAD.WIDE.U32 R6, R51, R32, R6 ;  /* 0x0000002033067225 */ /* 0x000fc800078e0006 */
[----:B------:R-:W-:Y:S01]  /*159b0*/  IMAD R19, R32, R19, R18 ;  /* 0x0000001320137224 */ /* 0x000fe200078e0212 */
[----:B------:R-:W-:Y:S02]  /*159c0*/  IADD3 R18, P2, R34, UR14, RZ ;  /* 0x0000000e22127c10 */ /* 0x000fe4000ff5e0ff */
[----:B----4-:R-:W-:Y:S01]  /*159d0*/  SHF.R.S32.HI R33, RZ, 0x1f, R49 ;  /* 0x0000001fff217819 */ /* 0x010fe20000011431 */
[----:B------:R-:W-:Y:S01]  /*159e0*/  IMAD.IADD R7, R7, 0x1, R19 ;  /* 0x0000000107077824 */ /* 0x000fe200078e0213 */
[----:B------:R-:W-:Y:S01]  /*159f0*/  IADD3.X R19, R35, UR12, RZ, P2, !PT ;  /* 0x0000000c23137c10 */ /* 0x000fe200097fe4ff */
[----:B-----5:R-:W-:Y:S01]  /*15a00*/  IMAD R31, R31, R49, RZ ;  /* 0x000000311f1f7224 */ /* 0x020fe200078e02ff */
[----:B------:R-:W-:-:S03]  /*15a10*/  IADD3 R32, P2, R18, UR14, RZ ;  /* 0x0000000e12207c10 */ /* 0x000fc6000ff5e0ff */
[----:B------:R-:W-:Y:S01]  /*15a20*/  IMAD R33, R30, R33, R31 ;  /* 0x000000211e217224 */ /* 0x000fe200078e021f */
[----:B0-----:R0:W2:Y:S01]  /*15a30*/  LDG.E.CONSTANT R35, [R18.64] ;  /* 0x0000000a12237981 */ /* 0x0010a2000c1e9900 */
[----:B------:R-:W-:Y:S01]  /*15a40*/  IMAD.WIDE.U32 R30, R49, R30, R6 ;  /* 0x0000001e311e7225 */ /* 0x000fe200078e0006 */
[----:B------:R-:W-:Y:S02]  /*15a50*/  SHF.R.S32.HI R37, RZ, 0x1f, R47 ;  /* 0x0000001fff257819 */ /* 0x000fe4000001142f */
[----:B------:R1:W3:Y:S01]  /*15a60*/  LDG.E.64 R6, [R16.64+0x50] ;  /* 0x0000500a10067981 */ /* 0x0002e2000c1e1b00 */
[----:B------:R-:W-:Y:S01]  /*15a70*/  IMAD.IADD R31, R31, 0x1, R33 ;  /* 0x000000011f1f7824 */ /* 0x000fe200078e0221 */
[----:B------:R-:W-:Y:S01]  /*15a80*/  IADD3.X R33, R19, UR12, RZ, P2, !PT ;  /* 0x0000000c13217c10 */ /* 0x000fe200097fe4ff */
[----:B------:R-:W-:Y:S01]  /*15a90*/  IMAD R29, R29, R47, RZ ;  /* 0x0000002f1d1d7224 */ /* 0x000fe200078e02ff */
[----:B0-----:R1:W4:Y:S03]  /*15aa0*/  LDG.E.64 R18, [R16.64+0x58] ;  /* 0x0000580a10127981 */ /* 0x001326000c1e1b00 */
[----:B------:R-:W-:-:S02]  /*15ab0*/  IMAD R37, R28, R37, R29 ;  /* 0x000000251c257224 */ /* 0x000fc400078e021d */
[----:B------:R-:W-:Y:S01]  /*15ac0*/  IMAD.WIDE.U32 R28, R47, R28, R30 ;  /* 0x0000001c2f1c7225 */ /* 0x000fe200078e001e */
[----:B------:R-:W-:Y:S01]  /*15ad0*/  IADD3 R30, P2, R32, UR14, RZ ;  /* 0x0000000e201e7c10 */ /* 0x000fe2000ff5e0ff */
[----:B------:R0:W5:Y:S03]  /*15ae0*/  LDG.E.CONSTANT R47, [R32.64] ;  /* 0x0000000a202f7981 */ /* 0x000166000c1e9900 */
[----:B------:R-:W-:Y:S01]  /*15af0*/  IADD3.X R31, R33, UR12, RZ, P2, !PT ;  /* 0x0000000c211f7c10 */ /* 0x000fe200097fe4ff */
[----:B------:R-:W-:Y:S01]  /*15b00*/  IMAD.IADD R29, R29, 0x1, R37 ;  /* 0x000000011d1d7824 */ /* 0x000fe200078e0225 */
[----:B------:R-:W-:Y:S01]  /*15b10*/  SHF.R.S32.HI R49, RZ, 0x1f, R53 ;  /* 0x0000001fff317819 */ /* 0x000fe20000011435 */
[----:B------:R-:W-:Y:S01]  /*15b20*/  IMAD R25, R25, R53, RZ ;  /* 0x0000003519197224 */ /* 0x000fe200078e02ff */
[----:B------:R-:W-:Y:S01]  /*15b30*/  IADD3 R48, P2, R30, UR14, RZ ;  /* 0x0000000e1e307c10 */ /* 0x000fe2000ff5e0ff */
[----:B------:R1:W4:Y:S04]  /*15b40*/  LDG.E.CONSTANT R37, [R30.64] ;  /* 0x0000000a1e257981 */ /* 0x000328000c1e9900 */
[----:B0-----:R0:W4:Y:S01]  /*15b50*/  LDG.E.64 R32, [R16.64+0x60] ;  /* 0x0000600a10207981 */ /* 0x001122000c1e1b00 */
[----:B------:R-:W-:Y:S01]  /*15b60*/  IMAD R25, R24, R49, R25 ;  /* 0x0000003118197224 */ /* 0x000fe200078e0219 */
[----:B------:R-:W-:Y:S01]  /*15b70*/  IADD3.X R49, R31, UR12, RZ, P2, !PT ;  /* 0x0000000c1f317c10 */ /* 0x000fe200097fe4ff */
[----:B------:R-:W-:Y:S01]  /*15b80*/  IMAD.WIDE.U32 R28, R53, R24, R28 ;  /* 0x00000018351c7225 */ /* 0x000fe200078e001c */
[----:B------:R-:W-:Y:S01]  /*15b90*/  IADD3 R24, P2, R48, UR14, RZ ;  /* 0x0000000e30187c10 */ /* 0x000fe2000ff5e0ff */
[----:B-1----:R0:W4:Y:S04]  /*15ba0*/  LDG.E.64 R30, [R16.64+0x68] ;  /* 0x0000680a101e7981 */ /* 0x002128000c1e1b00 */
[----:B------:R1:W4:Y:S01]  /*15bb0*/  LDG.E.CONSTANT R51, [R48.64] ;  /* 0x0000000a30337981 */ /* 0x000322000c1e9900 */
[----:B------:R-:W-:Y:S01]  /*15bc0*/  IADD3 R29, R29, R25, RZ ;  /* 0x000000191d1d7210 */ /* 0x000fe20007ffe0ff */
[----:B------:R-:W-:Y:S01]  /*15bd0*/  IMAD R27, R27, R46, RZ ;  /* 0x0000002e1b1b7224 */ /* 0x000fe200078e02ff */
[----:B------:R-:W-:-:S02]  /*15be0*/  IADD3.X R25, R49, UR12, RZ, P2, !PT ;  /* 0x0000000c31197c10 */ /* 0x000fc400097fe4ff */
[----:B------:R-:W-:Y:S01]  /*15bf0*/  SHF.R.S32.HI R53, RZ, 0x1f, R46 ;  /* 0x0000001fff357819 */ /* 0x000fe2000001142e */
[----:B------:R-:W-:Y:S02]  /*15c00*/  IMAD.WIDE.U32 R28, R46, R26, R28 ;  /* 0x0000001a2e1c7225 */ /* 0x000fe400078e001c */
[----:B------:R5:W4:Y:S02]  /*15c10*/  LDG.E.CONSTANT R34, [R24.64] ;  /* 0x0000000a18227981 */ /* 0x000b24000c1e9900 */
[----:B-1----:R-:W-:Y:S01]  /*15c20*/  IMAD R49, R26, R53, R27 ;  /* 0x000000351a317224 */ /* 0x002fe200078e021b */
[----:B------:R-:W-:Y:S01]  /*15c30*/  IADD3 R26, P2, R24, UR14, RZ ;  /* 0x0000000e181a7c10 */ /* 0x000fe2000ff5e0ff */
[----:B------:R0:W4:Y:S03]  /*15c40*/  LDG.E.64 R52, [R16.64+0x70] ;  /* 0x0000700a10347981 */ /* 0x000126000c1e1b00 */
[----:B------:R-:W-:-:S05]  /*15c50*/  IADD3.X R27, R25, UR12, RZ, P2, !PT ;  /* 0x0000000c191b7c10 */ /* 0x000fca00097fe4ff */
[----:B------:R-:W4:Y:S04]  /*15c60*/  LDG.E.CONSTANT R46, [R26.64] ;  /* 0x0000000a1a2e7981 */ /* 0x000f28000c1e9900 */
[----:B0-----:R-:W4:Y:S01]  /*15c70*/  LDG.E.64 R16, [R16.64+0x78] ;  /* 0x0000780a10107981 */ /* 0x001f22000c1e1b00 */
        /* <DEDUP_REMOVED lines=31> */
[----:B------:R-:W-:Y:S01]  /*15e70*/  IADD3 R32, P3, R26, UR14, RZ ;  /* 0x0000000e1a207c10 */ /* 0x000fe2000ff7e0ff */
[----:B------:R-:W-:Y:S02]  /*15e80*/  IMAD R17, R17, R46, RZ ;  /* 0x0000002e11117224 */ /* 0x000fe400078e02ff */
[----:B------:R-:W-:Y:S01]  /*15e90*/  IMAD.IADD R7, R7, 0x1, R19 ;  /* 0x0000000107077824 */ /* 0x000fe200078e0213 */
[----:B------:R-:W-:Y:S02]  /*15ea0*/  SHF.R.S32.HI R19, RZ, 0x1f, R46 ;  /* 0x0000001fff137819 */ /* 0x000fe4000001142e */
[----:B------:R-:W-:Y:S01]  /*15eb0*/  IADD3.X R33, R27, UR12, RZ, P3, !PT ;  /* 0x0000000c1b217c10 */ /* 0x000fe20009ffe4ff */
[----:B------:R-:W-:-:S04]  /*15ec0*/  IMAD.WIDE.U32 R6, R46, R16, R6 ;  /* 0x000000102e067225 */ /* 0x000fc800078e0006 */
[----:B------:R-:W-:-:S04]  /*15ed0*/  IMAD R17, R16, R19, R17 ;  /* 0x0000001310117224 */ /* 0x000fc800078e0211 */
[----:B------:R-:W-:Y:S01]  /*15ee0*/  IMAD.IADD R7, R7, 0x1, R17 ;  /* 0x0000000107077824 */ /* 0x000fe200078e0211 */
[----:B------:R-:W-:Y:S05]  /*15ef0*/  @P2 BRA `(.L_x_2437) ;  /* 0xfffff64000002947 */ /* 0x000fea000383ffff */
.L_x_2436:
[----:B------:R-:W-:-:S04]  /*15f00*/  ISETP.GT.U32.AND P2, PT, R43, 0x4, PT ;  /* 0x000000042b00780c */ /* 0x000fc80003f44070 */
[----:B------:R-:W-:-:S13]  /*15f10*/  ISETP.GT.AND.EX P2, PT, R36, RZ, PT, P2 ;  /* 0x000000ff2400720c */ /* 0x000fda0003f44320 */
[----:B------:R-:W-:Y:S05]  /*15f20*/  @!P2 BRA `(.L_x_2438) ;  /* 0x000005400000a947 */ /* 0x000fea0003800000 */
[----:B------:R-:W-:Y:S01]  /*15f30*/  ULDC.64 UR8, c[0x0][0x180] ;  /* 0x0000600000087ab9 */ /* 0x000fe20000000a00 */
[----:B------:R-:W-:Y:S01]  /*15f40*/  IMAD.MOV.U32 R35, RZ, RZ, R33 ;  /* 0x000000ffff237224 */ /* 0x000fe200078e0021 */
[----:B------:R-:W-:Y:S01]  /*15f50*/  ULEA UR8, UP0, UR4, UR8, 0x3 ;  /* 0x0000000804087291 */ /* 0x000fe2000f80183f */
[----:B------:R-:W-:-:S03]  /*15f60*/  MOV R34, R32 ;  /* 0x0000002000227202 */ /* 0x000fc60000000f00 */
[----:B------:R-:W-:Y:S02]  /*15f70*/  ULEA.HI.X UR9, UR4, UR9, UR5, 0x3, UP0 ;  /* 0x0000000904097291 */ /* 0x000fe400080f1c05 */
[----:B------:R-:W-:Y:S01]  /*15f80*/  IMAD.U32 R26, RZ, RZ, UR8 ;  /* 0x00000008ff1a7e24 */ /* 0x000fe2000f8e00ff */
[----:B------:R-:W2:Y:S03]  /*15f90*/  LDG.E.CONSTANT R35, [R34.64] ;  /* 0x0000000a22237981 */ /* 0x000ea6000c1e9900 */
[----:B------:R-:W-:-:S05]  /*15fa0*/  IMAD.U32 R27, RZ, RZ, UR9 ;  /* 0x00000009ff1b7e24 */ /* 0x000fca000f8e00ff */
[----:B------:R-:W3:Y:S01]  /*15fb0*/  LDG.E.64 R30, [R26.64] ;  /* 0x0000000a1a1e7981 */ /* 0x000ee2000c1e1b00 */
[----:B------:R-:W-:-:S03]  /*15fc0*/  IADD3 R18, P0, R32, UR14, RZ ;  /* 0x0000000e20127c10 */ /* 0x000fc6000ff1e0ff */
[----:B------:R-:W4:Y:S01]  /*15fd0*/  LDG.E.64 R28, [R26.64+0x8] ;  /* 0x0000080a1a1c7981 */ /* 0x000f22000c1e1b00 */
[----:B------:R-:W-:-:S03]  /*15fe0*/  IADD3.X R19, R33, UR12, RZ, P0, !PT ;  /* 0x0000000c21137c10 */ /* 0x000fc600087fe4ff */
[----:B------:R-:W5:Y:S04]  /*15ff0*/  LDG.E.64 R24, [R26.64+0x10] ;  /* 0x0000100a1a187981 */ /* 0x000f68000c1e1b00 */
[----:B------:R0:W4:Y:S01]  /*16000*/  LDG.E.CONSTANT R47, [R18.64] ;  /* 0x0000000a122f7981 */ /* 0x000122000c1e9900 */
[----:B------:R-:W-:-:S04]  /*16010*/  IADD3 R16, P0, R18, UR14, RZ ;  /* 0x0000000e12107c10 */ /* 0x000fc8000ff1e0ff */
[----:B------:R-:W-:Y:S02]  /*16020*/  IADD3.X R17, R19, UR12, RZ, P0, !PT ;  /* 0x0000000c13117c10 */ /* 0x000fe400087fe4ff */
[----:B------:R-:W-:-:S03]  /*16030*/  IADD3 R32, P0, R16, UR14, RZ ;  /* 0x0000000e10207c10 */ /* 0x000fc6000ff1e0ff */
[----:B------:R1:W5:Y:S01]  /*16040*/  LDG.E.CONSTANT R37, [R16.64] ;  /* 0x0000000a10257981 */ /* 0x000362000c1e9900 */
[----:B------:R-:W-:-:S03]  /*16050*/  IADD3.X R33, R17, UR12, RZ, P0, !PT ;  /* 0x0000000c11217c10 */ /* 0x000fc600087fe4ff */
[----:B0-----:R-:W5:Y:S01]  /*16060*/  LDG.E.64 R18, [R26.64+0x18] ;  /* 0x0000180a1a127981 */ /* 0x001f62000c1e1b00 */
[----:B------:R-:W-:-:S03]  /*16070*/  IADD3 R52, P0, R32, UR14, RZ ;  /* 0x0000000e20347c10 */ /* 0x000fc6000ff1e0ff */
[----:B------:R0:W5:Y:S01]  /*16080*/  LDG.E.CONSTANT R51, [R32.64] ;  /* 0x0000000a20337981 */ /* 0x000162000c1e9900 */
[----:B------:R-:W-:-:S05]  /*16090*/  IADD3.X R53, R33, UR12, RZ, P0, !PT ;  /* 0x0000000c21357c10 */ /* 0x000fca00087fe4ff */
[----:B------:R4:W5:Y:S04]  /*160a0*/  LDG.E.CONSTANT R49, [R52.64] ;  /* 0x0000000a34317981 */ /* 0x000968000c1e9900 */
[----:B0-----:R-:W5:Y:S01]  /*160b0*/  LDG.E.64 R32, [R26.64+0x28] ;  /* 0x0000280a1a207981 */ /* 0x001f62000c1e1b00 */
[----:B--2---:R-:W-:Y:S01]  /*160c0*/  SHF.R.S32.HI R34, RZ, 0x1f, R35 ;  /* 0x0000001fff227819 */ /* 0x004fe20000011423 */
[----:B---3--:R-:W-:Y:S02]  /*160d0*/  IMAD R31, R31, R35, RZ ;  /* 0x000000231f1f7224 */ /* 0x008fe400078e02ff */
[----:B-1----:R-:W-:-:S04]  /*160e0*/  IMAD.WIDE.U32 R16, R35, R30, R6 ;  /* 0x0000001e23107225 */ /* 0x002fc800078e0006 */
[----:B------:R-:W-:Y:S01]  /*160f0*/  IMAD R7, R30, R34, R31 ;  /* 0x000000221e077224 */ /* 0x000fe200078e021f */
[----:B------:R-:W-:Y:S01]  /*16100*/  IADD3 R30, P0, R52, UR14, RZ ;  /* 0x0000000e341e7c10 */ /* 0x000fe2000ff1e0ff */
[----:B------:R-:W2:Y:S03]  /*16110*/  LDG.E.64 R34, [R26.64+0x20] ;  /* 0x0000200a1a227981 */ /* 0x000ea6000c1e1b00 */
[----:B------:R-:W-:Y:S02]  /*16120*/  IADD3.X R31, R53, UR12, RZ, P0, !PT ;  /* 0x0000000c351f7c10 */ /* 0x000fe400087fe4ff */
[----:B------:R-:W-:-:S03]  /*16130*/  IADD3 R6, P0, R30, UR14, RZ ;  /* 0x0000000e1e067c10 */ /* 0x000fc6000ff1e0ff */
[----:B------:R0:W3:Y:S01]  /*16140*/  LDG.E.CONSTANT R48, [R30.64] ;  /* 0x0000000a1e307981 */ /* 0x0000e2000c1e9900 */
[----:B----4-:R-:W-:Y:S01]  /*16150*/  SHF.R.S32.HI R53, RZ, 0x1f, R47 ;  /* 0x0000001fff357819 */ /* 0x010fe2000001142f */
[----:B------:R-:W-:Y:S02]  /*16160*/  IMAD R29, R29, R47, RZ ;  /* 0x0000002f1d1d7224 */ /* 0x000fe400078e02ff */
[----:B------:R-:W-:Y:S01]  /*16170*/  IMAD.IADD R17, R17, 0x1, R7 ;  /* 0x0000000111117824 */ /* 0x000fe200078e0207 */
[----:B------:R-:W-:Y:S01]  /*16180*/  IADD3.X R7, R31, UR12, RZ, P0, !PT ;  /* 0x0000000c1f077c10 */ /* 0x000fe200087fe4ff */
[----:B------:R-:W-:Y:S02]  /*16190*/  IMAD R53, R28, R53, R29 ;  /* 0x000000351c357224 */ /* 0x000fe400078e021d */
[----:B------:R-:W-:Y:S01]  /*161a0*/  IMAD.WIDE.U32 R28, R47, R28, R16 ;  /* 0x0000001c2f1c7225 */ /* 0x000fe200078e0010 */
[----:B------:R-:W-:Y:S01]  /*161b0*/  IADD3 R16, P0, R6, UR14, RZ ;  /* 0x0000000e06107c10 */ /* 0x000fe2000ff1e0ff */
[----:B0-----:R-:W4:Y:S04]  /*161c0*/  LDG.E.64 R30, [R26.64+0x30] ;  /* 0x0000300a1a1e7981 */ /* 0x001f28000c1e1b00 */
[----:B------:R0:W4:Y:S01]  /*161d0*/  LDG.E.CONSTANT R6, [R6.64] ;  /* 0x0000000a06067981 */ /* 0x000122000c1e9900 */
[----:B------:R-:W-:-:S03]  /*161e0*/  IADD3.X R17, R7, UR12, RZ, P0, !PT ;  /* 0x0000000c07117c10 */ /* 0x000fc600087fe4ff */
[----:B------:R-:W4:Y:S04]  /*161f0*/  LDG.E.64 R46, [R26.64+0x38] ;  /* 0x0000380a1a2e7981 */ /* 0x000f28000c1e1b00 */
[----:B------:R-:W4:Y:S01]  /*16200*/  LDG.E.CONSTANT R50, [R16.64] ;  /* 0x0000000a10327981 */ /* 0x000f22000c1e9900 */
[----:B------:R-:W-:Y:S01]  /*16210*/  IMAD.IADD R29, R29, 0x1, R53 ;  /* 0x000000011d1d7824 */ /* 0x000fe200078e0235 */
[----:B-----5:R-:W-:Y:S01]  /*16220*/  SHF.R.S32.HI R53, RZ, 0x1f, R37 ;  /* 0x0000001fff357819 */ /* 0x020fe20000011425 */
[----:B------:R-:W-:Y:S01]  /*16230*/  IMAD R25, R25, R37, RZ ;  /* 0x0000002519197224 */ /* 0x000fe200078e02ff */
[----:B0-----:R-:W-:-:S03]  /*16240*/  SHF.R.S32.HI R7, RZ, 0x1f, R51 ;  /* 0x0000001fff077819 */ /* 0x001fc60000011433 */
[----:B------:R-:W-:Y:S02]  /*16250*/  IMAD R53, R24, R53, R25 ;  /* 0x0000003518357224 */ /* 0x000fe400078e0219 */
[----:B------:R-:W-:-:S04]  /*16260*/  IMAD.WIDE.U32 R24, R37, R24, R28 ;  /* 0x0000001825187225 */ /* 0x000fc800078e001c */
[----:B------:R-:W-:Y:S02]  /*16270*/  IMAD R19, R19, R51, RZ ;  /* 0x0000003313137224 */ /* 0x000fe400078e02ff */
[----:B------:R-:W-:Y:S02]  /*16280*/  IMAD.IADD R25, R25, 0x1, R53 ;  /* 0x0000000119197824 */ /* 0x000fe400078e0235 */
[----:B------:R-:W-:Y:S02]  /*16290*/  IMAD R7, R18, R7, R19 ;  /* 0x0000000712077224 */ /* 0x000fe400078e0213 */
[----:B------:R-:W-:-:S05]  /*162a0*/  IMAD.WIDE.U32 R18, R51, R18, R24 ;  /* 0x0000001233127225 */ /* 0x000fca00078e0018 */
[----:B------:R-:W-:Y:S02]  /*162b0*/  IADD3 R19, R19, R7, RZ ;  /* 0x0000000713137210 */ /* 0x000fe40007ffe0ff */
[----:B------:R-:W-:Y:S02]  /*162c0*/  SHF.R.S32.HI R7, RZ, 0x1f, R49 ;  /* 0x0000001fff077819 */ /* 0x000fe40000011431 */
        /* <DEDUP_REMOVED lines=8> */
[----:B---3--:R-:W-:Y:S02]  /*16350*/  IMAD R24, R33, R48, RZ ;  /* 0x0000003021187224 */ /* 0x008fe400078e02ff */
[----:B------:R-:W-:Y:S01]  /*16360*/  IMAD.IADD R19, R19, 0x1, R7 ;  /* 0x0000000113137824 */ /* 0x000fe200078e0207 */
[----:B------:R-:W-:-:S03]  /*16370*/  SHF.R.S32.HI R7, RZ, 0x1f, R48 ;  /* 0x0000001fff077819 */ /* 0x000fc60000011430 */
[----:B------:R-:W-:-:S04]  /*16380*/  IMAD.WIDE.U32 R18, R48, R32, R18 ;  /* 0x0000002030127225 */ /* 0x000fc800078e0012 */
[----:B------:R-:W-:-:S04]  /*16390*/  IMAD R7, R32, R7, R24 ;  /* 0x0000000720077224 */ /* 0x000fc800078e0218 */
[----:B------:R-:W-:Y:S01]  /*163a0*/  IMAD.IADD R19, R19, 0x1, R7 ;  /* 0x0000000113137824 */ /* 0x000fe200078e0207 */
[----:B----4-:R-:W-:Y:S01]  /*163b0*/  SHF.R.S32.HI R7, RZ, 0x1f, R6 ;  /* 0x0000001fff077819 */ /* 0x010fe20000011406 */
[----:B------:R-:W-:-:S04]  /*163c0*/  IMAD R24, R31, R6, RZ ;  /* 0x000000061f187224 */ /* 0x000fc800078e02ff */
[----:B------:R-:W-:Y:S02]  /*163d0*/  IMAD R25, R30, R7, R24 ;  /* 0x000000071e197224 */ /* 0x000fe400078e0218 */
[----:B------:R-:W-:Y:S01]  /*163e0*/  IMAD.WIDE.U32 R6, R6, R30, R18 ;  /* 0x0000001e06067225 */ /* 0x000fe200078e0012 */
[----:B------:R-:W-:-:S03]  /*163f0*/  SHF.R.S32.HI R19, RZ, 0x1f, R50 ;  /* 0x0000001fff137819 */ /* 0x000fc60000011432 */
[----:B------:R-:W-:Y:S02]  /*16400*/  IMAD R18, R47, R50, RZ ;  /* 0x000000322f127224 */ /* 0x000fe400078e02ff */
[----:B------:R-:W-:Y:S01]  /*16410*/  IMAD.IADD R7, R7, 0x1, R25 ;  /* 0x0000000107077824 */ /* 0x000fe200078e0219 */
[----:B------:R-:W-:Y:S01]  /*16420*/  IADD3 R32, P2, R16, UR14, RZ ;  /* 0x0000000e10207c10 */ /* 0x000fe2000ff5e0ff */
[----:B------:R-:W-:Y:S02]  /*16430*/  IMAD R19, R46, R19, R18 ;  /* 0x000000132e137224 */ /* 0x000fe400078e0212 */
[----:B------:R-:W-:Y:S01]  /*16440*/  IMAD.WIDE.U32 R6, R50, R46, R6 ;  /* 0x0000002e32067225 */ /* 0x000fe200078e0006 */
[----:B------:R-:W-:-:S03]  /*16450*/  IADD3.X R33, R17, UR12, RZ, P2, !PT ;  /* 0x0000000c11217c10 */ /* 0x000fc600097fe4ff */
[----:B------:R-:W-:Y:S02]  /*16460*/  IMAD.IADD R7, R7, 0x1, R19 ;  /* 0x0000000107077824 */ /* 0x000fe400078e0213 */
.L_x_2438:
[----:B------:R-:W-:-:S04]  /*16470*/  ISETP.NE.U32.AND P2, PT, R43, RZ, PT ;  /* 0x000000ff2b00720c */ /* 0x000fc80003f45070 */
[----:B------:R-:W-:-:S13]  /*16480*/  ISETP.NE.OR.EX P0, PT, R36, RZ, P0, P2 ;  /* 0x000000ff2400720c */ /* 0x000fda0000705720 */
[----:B------:R-:W-:Y:S05]  /*16490*/  @!P0 BRA `(.L_x_2434) ;  /* 0x0000030000008947 */ /* 0x000fea0003800000 */
.L_x_2435:
        /* <DEDUP_REMOVED lines=8> */
[----:B------:R-:W-:Y:S02]  /*16520*/  IADD3.X R35, R33, UR12, RZ, P0, !PT ;  /* 0x0000000c21237c10 */ /* 0x000fe400087fe4ff */
        /* <DEDUP_REMOVED lines=35> */
[----:B------:R-:W-:-:S04]  /*16760*/  IADD3 R32, P2, R16, UR14, RZ ;  /* 0x0000000e10207c10 */ /* 0x000fc8000ff5e0ff */
[----:B------:R-:W-:Y:S02]  /*16770*/  IADD3.X R33, R17, UR12, RZ, P2, !PT ;  /* 0x0000000c11217c10 */ /* 0x000fe400097fe4ff */
[----:B------:R-:W-:Y:S01]  /*16780*/  IADD3 R7, R7, R19, RZ ;  /* 0x0000001307077210 */ /* 0x000fe20007ffe0ff */
[----:B------:R-:W-:Y:S05]  /*16790*/  @P0 BRA `(.L_x_2435) ;  /* 0xfffffd0000000947 */ /* 0x000fea000383ffff */
.L_x_2434:
        /* <DEDUP_REMOVED lines=34> */
[----:B------:R-:W-:-:S03]  /*169c0*/  IMAD.U32 R18, RZ, RZ, UR4 ;  /* 0x00000004ff127e24 */ /* 0x000fc6000f8e00ff */
[----:B------:R-:W-:Y:S02]  /*169d0*/  IADD3.X R18, R13, UR12, R19, P2, !PT ;  /* 0x0000000c0d127c10 */ /* 0x000fe400097fe413 */
[C---:B------:R-:W-:Y:S01]  /*169e0*/  LEA R20, P2, R21.reuse, c[0x0][0x168], 0x2 ;  /* 0x00005a0015147a11 */ /* 0x040fe200078410ff */
[----:B------:R-:W2:Y:S03]  /*169f0*/  LDG.E.64 R12, [R16.64+0x8] ;  /* 0x0000080a100c7981 */ /* 0x000ea6000c1e1b00 */
[----:B------:R-:W-:Y:S01]  /*16a00*/  LEA.HI.X R21, R21, c[0x0][0x16c], R18, 0x2, P2 ;  /* 0x00005b0015157a11 */ /* 0x000fe200010f1412 */
[----:B------:R-:W-:Y:S01]  /*16a10*/  IMAD.U32 R18, RZ, RZ, UR17 ;  /* 0x00000011ff127e24 */ /* 0x000fe2000f8e00ff */
[----:B------:R-:W-:Y:S02]  /*16a20*/  @P0 LEA R24, P2, R25, R20, 0x2 ;  /* 0x0000001419180211 */ /* 0x000fe400078410ff */
[----:B------:R-:W-:Y:S01]  /*16a30*/  MOV R19, UR16 ;  /* 0x0000001000137c02 */ /* 0x000fe20008000f00 */
[----:B------:R-:W3:Y:S03]  /*16a40*/  LDG.E.CONSTANT R27, [R20.64] ;  /* 0x0000000a141b7981 */ /* 0x000ee6000c1e9900 */
[----:B------:R-:W-:-:S02]  /*16a50*/  @P0 LEA.HI.X R25, R19, R21, R18, 0x2, P2 ;  /* 0x0000001513190211 */ /* 0x000fc400010f1412 */
[----:B------:R-:W4:Y:S04]  /*16a60*/  @P0 LDG.E.64 R18, [R16.64+0x10] ;  /* 0x0000100a10120981 */ /* 0x000f28000c1e1b00 */
[----:B------:R-:W4:Y:S01]  /*16a70*/  @P0 LDG.E.CONSTANT R25, [R24.64] ;  /* 0x0000000a18190981 */ /* 0x000f22000c1e9900 */
[----:B---3--:R-:W-:Y:S01]  /*16a80*/  SHF.R.S32.HI R29, RZ, 0x1f, R27 ;  /* 0x0000001fff1d7819 */ /* 0x008fe2000001141b */
[----:B--2---:R-:W-:Y:S02]  /*16a90*/  IMAD R13, R13, R27, RZ ;  /* 0x0000001b0d0d7224 */ /* 0x004fe400078e02ff */
        /* <DEDUP_REMOVED lines=9> */
.L_x_2433:
[----:B------:R-:W-:Y:S05]  /*16b30*/  BSYNC B0 ;  /* 0x0000000000007941 */ /* 0x000fea0003800000 */
.L_x_2432:
        /* <DEDUP_REMOVED lines=36> */
.L_x_2443:
[----:B------:R-:W-:Y:S01]  /*16d80*/  ULDC.64 UR8, c[0x0][0x180] ;  /* 0x0000600000087ab9 */ /* 0x000fe20000000a00 */
[----:B------:R-:W-:Y:S01]  /*16d90*/  IMAD.MOV.U32 R18, RZ, RZ, R24 ;  /* 0x000000ffff127224 */ /* 0x000fe200078e0018 */
[----:B------:R-:W-:-:S04]  /*16da0*/  ULEA UR8, UP0, UR4, UR8, 0x3 ;  /* 0x0000000804087291 */ /* 0x000fc8000f80183f */
[----:B------:R-:W-:Y:S01]  /*16db0*/  ULEA.HI.X UR9, UR4, UR9, UR5, 0x3, UP0 ;  /* 0x0000000904097291 */ /* 0x000fe200080f1c05 */
[----:B------:R0:W2:Y:S01]  /*16dc0*/  LDG.E.CONSTANT R53, [R18.64] ;  /* 0x0000000a12357981 */ /* 0x0000a2000c1e9900 */
[----:B------:R-:W-:-:S04]  /*16dd0*/  IMAD.U32 R2, RZ, RZ, UR8 ;  /* 0x00000008ff027e24 */ /* 0x000fc8000f8e00ff */
[----:B------:R-:W-:-:S05]  /*16de0*/  IMAD.U32 R3, RZ, RZ, UR9 ;  /* 0x00000009ff037e24 */ /* 0x000fca000f8e00ff */
        /* <DEDUP_REMOVED lines=8> */
[----:B------:R-:W-:Y:S02]  /*16e70*/  IADD3.X R29, R25, UR12, RZ, P2, !PT ;  /* 0x0000000c191d7c10 */ /* 0x000fe400097fe4ff */
[----:B------:R-:W-:-:S03]  /*16e80*/  IADD3 R16, P2, R28, UR14, RZ ;  /* 0x0000000e1c107c10 */ /* 0x000fc6000ff5e0ff */
[----:B------:R0:W5:Y:S01]  /*16e90*/  LDG.E.CONSTANT R49, [R28.64] ;  /* 0x0000000a1c317981 */ /* 0x000162000c1e9900 */
[----:B------:R-:W-:Y:S02]  /*16ea0*/  IADD3.X R17, R29, UR12, RZ, P2, !PT ;  /* 0x0000000c1d117c10 */ /* 0x000fe400097fe4ff */
[----:B------:R-:W-:Y:S01]  /*16eb0*/  IADD3 R50, P2, R16, UR14, RZ ;  /* 0x0000000e10327c10 */ /* 0x000fe2000ff5e0ff */
[----:B-1----:R-:W5:Y:S04]  /*16ec0*/  LDG.E.64 R24, [R2.64+0x20] ;  /* 0x0000200a02187981 */ /* 0x002f68000c1e1b00 */
[----:B------:R1:W5:Y:S01]  /*16ed0*/  LDG.E.CONSTANT R47, [R16.64] ;  /* 0x0000000a102f7981 */ /* 0x000362000c1e9900 */
[----:B------:R-:W-:Y:S02]  /*16ee0*/  IADD3.X R51, R17, UR12, RZ, P2, !PT ;  /* 0x0000000c11337c10 */ /* 0x000fe400097fe4ff */
[----:B------:R-:W-:-:S03]  /*16ef0*/  IADD3 R32, P2, R50, UR14, RZ ;  /* 0x0000000e32207c10 */ /* 0x000fc6000ff5e0ff */
[----:B------:R1:W5:Y:S01]  /*16f00*/  LDG.E.CONSTANT R43, [R50.64] ;  /* 0x0000000a322b7981 */ /* 0x000362000c1e9900 */
[----:B------:R-:W-:Y:S02]  /*16f10*/  IADD3.X R33, R51, UR12, RZ, P2, !PT ;  /* 0x0000000c33217c10 */ /* 0x000fe400097fe4ff */
[----:B0-----:R-:W-:Y:S01]  /*16f20*/  IADD3 R28, P2, R32, UR14, RZ ;  /* 0x0000000e201c7c10 */ /* 0x001fe2000ff5e0ff */
[----:B-1----:R-:W5:Y:S04]  /*16f30*/  LDG.E.64 R16, [R2.64+0x28] ;  /* 0x0000280a02107981 */ /* 0x002f68000c1e1b00 */
[----:B------:R0:W5:Y:S01]  /*16f40*/  LDG.E.CONSTANT R37, [R32.64] ;  /* 0x0000000a20257981 */ /* 0x000162000c1e9900 */
[----:B------:R-:W-:-:S05]  /*16f50*/  IADD3.X R29, R33, UR12, RZ, P2, !PT ;  /* 0x0000000c211d7c10 */ /* 0x000fca00097fe4ff */
[----:B------:R1:W5:Y:S01]  /*16f60*/  LDG.E.CONSTANT R51, [R28.64] ;  /* 0x0000000a1c337981 */ /* 0x000362000c1e9900 */
[----:B0-----:R-:W-:-:S04]  /*16f70*/  IADD3 R32, P2, R28, UR14, RZ ;  /* 0x0000000e1c207c10 */ /* 0x001fc8000ff5e0ff */
[----:B------:R-:W-:Y:S02]  /*16f80*/  IADD3.X R33, R29, UR12, RZ, P2, !PT ;  /* 0x0000000c1d217c10 */ /* 0x000fe400097fe4ff */
[----:B-1----:R-:W-:-:S04]  /*16f90*/  IADD3 R28, P2, R32, UR14, RZ ;  /* 0x0000000e201c7c10 */ /* 0x002fc8000ff5e0ff */
[----:B------:R-:W-:Y:S02]  /*16fa0*/  IADD3.X R29, R33, UR12, RZ, P2, !PT ;  /* 0x0000000c211d7c10 */ /* 0x000fe400097fe4ff */
[----:B--2---:R-:W-:Y:S01]  /*16fb0*/  SHF.R.S32.HI R46, RZ, 0x1f, R53 ;  /* 0x0000001fff2e7819 */ /* 0x004fe20000011435 */
[----:B---3--:R-:W-:Y:S02]  /*16fc0*/  IMAD R31, R31, R53, RZ ;  /* 0x000000351f1f7224 */ /* 0x008fe400078e02ff */
[----:B------:R-:W-:-:S04]  /*16fd0*/  IMAD.WIDE.U32 R4, R53, R30, R4 ;  /* 0x0000001e35047225 */ /* 0x000fc800078e0004 */
[----:B------:R-:W-:Y:S02]  /*16fe0*/  IMAD R53, R30, R46, R31 ;  /* 0x0000002e1e357224 */ /* 0x000fe400078e021f */
[----:B------:R-:W2:Y:S02]  /*16ff0*/  LDG.E.64 R30, [R2.64+0x30] ;  /* 0x0000300a021e7981 */ /* 0x000ea4000c1e1b00 */
[----:B------:R-:W-:Y:S01]  /*17000*/  IMAD.IADD R5, R5, 0x1, R53 ;  /* 0x0000000105057824 */ /* 0x000fe200078e0235 */
[----:B----4-:R-:W-:Y:S01]  /*17010*/  SHF.R.S32.HI R53, RZ, 0x1f, R42 ;  /* 0x0000001fff357819 */ /* 0x010fe2000001142a */
[----:B------:R-:W-:Y:S01]  /*17020*/  IMAD R27, R27, R42, RZ ;  /* 0x0000002a1b1b7224 */ /* 0x000fe200078e02ff */
[----:B------:R0:W3:Y:S01]  /*17030*/  LDG.E.CONSTANT R46, [R28.64] ;  /* 0x0000000a1c2e7981 */ /* 0x0000e2000c1e9900 */
[----:B------:R-:W-:-:S03]  /*17040*/  IMAD.WIDE.U32 R4, R42, R26, R4 ;  /* 0x0000001a2a047225 */ /* 0x000fc600078e0004 */
[----:B------:R1:W4:Y:S01]  /*17050*/  LDG.E.CONSTANT R42, [R32.64] ;  /* 0x0000000a202a7981 */ /* 0x000322000c1e9900 */
[----:B------:R-:W-:-:S03]  /*17060*/  IMAD R53, R26, R53, R27 ;  /* 0x000000351a357224 */ /* 0x000fc600078e021b */
[----:B------:R-:W3:Y:S04]  /*17070*/  LDG.E.64 R26, [R2.64+0x38] ;  /* 0x0000380a021a7981 */ /* 0x000ee8000c1e1b00 */
[----:B-1----:R-:W3:Y:S01]  /*17080*/  LDG.E.64 R32, [R2.64+0x40] ;  /* 0x0000400a02207981 */ /* 0x002ee2000c1e1b00 */
[----:B------:R-:W-:Y:S01]  /*17090*/  IADD3 R5, R5, R53, RZ ;  /* 0x0000003505057210 */ /* 0x000fe20007ffe0ff */
[----:B-----5:R-:W-:Y:S01]  /*170a0*/  IMAD R21, R21, R49, RZ ;  /* 0x0000003115157224 */ /* 0x020fe200078e02ff */
[----:B------:R-:W-:-:S03]  /*170b0*/  SHF.R.S32.HI R53, RZ, 0x1f, R49 ;  /* 0x0000001fff357819 */ /* 0x000fc60000011431 */
[----:B------:R-:W-:-:S04]  /*170c0*/  IMAD.WIDE.U32 R4, R49, R20, R4 ;  /* 0x0000001431047225 */ /* 0x000fc800078e0004 */
[----:B------:R-:W-:Y:S02]  /*170d0*/  IMAD R21, R20, R53, R21 ;  /* 0x0000003514157224 */ /* 0x000fe400078e0215 */
[----:B------:R-:W-:Y:S02]  /*170e0*/  IMAD R19, R19, R47, RZ ;  /* 0x0000002f13137224 */ /* 0x000fe400078e02ff */
[----:B------:R-:W-:Y:S01]  /*170f0*/  IMAD.IADD R5, R5, 0x1, R21 ;  /* 0x0000000105057824 */ /* 0x000fe200078e0215 */
        /* <DEDUP_REMOVED lines=8> */
[----:B0-----:R-:W-:Y:S01]  /*17180*/  IMAD.WIDE.U32 R28, R43, R24, R4 ;  /* 0x000000182b1c7225 */ /* 0x001fe200078e0004 */
[----:B------:R-:W-:-:S03]  /*17190*/  IADD3 R4, P2, R20, UR14, RZ ;  /* 0x0000000e14047c10 */ /* 0x000fc6000ff5e0ff */
[----:B------:R-:W-:Y:S01]  /*171a0*/  IMAD R25, R24, R19, R18 ;  /* 0x0000001318197224 */ /* 0x000fe200078e0212 */
[----:B------:R0:W5:Y:S01]  /*171b0*/  LDG.E.CONSTANT R43, [R20.64] ;  /* 0x0000000a142b7981 */ /* 0x000162000c1e9900 */
[----:B------:R-:W-:Y:S02]  /*171c0*/  IMAD R17, R17, R37, RZ ;  /* 0x0000002511117224 */ /* 0x000fe400078e02ff */
[----:B------:R-:W-:Y:S01]  /*171d0*/  IMAD.IADD R29, R29, 0x1, R25 ;  /* 0x000000011d1d7824 */ /* 0x000fe200078e0219 */
[----:B------:R-:W5:Y:S01]  /*171e0*/  LDG.E.64 R18, [R2.64+0x48] ;  /* 0x0000480a02127981 */ /* 0x000f62000c1e1b00 */
[----:B------:R-:W-:Y:S02]  /*171f0*/  SHF.R.S32.HI R25, RZ, 0x1f, R37 ;  /* 0x0000001fff197819 */ /* 0x000fe40000011425 */
[----:B------:R-:W-:Y:S01]  /*17200*/  IADD3.X R5, R21, UR12, RZ, P2, !PT ;  /* 0x0000000c15057c10 */ /* 0x000fe200097fe4ff */
[----:B------:R-:W-:Y:S01]  /*17210*/  IMAD.WIDE.U32 R28, R37, R16, R28 ;  /* 0x00000010251c7225 */ /* 0x000fe200078e001c */
[----:B0-----:R-:W5:Y:S03]  /*17220*/  LDG.E.64 R20, [R2.64+0x50] ;  /* 0x0000500a02147981 */ /* 0x001f66000c1e1b00 */
[----:B------:R-:W-:Y:S01]  /*17230*/  IMAD R25, R16, R25, R17 ;  /* 0x0000001910197224 */ /* 0x000fe200078e0211 */
[----:B------:R-:W-:Y:S01]  /*17240*/  IADD3 R16, P2, R4, UR14, RZ ;  /* 0x0000000e04107c10 */ /* 0x000fe2000ff5e0ff */
[----:B------:R0:W5:Y:S02]  /*17250*/  LDG.E.CONSTANT R37, [R4.64] ;  /* 0x0000000a04257981 */ /* 0x000164000c1e9900 */
[----:B------:R-:W-:Y:S01]  /*17260*/  IMAD.IADD R29, R29, 0x1, R25 ;  /* 0x000000011d1d7824 */ /* 0x000fe200078e0219 */
[----:B------:R-:W-:-:S02]  /*17270*/  IADD3.X R17, R5, UR12, RZ, P2, !PT ;  /* 0x0000000c05117c10 */ /* 0x000fc400097fe4ff */
[----:B------:R-:W-:-:S03]  /*17280*/  SHF.R.S32.HI R25, RZ, 0x1f, R51 ;  /* 0x0000001fff197819 */ /* 0x000fc60000011433 */
[----:B------:R1:W5:Y:S04]  /*17290*/  LDG.E.CONSTANT R47, [R16.64] ;  /* 0x0000000a102f7981 */ /* 0x000368000c1e9900 */
[----:B0-----:R0:W5:Y:S01]  /*172a0*/  LDG.E.64 R4, [R2.64+0x58] ;  /* 0x0000580a02047981 */ /* 0x001162000c1e1b00 */
[----:B--2---:R-:W-:-:S04]  /*172b0*/  IMAD R24, R31, R51, RZ ;  /* 0x000000331f187224 */ /* 0x004fc800078e02ff */
[----:B------:R-:W-:Y:S01]  /*172c0*/  IMAD R31, R30, R25, R24 ;  /* 0x000000191e1f7224 */ /* 0x000fe200078e0218 */
[----:B------:R-:W-:Y:S01]  /*172d0*/  IADD3 R24, P2, R16, UR14, RZ ;  /* 0x0000000e10187c10 */ /* 0x000fe2000ff5e0ff */
[----:B------:R-:W-:-:S03]  /*172e0*/  IMAD.WIDE.U32 R28, R51, R30, R28 ;  /* 0x0000001e331c7225 */ /* 0x000fc600078e001c */
[----:B------:R-:W-:Y:S02]  /*172f0*/  IADD3.X R25, R17, UR12, RZ, P2, !PT ;  /* 0x0000000c11197c10 */ /* 0x000fe400097fe4ff */
[----:B------:R-:W-:Y:S01]  /*17300*/  IADD3 R29, R29, R31, RZ ;  /* 0x0000001f1d1d7210 */ /* 0x000fe20007ffe0ff */
[----:B-1----:R0:W2:Y:S01]  /*17310*/  LDG.E.64 R16, [R2.64+0x60] ;  /* 0x0000600a02107981 */ /* 0x0020a2000c1e1b00 */
[----:B----4-:R-:W-:Y:S01]  /*17320*/  SHF.R.S32.HI R31, RZ, 0x1f, R42 ;  /* 0x0000001fff1f7819 */ /* 0x010fe2000001142a */
[----:B---3--:R-:W-:Y:S01]  /*17330*/  IMAD R27, R27, R42, RZ ;  /* 0x0000002a1b1b7224 */ /* 0x008fe200078e02ff */
[----:B------:R-:W-:Y:S01]  /*17340*/  IADD3 R30, P2, R24, UR14, RZ ;  /* 0x0000000e181e7c10 */ /* 0x000fe2000ff5e0ff */
[----:B------:R1:W3:Y:S02]  /*17350*/  LDG.E.CONSTANT R49, [R24.64] ;  /* 0x0000000a18317981 */ /* 0x0002e4000c1e9900 */
[----:B------:R-:W-:Y:S01]  /*17360*/  IMAD R51, R26, R31, R27 ;  /* 0x0000001f1a337224 */ /* 0x000fe200078e021b */
[----:B------:R-:W-:Y:S01]  /*17370*/  IADD3.X R31, R25, UR12, RZ, P2, !PT ;  /* 0x0000000c191f7c10 */ /* 0x000fe200097fe4ff */
[----:B------:R-:W-:Y:S01]  /*17380*/  IMAD.WIDE.U32 R26, R42, R26, R28 ;  /* 0x0000001a2a1a7225 */ /* 0x000fe200078e001c */
[----:B------:R-:W-:-:S03]  /*17390*/  IADD3 R28, P2, R30, UR14, RZ ;  /* 0x0000000e1e1c7c10 */ /* 0x000fc6000ff5e0ff */
[----:B------:R-:W-:Y:S02]  /*173a0*/  IMAD.IADD R27, R27, 0x1, R51 ;  /* 0x000000011b1b7824 */ /* 0x000fe400078e0233 */
[----:B------:R4:W2:Y:S01]  /*173b0*/  LDG.E.CONSTANT R51, [R30.64] ;  /* 0x0000000a1e337981 */ /* 0x0008a2000c1e9900 */
[----:B------:R-:W-:-:S03]  /*173c0*/  SHF.R.S32.HI R53, RZ, 0x1f, R46 ;  /* 0x0000001fff357819 */ /* 0x000fc6000001142e */
[----:B-1----:R0:W2:Y:S01]  /*173d0*/  LDG.E.64 R24, [R2.64+0x68] ;  /* 0x0000680a02187981 */ /* 0x0020a2000c1e1b00 */
[----:B------:R-:W-:Y:S01]  /*173e0*/  IMAD R42, R33, R46, RZ ;  /* 0x0000002e212a7224 */ /* 0x000fe200078e02ff */
[----:B------:R-:W-:-:S03]  /*173f0*/  IADD3.X R29, R31, UR12, RZ, P2, !PT ;  /* 0x0000000c1f1d7c10 */ /* 0x000fc600097fe4ff */
[----:B------:R-:W-:Y:S01]  /*17400*/  IMAD R42, R32, R53, R42 ;  /* 0x00000035202a7224 */ /* 0x000fe200078e022a */
[----:B----4-:R0:W4:Y:S01]  /*17410*/  LDG.E.64 R30, [R2.64+0x78] ;  /* 0x0000780a021e7981 */ /* 0x010122000c1e1b00 */
[----:B------:R-:W-:Y:S01]  /*17420*/  IMAD.WIDE.U32 R32, R46, R32, R26 ;  /* 0x000000202e207225 */ /* 0x000fe200078e001a */
[----:B------:R-:W-:Y:S02]  /*17430*/  IADD3 R26, P2, R28, UR14, RZ ;  /* 0x0000000e1c1a7c10 */ /* 0x000fe4000ff5e0ff */
[----:B------:R1:W4:Y:S04]  /*17440*/  LDG.E.CONSTANT R46, [R28.64] ;  /* 0x0000000a1c2e7981 */ /* 0x000328000c1e9900 */
[----:B------:R0:W4:Y:S01]  /*17450*/  LDG.E.64 R52, [R2.64+0x70] ;  /* 0x0000700a02347981 */ /* 0x000122000c1e1b00 */
[----:B------:R-:W-:-:S05]  /*17460*/  IADD3.X R27, R29, UR12, RZ, P2, !PT ;  /* 0x0000000c1d1b7c10 */ /* 0x000fca00097fe4ff */
[----:B------:R-:W4:Y:S01]  /*17470*/  LDG.E.CONSTANT R48, [R26.64] ;  /* 0x0000000a1a307981 */ /* 0x000f22000c1e9900 */
[----:B------:R-:W-:Y:S01]  /*17480*/  IMAD.IADD R33, R33, 0x1, R42 ;  /* 0x0000000121217824 */ /* 0x000fe200078e022a */
[----:B-----5:R-:W-:Y:S01]  /*17490*/  SHF.R.S32.HI R42, RZ, 0x1f, R43 ;  /* 0x0000001fff2a7819 */ /* 0x020fe2000001142b */
[----:B------:R-:W-:-:S04]  /*174a0*/  IMAD R19, R19, R43, RZ ;  /* 0x0000002b13137224 */ /* 0x000fc800078e02ff */
[----:B------:R-:W-:Y:S02]  /*174b0*/  IMAD R42, R18, R42, R19 ;  /* 0x0000002a122a7224 */ /* 0x000fe400078e0213 */
[----:B------:R-:W-:Y:S01]  /*174c0*/  IMAD.WIDE.U32 R18, R43, R18, R32 ;  /* 0x000000122b127225 */ /* 0x000fe200078e0020 */
[----:B-1----:R-:W-:-:S03]  /*174d0*/  SHF.R.S32.HI R29, RZ, 0x1f, R37 ;  /* 0x0000001fff1d7819 */ /* 0x002fc60000011425 */
[----:B------:R-:W-:Y:S02]  /*174e0*/  IMAD.IADD R19, R19, 0x1, R42 ;  /* 0x0000000113137824 */ /* 0x000fe400078e022a */
[----:B------:R-:W-:Y:S02]  /*174f0*/  IMAD R21, R21, R37, RZ ;  /* 0x0000002515157224 */ /* 0x000fe400078e02ff */
[----:B0-----:R-:W-:-:S04]  /*17500*/  IMAD.WIDE.U32 R2, R37, R20, R18 ;  /* 0x0000001425027225 */ /* 0x001fc800078e0012 */
[----:B------:R-:W-:Y:S01]  /*17510*/  IMAD R21, R20, R29, R21 ;  /* 0x0000001d14157224 */ /* 0x000fe200078e0215 */
[----:B------:R-:W-:Y:S01]  /*17520*/  SHF.R.S32.HI R19, RZ, 0x1f, R47 ;  /* 0x0000001fff137819 */ /* 0x000fe2000001142f */
[----:B------:R-:W-:Y:S02]  /*17530*/  IMAD R5, R5, R47, RZ ;  /* 0x0000002f05057224 */ /* 0x000fe400078e02ff */
[----:B------:R-:W-:Y:S02]  /*17540*/  IMAD.IADD R3, R3, 0x1, R21 ;  /* 0x0000000103037824 */ /* 0x000fe400078e0215 */
[----:B------:R-:W-:Y:S02]  /*17550*/  IMAD R5, R4, R19, R5 ;  /* 0x0000001304057224 */ /* 0x000fe400078e0205 */
[----:B------:R-:W-:-:S05]  /*17560*/  IMAD.WIDE.U32 R2, R47, R4, R2 ;  /* 0x000000042f027225 */ /* 0x000fca00078e0002 */
[----:B------:R-:W-:Y:S02]  /*17570*/  IADD3 R3, R3, R5, RZ ;  /* 0x0000000503037210 */ /* 0x000fe40007ffe0ff */
[----:B------:R-:W-:-:S04]  /*17580*/  IADD3 R35, P2, R35, -0x10, RZ ;  /* 0xfffffff023237810 */ /* 0x000fc80007f5e0ff */
[----:B------:R-:W-:Y:S02]  /*17590*/  IADD3.X R36, R36, -0x1, RZ, P2, !PT ;  /* 0xffffffff24247810 */ /* 0x000fe400017fe4ff */
[----:B------:R-:W-:-:S04]  /*175a0*/  ISETP.GT.U32.AND P2, PT, R35, 0xc, PT ;  /* 0x0000000c2300780c */ /* 0x000fc80003f44070 */
[----:B------:R-:W-:Y:S01]  /*175b0*/  ISETP.GT.AND.EX P2, PT, R36, RZ, PT, P2 ;  /* 0x000000ff2400720c */ /* 0x000fe20003f44320 */
[----:B------:R-:W-:-:S04]  /*175c0*/  UIADD3 UR4, UP0, UR4, 0x10, URZ ;  /* 0x0000001004047890 */ /* 0x000fc8000ff1e03f */
[----:B------:R-:W-:Y:S01]  /*175d0*/  UIADD3.X UR5, URZ, UR5, URZ, UP0, !UPT ;  /* 0x000000053f057290 */ /* 0x000fe200087fe43f */
[----:B---3--:R-:W-:Y:S01]  /*175e0*/  SHF.R.S32.HI R5, RZ, 0x1f, R49 ;  /* 0x0000001fff057819 */ /* 0x008fe20000011431 */
[----:B--2---:R-:W-:Y:S02]  /*175f0*/  IMAD R4, R17, R49, RZ ;  /* 0x0000003111047224 */ /* 0x004fe400078e02ff */
        /* <DEDUP_REMOVED lines=14> */
[----:B------:R-:W-:Y:S02]  /*176e0*/  SHF.R.S32.HI R5, RZ, 0x1f, R48 ;  /* 0x0000001fff057819 */ /* 0x000fe40000011430 */
[----:B------:R-:W-:-:S03]  /*176f0*/  IADD3 R24, P3, R26, UR14, RZ ;  /* 0x0000000e1a187c10 */ /* 0x000fc6000ff7e0ff */
[----:B------:R-:W-:Y:S01]  /*17700*/  IMAD R17, R30, R5, R4 ;  /* 0x000000051e117224 */ /* 0x000fe200078e0204 */
[----:B------:R-:W-:Y:S01]  /*17710*/  IADD3.X R19, R27, UR12, RZ, P3, !PT ;  /* 0x0000000c1b137c10 */ /* 0x000fe20009ffe4ff */
[----:B------:R-:W-:-:S04]  /*17720*/  IMAD.WIDE.U32 R4, R48, R30, R2 ;  /* 0x0000001e30047225 */ /* 0x000fc800078e0002 */
[----:B------:R-:W-:Y:S01]  /*17730*/  IMAD.IADD R5, R5, 0x1, R17 ;  /* 0x0000000105057824 */ /* 0x000fe200078e0211 */
[----:B------:R-:W-:Y:S05]  /*17740*/  @P2 BRA `(.L_x_2443) ;  /* 0xfffff63000002947 */ /* 0x000fea000383ffff */
.L_x_2442:
[----:B------:R-:W-:-:S04]  /*17750*/  ISETP.GT.U32.AND P2, PT, R35, 0x4, PT ;  /* 0x000000042300780c */ /* 0x000fc80003f44070 */
[----:B------:R-:W-:-:S13]  /*17760*/  ISETP.GT.AND.EX P2, PT, R36, RZ, PT, P2 ;  /* 0x000000ff2400720c */ /* 0x000fda0003f44320 */
[----:B------:R-:W-:Y:S05]  /*17770*/  @!P2 BRA `(.L_x_2444) ;  /* 0x000005300000a947 */ /* 0x000fea0003800000 */
[----:B------:R-:W-:Y:S01]  /*17780*/  ULDC.64 UR8, c[0x0][0x180] ;  /* 0x0000600000087ab9 */ /* 0x000fe20000000a00 */
[----:B------:R-:W-:Y:S01]  /*17790*/  IMAD.MOV.U32 R25, RZ, RZ, R19 ;  /* 0x000000ffff197224 */ /* 0x000fe200078e0013 */
[----:B------:R-:W-:-:S04]  /*177a0*/  ULEA UR8, UP0, UR4, UR8, 0x3 ;  /* 0x0000000804087291 */ /* 0x000fc8000f80183f */
[----:B------:R-:W-:Y:S01]  /*177b0*/  ULEA.HI.X UR9, UR4, UR9, UR5, 0x3, UP0 ;  /* 0x0000000904097291 */ /* 0x000fe200080f1c05 */
[----:B------:R0:W2:Y:S01]  /*177c0*/  LDG.E.CONSTANT R42, [R24.64] ;  /* 0x0000000a182a7981 */ /* 0x0000a2000c1e9900 */
[----:B------:R-:W-:-:S04]  /*177d0*/  MOV R30, UR8 ;  /* 0x00000008001e7c02 */ /* 0x000fc80008000f00 */
[----:B------:R-:W-:-:S05]  /*177e0*/  IMAD.U32 R31, RZ, RZ, UR9 ;  /* 0x00000009ff1f7e24 */ /* 0x000fca000f8e00ff */
        /* <DEDUP_REMOVED lines=10> */
[----:B------:R0:W4:Y:S01]  /*17890*/  LDG.E.CONSTANT R51, [R18.64] ;  /* 0x0000000a12337981 */ /* 0x000122000c1e9900 */
[----:B------:R-:W-:-:S02]  /*178a0*/  IADD3.X R53, R19, UR12, RZ, P0, !PT ;  /* 0x0000000c13357c10 */ /* 0x000fc400087fe4ff */
[----:B------:R-:W-:Y:S01]  /*178b0*/  IADD3 R16, P0, R52, UR14, RZ ;  /* 0x0000000e34107c10 */ /* 0x000fe2000ff1e0ff */
[----:B-1----:R-:W5:Y:S04]  /*178c0*/  LDG.E.64 R2, [R30.64+0x20] ;  /* 0x0000200a1e027981 */ /* 0x002f68000c1e1b00 */
[----:B------:R2:W5:Y:S01]  /*178d0*/  LDG.E.CONSTANT R49, [R52.64] ;  /* 0x0000000a34317981 */ /* 0x000562000c1e9900 */
[----:B------:R-:W-:Y:S02]  /*178e0*/  IADD3.X R17, R53, UR12, RZ, P0, !PT ;  /* 0x0000000c35117c10 */ /* 0x000fe400087fe4ff */
[----:B------:R-:W-:-:S03]  /*178f0*/  IADD3 R32, P0, R16, UR14, RZ ;  /* 0x0000000e10207c10 */ /* 0x000fc6000ff1e0ff */
[----:B------:R1:W5:Y:S01]  /*17900*/  LDG.E.CONSTANT R47, [R16.64] ;  /* 0x0000000a102f7981 */ /* 0x000362000c1e9900 */
[----:B------:R-:W-:Y:S02]  /*17910*/  IADD3.X R33, R17, UR12, RZ, P0, !PT ;  /* 0x0000000c11217c10 */ /* 0x000fe400087fe4ff */
[----:B0-----:R-:W-:-:S03]  /*17920*/  IADD3 R18, P0, R32, UR14, RZ ;  /* 0x0000000e20127c10 */ /* 0x001fc6000ff1e0ff */
[----:B------:R0:W5:Y:S04]  /*17930*/  LDG.E.CONSTANT R43, [R32.64] ;  /* 0x0000000a202b7981 */ /* 0x000168000c1e9900 */
[----:B-1----:R-:W5:Y:S01]  /*17940*/  LDG.E.64 R16, [R30.64+0x28] ;  /* 0x0000280a1e107981 */ /* 0x002f62000c1e1b00 */
[----:B------:R-:W-:-:S03]  /*17950*/  IADD3.X R19, R33, UR12, RZ, P0, !PT ;  /* 0x0000000c21137c10 */ /* 0x000fc600087fe4ff */
[----:B0-----:R-:W5:Y:S01]  /*17960*/  LDG.E.64 R32, [R30.64+0x30] ;  /* 0x0000300a1e207981 */ /* 0x001f62000c1e1b00 */
[----:B--2---:R-:W-:Y:S01]  /*17970*/  SHF.R.S32.HI R53, RZ, 0x1f, R42 ;  /* 0x0000001fff357819 */ /* 0x004fe2000001142a */
[----:B---3--:R-:W-:Y:S02]  /*17980*/  IMAD R21, R21, R42, RZ ;  /* 0x0000002a15157224 */ /* 0x008fe400078e02ff */
[----:B------:R-:W-:-:S04]  /*17990*/  IMAD.WIDE.U32 R4, R42, R20, R4 ;  /* 0x000000142a047225 */ /* 0x000fc800078e0004 */
[----:B------:R-:W-:Y:S01]  /*179a0*/  IMAD R46, R20, R53, R21 ;  /* 0x00000035142e7224 */ /* 0x000fe200078e0215 */
[----:B------:R-:W-:Y:S01]  /*179b0*/  IADD3 R20, P0, R18, UR14, RZ ;  /* 0x0000000e12147c10 */ /* 0x000fe2000ff1e0ff */
[----:B------:R-:W2:Y:S04]  /*179c0*/  LDG.E.64 R52, [R30.64+0x38] ;  /* 0x0000380a1e347981 */ /* 0x000ea8000c1e1b00 */
[----:B------:R0:W3:Y:S01]  /*179d0*/  LDG.E.CONSTANT R18, [R18.64] ;  /* 0x0000000a12127981 */ /* 0x0000e2000c1e9900 */
[----:B------:R-:W-:-:S05]  /*179e0*/  IADD3.X R21, R19, UR12, RZ, P0, !PT ;  /* 0x0000000c13157c10 */ /* 0x000fca00087fe4ff */
[----:B------:R-:W2:Y:S01]  /*179f0*/  LDG.E.CONSTANT R42, [R20.64] ;  /* 0x0000000a142a7981 */ /* 0x000ea2000c1e9900 */
[----:B------:R-:W-:Y:S01]  /*17a00*/  IMAD.IADD R5, R5, 0x1, R46 ;  /* 0x0000000105057824 */ /* 0x000fe200078e022e */
[----:B----4-:R-:W-:Y:S01]  /*17a10*/  SHF.R.S32.HI R46, RZ, 0x1f, R37 ;  /* 0x0000001fff2e7819 */ /* 0x010fe20000011425 */
[----:B------:R-:W-:Y:S02]  /*17a20*/  IMAD R29, R29, R37, RZ ;  /* 0x000000251d1d7224 */ /* 0x000fe400078e02ff */
[----:B------:R-:W-:Y:S01]  /*17a30*/  IMAD.WIDE.U32 R4, R37, R28, R4 ;  /* 0x0000001c25047225 */ /* 0x000fe200078e0004 */
[----:B0-----:R-:W-:-:S03]  /*17a40*/  SHF.R.S32.HI R19, RZ, 0x1f, R51 ;  /* 0x0000001fff137819 */ /* 0x001fc60000011433 */
[----:B------:R-:W-:Y:S02]  /*17a50*/  IMAD R29, R28, R46, R29 ;  /* 0x0000002e1c1d7224 */ /* 0x000fe400078e021d */
[----:B-----5:R-:W-:Y:S02]  /*17a60*/  IMAD R27, R27, R51, RZ ;  /* 0x000000331b1b7224 */ /* 0x020fe400078e02ff */
        /* <DEDUP_REMOVED lines=26> */
[----:B---3--:R-:W-:Y:S01]  /*17c10*/  SHF.R.S32.HI R5, RZ, 0x1f, R18 ;  /* 0x0000001fff057819 */ /* 0x008fe20000011412 */
[----:B------:R-:W-:-:S02]  /*17c20*/  IMAD R4, R33, R18, RZ ;  /* 0x0000001221047224 */ /* 0x000fc400078e02ff */
[----:B------:R-:W-:-:S04]  /*17c30*/  IMAD.WIDE.U32 R2, R18, R32, R2 ;  /* 0x0000002012027225 */ /* 0x000fc800078e0002 */
[----:B------:R-:W-:Y:S01]  /*17c40*/  IMAD R17, R32, R5, R4 ;  /* 0x0000000520117224 */ /* 0x000fe200078e0204 */
[----:B--2---:R-:W-:Y:S01]  /*17c50*/  SHF.R.S32.HI R5, RZ, 0x1f, R42 ;  /* 0x0000001fff057819 */ /* 0x004fe2000001142a */
[----:B------:R-:W-:Y:S02]  /*17c60*/  IMAD R4, R53, R42, RZ ;  /* 0x0000002a35047224 */ /* 0x000fe400078e02ff */
[----:B------:R-:W-:Y:S02]  /*17c70*/  IMAD.IADD R3, R3, 0x1, R17 ;  /* 0x0000000103037824 */ /* 0x000fe400078e0211 */
[----:B------:R-:W-:Y:S02]  /*17c80*/  IMAD R17, R52, R5, R4 ;  /* 0x0000000534117224 */ /* 0x000fe400078e0204 */
[----:B------:R-:W-:-:S05]  /*17c90*/  IMAD.WIDE.U32 R4, R42, R52, R2 ;  /* 0x000000342a047225 */ /* 0x000fca00078e0002 */
[----:B------:R-:W-:Y:S02]  /*17ca0*/  IADD3 R5, R5, R17, RZ ;  /* 0x0000001105057210 */ /* 0x000fe40007ffe0ff */
.L_x_2444:
[----:B------:R-:W-:-:S04]  /*17cb0*/  ISETP.NE.U32.AND P2, PT, R35, RZ, PT ;  /* 0x000000ff2300720c */ /* 0x000fc80003f45070 */
[----:B------:R-:W-:-:S13]  /*17cc0*/  ISETP.NE.OR.EX P0, PT, R36, RZ, P0, P2 ;  /* 0x000000ff2400720c */ /* 0x000fda0000705720 */
[----:B------:R-:W-:Y:S05]  /*17cd0*/  @!P0 BRA `(.L_x_2440) ;  /* 0x0000031000008947 */ /* 0x000fea0003800000 */
.L_x_2441:
[----:B------:R-:W-:Y:S01]  /*17ce0*/  ULDC.64 UR8, c[0x0][0x180] ;  /* 0x0000600000087ab9 */ /* 0x000fe20000000a00 */
[----:B------:R-:W-:Y:S01]  /*17cf0*/  IMAD.MOV.U32 R25, RZ, RZ, R19 ;  /* 0x000000ffff197224 */ /* 0x000fe200078e0013 */
[----:B------:R-:W-:-:S04]  /*17d00*/  ULEA UR8, UP0, UR4, UR8, 0x3 ;  /* 0x0000000804087291 */ /* 0x000fc8000f80183f */
[----:B------:R-:W-:Y:S01]  /*17d10*/  ULEA.HI.X UR9, UR4, UR9, UR5, 0x3, UP0 ;  /* 0x0000000904097291 */ /* 0x000fe200080f1c05 */
[----:B------:R-:W-:Y:S01]  /*17d20*/  IADD3 R30, P0, R24, UR14, RZ ;  /* 0x0000000e181e7c10 */ /* 0x000fe2000ff1e0ff */
[----:B------:R-:W-:Y:S01]  /*17d30*/  IMAD.U32 R2, RZ, RZ, UR8 ;  /* 0x00000008ff027e24 */ /* 0x000fe2000f8e00ff */
[----:B------:R0:W2:Y:S03]  /*17d40*/  LDG.E.CONSTANT R47, [R24.64] ;  /* 0x0000000a182f7981 */ /* 0x0000a6000c1e9900 */
[----:B------:R-:W-:Y:S01]  /*17d50*/  IMAD.U32 R3, RZ, RZ, UR9 ;  /* 0x00000009ff037e24 */ /* 0x000fe2000f8e00ff */
[----:B------:R-:W-:-:S04]  /*17d60*/  IADD3.X R31, R19, UR12, RZ, P0, !PT ;  /* 0x0000000c131f7c10 */ /* 0x000fc800087fe4ff */
[----:B------:R-:W3:Y:S04]  /*17d70*/  LDG.E.64 R16, [R2.64+0x8] ;  /* 0x0000080a02107981 */ /* 0x000ee8000c1e1b00 */
[----:B0-----:R-:W4:Y:S01]  /*17d80*/  LDG.E.64 R24, [R2.64] ;  /* 0x0000000a02187981 */ /* 0x001f22000c1e1b00 */
[----:B------:R-:W-:-:S03]  /*17d90*/  IADD3 R26, P0, R30, UR14, RZ ;  /* 0x0000000e1e1a7c10 */ /* 0x000fc6000ff1e0ff */
[----:B------:R-:W5:Y:S01]  /*17da0*/  LDG.E.CONSTANT R43, [R30.64] ;  /* 0x0000000a1e2b7981 */ /* 0x000f62000c1e9900 */
[----:B------:R-:W-:Y:S02]  /*17db0*/  IADD3.X R27, R31, UR12, RZ, P0, !PT ;  /* 0x0000000c1f1b7c10 */ /* 0x000fe400087fe4ff */
[----:B------:R-:W-:Y:S01]  /*17dc0*/  IADD3 R20, P0, R26, UR14, RZ ;  /* 0x0000000e1a147c10 */ /* 0x000fe2000ff1e0ff */
[----:B------:R-:W3:Y:S04]  /*17dd0*/  LDG.E.64 R18, [R2.64+0x10] ;  /* 0x0000100a02127981 */ /* 0x000ee8000c1e1b00 */
[----:B------:R-:W3:Y:S01]  /*17de0*/  LDG.E.CONSTANT R37, [R26.64] ;  /* 0x0000000a1a257981 */ /* 0x000ee2000c1e9900 */
[----:B------:R-:W-:-:S03]  /*17df0*/  IADD3.X R21, R27, UR12, RZ, P0, !PT ;  /* 0x0000000c1b157c10 */ /* 0x000fc600087fe4ff */
[----:B------:R0:W3:Y:S04]  /*17e00*/  LDG.E.64 R28, [R2.64+0x18] ;  /* 0x0000180a021c7981 */ /* 0x0000e8000c1e1b00 */
[----:B------:R-:W3:Y:S01]  /*17e10*/  LDG.E.CONSTANT R33, [R20.64] ;  /* 0x0000000a14217981 */ /* 0x000ee2000c1e9900 */
[----:B------:R-:W-:-:S04]  /*17e20*/  IADD3 R35, P0, R35, -0x4, RZ ;  /* 0xfffffffc23237810 */ /* 0x000fc80007f1e0ff */
[----:B------:R-:W-:Y:S02]  /*17e30*/  IADD3.X R36, R36, -0x1, RZ, P0, !PT ;  /* 0xffffffff24247810 */ /* 0x000fe400007fe4ff */
[----:B------:R-:W-:-:S04]  /*17e40*/  ISETP.NE.U32.AND P0, PT, R35, RZ, PT ;  /* 0x000000ff2300720c */ /* 0x000fc80003f05070 */
[----:B------:R-:W-:Y:S01]  /*17e50*/  ISETP.NE.AND.EX P0, PT, R36, RZ, PT, P0 ;  /* 0x000000ff2400720c */ /* 0x000fe20003f05300 */
[----:B------:R-:W-:-:S04]  /*17e60*/  UIADD3 UR4, UP0, UR4, 0x4, URZ ;  /* 0x0000000404047890 */ /* 0x000fc8000ff1e03f */
[----:B------:R-:W-:Y:S01]  /*17e70*/  UIADD3.X UR5, URZ, UR5, URZ, UP0, !UPT ;  /* 0x000000053f057290 */ /* 0x000fe200087fe43f */
[----:B--2---:R-:W-:Y:S01]  /*17e80*/  SHF.R.S32.HI R32, RZ, 0x1f, R47 ;  /* 0x0000001fff207819 */ /* 0x004fe2000001142f */
[-C--:B----4-:R-:W-:Y:S02]  /*17e90*/  IMAD R25, R25, R47.reuse, RZ ;  /* 0x0000002f19197224 */ /* 0x090fe400078e02ff */
[----:B------:R-:W-:-:S04]  /*17ea0*/  IMAD.WIDE.U32 R4, R24, R47, R4 ;  /* 0x0000002f18047225 */ /* 0x000fc800078e0004 */
[----:B------:R-:W-:Y:S01]  /*17eb0*/  IMAD R25, R24, R32, R25 ;  /* 0x0000002018197224 */ /* 0x000fe200078e0219 */
[----:B-----5:R-:W-:Y:S01]  /*17ec0*/  SHF.R.S32.HI R24, RZ, 0x1f, R43 ;  /* 0x0000001fff187819 */ /* 0x020fe2000001142b */
[-C--:B---3--:R-:W-:Y:S02]  /*17ed0*/  IMAD R17, R17, R43.reuse, RZ ;  /* 0x0000002b11117224 */ /* 0x088fe400078e02ff */
[----:B------:R-:W-:Y:S02]  /*17ee0*/  IMAD.IADD R5, R5, 0x1, R25 ;  /* 0x0000000105057824 */ /* 0x000fe400078e0219 */
[C---:B------:R-:W-:Y:S02]  /*17ef0*/  IMAD R17, R16.reuse, R24, R17 ;  /* 0x0000001810117224 */ /* 0x040fe400078e0211 */
[----:B------:R-:W-:-:S05]  /*17f00*/  IMAD.WIDE.U32 R4, R16, R43, R4 ;  /* 0x0000002b10047225 */ /* 0x000fca00078e0004 */
[----:B------:R-:W-:Y:S01]  /*17f10*/  IADD3 R5, R5, R17, RZ ;  /* 0x0000001105057210 */ /* 0x000fe20007ffe0ff */
[----:B0-----:R-:W-:Y:S01]  /*17f20*/  IMAD R3, R19, R37, RZ ;  /* 0x0000002513037224 */ /* 0x001fe200078e02ff */
[----:B------:R-:W-:-:S05]  /*17f30*/  SHF.R.S32.HI R17, RZ, 0x1f, R37 ;  /* 0x0000001fff117819 */ /* 0x000fca0000011425 */
[C---:B------:R-:W-:Y:S02]  /*17f40*/  IMAD R17, R18.reuse, R17, R3 ;  /* 0x0000001112117224 */ /* 0x040fe400078e0203 */
[----:B------:R-:W-:-:S04]  /*17f50*/  IMAD.WIDE.U32 R2, R18, R37, R4 ;  /* 0x0000002512027225 */ /* 0x000fc800078e0004 */
[----:B------:R-:W-:Y:S01]  /*17f60*/  IMAD.IADD R3, R3, 0x1, R17 ;  /* 0x0000000103037824 */ /* 0x000fe200078e0211 */
[----:B------:R-:W-:Y:S01]  /*17f70*/  SHF.R.S32.HI R17, RZ, 0x1f, R33 ;  /* 0x0000001fff117819 */ /* 0x000fe20000011421 */
[----:B------:R-:W-:Y:S01]  /*17f80*/  IMAD R5, R29, R33, RZ ;  /* 0x000000211d057224 */ /* 0x000fe200078e02ff */
[----:B------:R-:W-:-:S03]  /*17f90*/  IADD3 R24, P2, R20, UR14, RZ ;  /* 0x0000000e14187c10 */ /* 0x000fc6000ff5e0ff */
[C---:B------:R-:W-:Y:S01]  /*17fa0*/  IMAD R17, R28.reuse, R17, R5 ;  /* 0x000000111c117224 */ /* 0x040fe200078e0205 */
[----:B------:R-:W-:Y:S01]  /*17fb0*/  IADD3.X R19, R21, UR12, RZ, P2, !PT ;  /* 0x0000000c15137c10 */ /* 0x000fe200097fe4ff */
[----:B------:R-:W-:-:S04]  /*17fc0*/  IMAD.WIDE.U32 R4, R28, R33, R2 ;  /* 0x000000211c047225 */ /* 0x000fc800078e0002 */
[----:B------:R-:W-:Y:S01]  /*17fd0*/  IMAD.IADD R5, R5, 0x1, R17 ;  /* 0x0000000105057824 */ /* 0x000fe200078e0211 */
[----:B------:R-:W-:Y:S05]  /*17fe0*/  @P0 BRA `(.L_x_2441) ;  /* 0xfffffcf000000947 */ /* 0x000fea000383ffff */
.L_x_2440:
        /* <DEDUP_REMOVED lines=30> */
[----:B------:R-:W-:Y:S02]  /*181d0*/  MOV R21, UR16 ;  /* 0x0000001000157c02 */ /* 0x000fe40008000f00 */
[----:B------:R-:W-:-:S03]  /*181e0*/  ISETP.NE.AND.EX P0, PT, RZ, RZ, PT, P0 ;  /* 0x000000ffff00720c */ /* 0x000fc60003f05300 */
[----:B------:R-:W-:Y:S01]  /*181f0*/  IMAD.U32 R17, RZ, RZ, UR5 ;  /* 0x00000005ff117e24 */ /* 0x000fe2000f8e00ff */
[----:B------:R-:W-:Y:S01]  /*18200*/  IADD3 R22, P2, R22, UR4, RZ ;  /* 0x0000000416167c10 */ /* 0x000fe2000ff5e0ff */
[----:B------:R-:W-:Y:S02]  /*18210*/  IMAD.U32 R16, RZ, RZ, UR4 ;  /* 0x00000004ff107e24 */ /* 0x000fe4000f8e00ff */
[----:B------:R-:W-:Y:S01]  /*18220*/  IMAD.U32 R16, RZ, RZ, UR17 ;  /* 0x00000011ff107e24 */ /* 0x000fe2000f8e00ff */
[----:B------:R-:W-:Y:S02]  /*18230*/  IADD3.X R17, R13, UR12, R17, P2, !PT ;  /* 0x0000000c0d117c10 */ /* 0x000fe400097fe411 */
[C---:B------:R-:W-:Y:S01]  /*18240*/  LEA R18, P2, R22.reuse, c[0x0][0x168], 0x2 ;  /* 0x00005a0016127a11 */ /* 0x040fe200078410ff */
[----:B------:R-:W2:Y:S03]  /*18250*/  LDG.E.64 R12, [R2.64+0x8] ;  /* 0x0000080a020c7981 */ /* 0x000ea6000c1e1b00 */
[----:B------:R-:W-:Y:S01]  /*18260*/  LEA.HI.X R19, R22, c[0x0][0x16c], R17, 0x2, P2 ;  /* 0x00005b0016137a11 */ /* 0x000fe200010f1411 */
[----:B------:R-:W-:Y:S01]  /*18270*/  IMAD.U32 R17, RZ, RZ, UR16 ;  /* 0x00000010ff117e24 */ /* 0x000fe2000f8e00ff */
[----:B------:R-:W-:-:S03]  /*18280*/  @P0 LEA R20, P2, R21, R18, 0x2 ;  /* 0x0000001215140211 */ /* 0x000fc600078410ff */
        /* <DEDUP_REMOVED lines=13> */
[----:B------:R-:W-:Y:S01]  /*18360*/  @P0 IMAD.IADD R5, R17, 0x1, R13 ;  /* 0x0000000111050824 */ /* 0x000fe200078e020d */
[----:B------:R-:W-:Y:S02]  /*18370*/  @P0 MOV R4, R16 ;  /* 0x0000001000040202 */ /* 0x000fe40000000f00 */
.L_x_2439:
[----:B------:R-:W-:Y:S05]  /*18380*/  BSYNC B0 ;  /* 0x0000000000007941 */ /* 0x000fea0003800000 */
.L_x_2389:
[C---:B---3--:R-:W-:Y:S01]  /*18390*/  @!P1 IADD3 R2, R0.reuse, UR6, RZ ;  /* 0x0000000600029c10 */ /* 0x048fe2000fffe0ff */
[----:B------:R-:W-:Y:S01]  /*183a0*/  @!P1 IMAD.MOV.U32 R3, RZ, RZ, 0x8 ;  /* 0x00000008ff039424 */ /* 0x000fe200078e00ff */
[----:B------:R-:W-:Y:S01]  /*183b0*/  @!P1 IADD3 R0, R0, 0x80, RZ ;  /* 0x0000008000009810 */ /* 0x000fe20007ffe0ff */
[----:B------:R-:W-:Y:S01]  /*183c0*/  BSSY B0, `(.L_x_2445) ;  /* 0x000002f000007945 */ /* 0x000fe20003800000 */
[----:B------:R-:W-:Y:S01]  /*183d0*/  BSSY B1, `(.L_x_2446) ;  /* 0x0000027000017945 */ /* 0x000fe20003800000 */
[----:B------:R-:W-:Y:S01]  /*183e0*/  @!P1 IMAD.WIDE.U32 R2, R2, R3, c[0x0][0x198] ;  /* 0x0000660002029625 */ /* 0x000fe200078e0003 */
[----:B------:R-:W-:-:S04]  /*183f0*/  ISETP.GE.AND P0, PT, R0, UR7, PT ;  /* 0x0000000700007c0c */ /* 0x000fc8000bf06270 */
[----:B------:R0:W-:Y:S09]  /*18400*/  @!P1 STG.E.64 [R2.64], R44 ;  /* 0x0000002c02009986 */ /* 0x0001f2000c101b0a */
[----:B------:R-:W-:Y:S05]  /*18410*/  @P0 BRA `(.L_x_2447) ;  /* 0x000000c000000947 */ /* 0x000fea0003800000 */
[C---:B0-----:R-:W-:Y:S01]  /*18420*/  IADD3 R2, R0.reuse, UR6, RZ ;  /* 0x0000000600027c10 */ /* 0x041fe2000fffe0ff */
[----:B------:R-:W-:Y:S01]  /*18430*/  IMAD.MOV.U32 R3, RZ, RZ, 0x8 ;  /* 0x00000008ff037424 */ /* 0x000fe200078e00ff */
[----:B------:R-:W-:-:S03]  /*18440*/  IADD3 R0, R0, 0x80, RZ ;  /* 0x0000008000007810 */ /* 0x000fc60007ffe0ff */
[----:B------:R-:W-:Y:S01]  /*18450*/  IMAD.WIDE.U32 R2, R2, R3, c[0x0][0x198] ;  /* 0x0000660002027625 */ /* 0x000fe200078e0003 */
[----:B------:R-:W-:-:S04]  /*18460*/  ISETP.GE.AND P0, PT, R0, UR7, PT ;  /* 0x0000000700007c0c */ /* 0x000fc8000bf06270 */
[----:B------:R0:W-:Y:S09]  /*18470*/  STG.E.64 [R2.64], R40 ;  /* 0x0000002802007986 */ /* 0x0001f2000c101b0a */
[----:B------:R-:W-:Y:S05]  /*18480*/  @P0 BRA `(.L_x_2448) ;  /* 0x000000c000000947 */ /* 0x000fea0003800000 */
[C---:B0-----:R-:W-:Y:S01]  /*18490*/  IADD3 R2, R0.reuse, UR6, RZ ;  /* 0x0000000600027c10 */ /* 0x041fe2000fffe0ff */
[----:B------:R-:W-:Y:S01]  /*184a0*/  IMAD.MOV.U32 R3, RZ, RZ, 0x8 ;  /* 0x00000008ff037424 */ /* 0x000fe200078e00ff */
[----:B------:R-:W-:-:S03]  /*184b0*/  IADD3 R0, R0, 0x80, RZ ;  /* 0x0000008000007810 */ /* 0x000fc60007ffe0ff */
[----:B------:R-:W-:-:S05]  /*184c0*/  IMAD.WIDE.U32 R2, R2, R3, c[0x0][0x198] ;  /* 0x0000660002027625 */ /* 0x000fca00078e0003 */
[----:B------:R0:W-:Y:S02]  /*184d0*/  STG.E.64 [R2.64], R14 ;  /* 0x0000000e02007986 */ /* 0x0001e4000c101b0a */
.L_x_2447:
[----:B------:R-:W-:-:S13]  /*184e0*/  ISETP.GE.AND P0, PT, R0, UR7, PT ;  /* 0x0000000700007c0c */ /* 0x000fda000bf06270 */
[----:B------:R-:W-:Y:S05]  /*184f0*/  @P0 BRA `(.L_x_2449) ;  /* 0x000000c000000947 */ /* 0x000fea0003800000 */
[C---:B0-----:R-:W-:Y:S01]  /*18500*/  IADD3 R2, R0.reuse, UR6, RZ ;  /* 0x0000000600027c10 */ /* 0x041fe2000fffe0ff */
[----:B------:R-:W-:Y:S01]  /*18510*/  IMAD.MOV.U32 R3, RZ, RZ, 0x8 ;  /* 0x00000008ff037424 */ /* 0x000fe200078e00ff */
[----:B------:R-:W-:-:S03]  /*18520*/  IADD3 R0, R0, 0x80, RZ ;  /* 0x0000008000007810 */ /* 0x000fc60007ffe0ff */
[----:B------:R-:W-:-:S05]  /*18530*/  IMAD.WIDE.U32 R2, R2, R3, c[0x0][0x198] ;  /* 0x0000660002027625 */ /* 0x000fca00078e0003 */
[----:B------:R0:W-:Y:S02]  /*18540*/  STG.E.64 [R2.64], R38 ;  /* 0x0000002602007986 */ /* 0x0001e4000c101b0a */
.L_x_2448:
[----:B------:R-:W-:-:S13]  /*18550*/  ISETP.GE.AND P0, PT, R0, UR7, PT ;  /* 0x0000000700007c0c */ /* 0x000fda000bf06270 */
[----:B------:R-:W-:Y:S05]  /*18560*/  @P0 BRA `(.L_x_2450) ;  /* 0x000000d000000947 */ /* 0x000fea0003800000 */
[----:B0-----:R-:W-:Y:S01]  /*18570*/  HFMA2.MMA R3, -RZ, RZ, 0, 4.76837158203125e-07 ;  /* 0x00000008ff037435 */ /* 0x001fe200000001ff */
[C---:B------:R-:W-:Y:S02]  /*18580*/  IADD3 R2, R0.reuse, UR6, RZ ;  /* 0x0000000600027c10 */ /* 0x040fe4000fffe0ff */
[----:B------:R-:W-:-:S07]  /*18590*/  IADD3 R0, R0, 0x80, RZ ;  /* 0x0000008000007810 */ /* 0x000fce0007ffe0ff */
[----:B------:R-:W-:-:S05]  /*185a0*/  IMAD.WIDE.U32 R2, R2, R3, c[0x0][0x198] ;  /* 0x0000660002027625 */ /* 0x000fca00078e0003 */
[----:B------:R0:W-:Y:S02]  /*185b0*/  STG.E.64 [R2.64], R10 ;  /* 0x0000000a02007986 */ /* 0x0001e4000c101b0a */
.L_x_2449:
        /* <DEDUP_REMOVED lines=8> */
.L_x_2450:
[----:B------:R-:W-:Y:S05]  /*18640*/  BSYNC B1 ;  /* 0x0000000000017941 */ /* 0x000fea0003800000 */
.L_x_2446:
[----:B------:R-:W-:-:S13]  /*18650*/  ISETP.GE.AND P0, PT, R0, UR7, PT ;  /* 0x0000000700007c0c */ /* 0x000fda000bf06270 */
[C---:B0-----:R-:W-:Y:S01]  /*18660*/  @!P0 IADD3 R2, R0.reuse, UR6, RZ ;  /* 0x0000000600028c10 */ /* 0x041fe2000fffe0ff */
[----:B------:R-:W-:Y:S01]  /*18670*/  @!P0 IMAD.MOV.U32 R3, RZ, RZ, 0x8 ;  /* 0x00000008ff038424 */ /* 0x000fe200078e00ff */
[----:B------:R-:W-:-:S03]  /*18680*/  @!P0 IADD3 R0, R0, 0x80, RZ ;  /* 0x0000008000008810 */ /* 0x000fc60007ffe0ff */
[----:B------:R-:W-:-:S05]  /*18690*/  @!P0 IMAD.WIDE.U32 R2, R2, R3, c[0x0][0x198] ;  /* 0x0000660002028625 */ /* 0x000fca00078e0003 */
[----:B------:R0:W-:Y:S02]  /*186a0*/  @!P0 STG.E.64 [R2.64], R6 ;  /* 0x0000000602008986 */ /* 0x0001e4000c101b0a */
.L_x_2451:
[----:B------:R-:W-:Y:S05]  /*186b0*/  BSYNC B0 ;  /* 0x0000000000007941 */ /* 0x000fea0003800000 */
.L_x_2445:
[----:B------:R-:W-:Y:S01]  /*186c0*/  WARPSYNC 0xffffffff ;  /* 0xffffffff00007948 */ /* 0x000fe20003800000 */
[----:B------:R-:W-:-:S13]  /*186d0*/  ISETP.GE.AND P0, PT, R0, UR7, PT ;  /* 0x0000000700007c0c */ /* 0x000fda000bf06270 */
[----:B------:R-:W-:Y:S05]  /*186e0*/  @P0 EXIT ;  /* 0x000000000000094d */ /* 0x000fea0003800000 */
[----:B0-----:R-:W-:Y:S01]  /*186f0*/  IADD3 R2, R0, UR6, RZ ;  /* 0x0000000600027c10 */ /* 0x001fe2000fffe0ff */
[----:B------:R-:W-:-:S04]  /*18700*/  IMAD.MOV.U32 R3, RZ, RZ, 0x8 ;  /* 0x00000008ff037424 */ /* 0x000fc800078e00ff */
[----:B------:R-:W-:-:S05]  /*18710*/  IMAD.WIDE.U32 R2, R2, R3, c[0x0][0x198] ;  /* 0x0000660002027625 */ /* 0x000fca00078e0003 */
[----:B------:R-:W-:Y:S01]  /*18720*/  STG.E.64 [R2.64], R4 ;  /* 0x0000000402007986 */ /* 0x000fe2000c101b0a */
[----:B------:R-:W-:Y:S05]  /*18730*/  EXIT ;  /* 0x000000000000794d */ /* 0x000fea0003800000 */
.L_x_2452:
        /* <DEDUP_REMOVED lines=12> */
.L_x_3440:


//--------------------- .text._ZN2at6native29vectorized_elementwise_kernelILi4EZZNS0_61_GLOBAL__N__ae8afa13_23_FlattenIndicesKernel_cu_7dd49032_310621_flatten_indices_implINS2_18CUDAKernelLauncherEiLl0EEENS_6TensorERKS5_N3c108ArrayRefIlEEENKUlvE0_clEvEUllE_St5arrayIPcLm2EEEEviT0_T1_ --------------------------
	.section	.text._ZN2at6native29vectorized_elementwise_kernelILi4EZZNS0_61_GLOBAL__N__ae8afa13_23_FlattenIndicesKernel_cu_7dd49032_310621_flatten_indices_implINS2_18CUDAKernelLauncherEiLl0EEENS_6TensorERKS5_N3c108ArrayRefIlEEENKUlvE0_clEvEUllE_St5arrayIPcLm2EEEEviT0_T1_,"ax",@progbits
	.sectioninfo	@"SHI_REGISTERS=56"
	.align	128
        .global         _ZN2at6native29vectorized_elementwise_kernelILi4EZZNS0_61_GLOBAL__N__ae8afa13_23_FlattenIndicesKernel_cu_7dd49032_310621_flatten_indices_implINS2_18CUDAKernelLauncherEiLl0EEENS_6TensorERKS5_N3c108ArrayRefIlEEENKUlvE0_clEvEUllE_St5arrayIPcLm2EEEEviT0_T1_
        .type           _ZN2at6native29vectorized_elementwise_kernelILi4EZZNS0_61_GLOBAL__N__ae8afa13_23_FlattenIndicesKernel_cu_7dd49032_310621_flatten_indices_implINS2_18CUDAKernelLauncherEiLl0EEENS_6TensorERKS5_N3c108ArrayRefIlEEENKUlvE0_clEvEUllE_St5arrayIPcLm2EEEEviT0_T1_,@function
        .size           _ZN2at6native29vectorized_elementwise_kernelILi4EZZNS0_61_GLOBAL__N__ae8afa13_23_FlattenIndicesKernel_cu_7dd49032_310621_flatten_indices_implINS2_18CUDAKernelLauncherEiLl0EEENS_6TensorERKS5_N3c108ArrayRefIlEEENKUlvE0_clEvEUllE_St5arrayIPcLm2EEEEviT0_T1_,(.L_x_3441 - _ZN2at6native29vectorized_elementwise_kernelILi4EZZNS0_61_GLOBAL__N__ae8afa13_23_FlattenIndicesKernel_cu_7dd49032_310621_flatten_indices_implINS2_18CUDAKernelLauncherEiLl0EEENS_6TensorERKS5_N3c108ArrayRefIlEEENKUlvE0_clEvEUllE_St5arrayIPcLm2EEEEviT0_T1_)
        .other          _ZN2at6native29vectorized_elementwise_kernelILi4EZZNS0_61_GLOBAL__N__ae8afa13_23_FlattenIndicesKernel_cu_7dd49032_310621_flatten_indices_implINS2_18CUDAKernelLauncherEiLl0EEENS_6TensorERKS5_N3c108ArrayRefIlEEENKUlvE0_clEvEUllE_St5arrayIPcLm2EEEEviT0_T1_,@"STO_CUDA_ENTRY STV_DEFAULT"
_ZN2at6native29vectorized_elementwise_kernelILi4EZZNS0_61_GLOBAL__N__ae8afa13_23_FlattenIndicesKernel_cu_7dd49032_310621_flatten_indices_implINS2_18CUDAKernelLauncherEiLl0EEENS_6TensorERKS5_N3c108ArrayRefIlEEENKUlvE0_clEvEUllE_St5arrayIPcLm2EEEEviT0_T1_:
.text._ZN2at6native29vectorized_elementwise_kernelILi4EZZNS0_61_GLOBAL__N__ae8afa13_23_FlattenIndicesKernel_cu_7dd49032_310621_flatten_indices_implINS2_18CUDAKernelLauncherEiLl0EEENS_6TensorERKS5_N3c108ArrayRefIlEEENKUlvE0_clEvEUllE_St5arrayIPcLm2EEEEviT0_T1_:
        /* <DEDUP_REMOVED lines=67> */
.L_x_2458:
        /* <DEDUP_REMOVED lines=156> */
.L_x_2457:
        /* <DEDUP_REMOVED lines=85> */
.L_x_2459:
[----:B------:R-:W-:-:S04]  /*1340*/  ISETP.NE.U32.AND P2, PT, R3, RZ, PT ;  /* 0x000000ff0300720c */ /* 0x000fc80003f45070 */
[----:B------:R-:W-:-:S13]  /*1350*/  ISETP.NE.OR.EX P0, PT, R0, RZ, P0, P2 ;  /* 0x000000ff0000720c */ /* 0x000fda0000705720 */
[----:B------:R-:W-:Y:S05]  /*1360*/  @!P0 BRA `(.L_x_2455) ;  /* 0x0000030000008947 */ /* 0x000fea0003800000 */
.L_x_2456:
        /* <DEDUP_REMOVED lines=48> */
.L_x_2455:
        /* <DEDUP_REMOVED lines=55> */
.L_x_2460:
        /* <DEDUP_REMOVED lines=25> */
.L_x_2464:
        /* <DEDUP_REMOVED lines=157> */
.L_x_2463:
        /* <DEDUP_REMOVED lines=85> */
.L_x_2465:
[----:B------:R-:W-:-:S04]  /*2a90*/  ISETP.NE.U32.AND P3, PT, R10, RZ, PT ;  /* 0x000000ff0a00720c */ /* 0x000fc80003f65070 */
[----:B------:R-:W-:-:S13]  /*2aa0*/  ISETP.NE.OR.EX P0, PT, R9, RZ, P0, P3 ;  /* 0x000000ff0900720c */ /* 0x000fda0000705730 */
[----:B------:R-:W-:Y:S05]  /*2ab0*/  @!P0 BRA `(.L_x_2461) ;  /* 0x0000030000008947 */ /* 0x000fea0003800000 */
.L_x_2462:
        /* <DEDUP_REMOVED lines=48> */
.L_x_2461:
        /* <DEDUP_REMOVED lines=53> */
.L_x_2466:
        /* <DEDUP_REMOVED lines=25> */
.L_x_2470:
        /* <DEDUP_REMOVED lines=156> */
.L_x_2469:
        /* <DEDUP_REMOVED lines=85> */
.L_x_2471:
[----:B------:R-:W-:-:S04]  /*41b0*/  ISETP.NE.U32.AND P3, PT, R24, RZ, PT ;  /* 0x000000ff1800720c */ /* 0x000fc80003f65070 */
[----:B------:R-:W-:-:S13]  /*41c0*/  ISETP.NE.OR.EX P0, PT, R11, RZ, P0, P3 ;  /* 0x000000ff0b00720c */ /* 0x000fda0000705730 */
[----:B------:R-:W-:Y:S05]  /*41d0*/  @!P0 BRA `(.L_x_2467) ;  /* 0x0000030000008947 */ /* 0x000fea0003800000 */
.L_x_2468:
        /* <DEDUP_REMOVED lines=48> */
.L_x_2467:
        /* <DEDUP_REMOVED lines=58> */
.L_x_2472:
        /* <DEDUP_REMOVED lines=25> */
.L_x_2476:
        /* <DEDUP_REMOVED lines=158> */
.L_x_2475:
        /* <DEDUP_REMOVED lines=85> */
.L_x_2477:
[----:B------:R-:W-:-:S04]  /*5940*/  ISETP.NE.U32.AND P3, PT, R13, RZ, PT ;  /* 0x000000ff0d00720c */ /* 0x000fc80003f65070 */
[----:B------:R-:W-:-:S13]  /*5950*/  ISETP.NE.OR.EX P0, PT, R12, RZ, P0, P3 ;  /* 0x000000ff0c00720c */ /* 0x000fda0000705730 */
[----:B------:R-:W-:Y:S05]  /*5960*/  @!P0 BRA `(.L_x_2473) ;  /* 0x0000030000008947 */ /* 0x000fea0003800000 */
.L_x_2474:
        /* <DEDUP_REMOVED lines=48> */
.L_x_2473:
        /* <DEDUP_REMOVED lines=52> */
.L_x_2478:
        /* <DEDUP_REMOVED lines=23> */
.L_x_2482:
        /* <DEDUP_REMOVED lines=157> */
.L_x_2481:
        /* <DEDUP_REMOVED lines=82> */
.L_x_2483:
[----:B------:R-:W-:-:S04]  /*7010*/  ISETP.NE.U32.AND P3, PT, R40, RZ, PT ;  /* 0x000000ff2800720c */ /* 0x000fc80003f65070 */
[----:B------:R-:W-:-:S13]  /*7020*/  ISETP.NE.OR.EX P0, PT, R11, RZ, P0, P3 ;  /* 0x000000ff0b00720c */ /* 0x000fda0000705730 */
[----:B------:R-:W-:Y:S05]  /*7030*/  @!P0 BRA `(.L_x_2479) ;  /* 0x000002d000008947 */ /* 0x000fea0003800000 */
.L_x_2480:
        /* <DEDUP_REMOVED lines=45> */
.L_x_2479:
        /* <DEDUP_REMOVED lines=50> */
.L_x_2484:
        /* <DEDUP_REMOVED lines=24> */
.L_x_2488:
        /* <DEDUP_REMOVED lines=157> */
.L_x_2487:
        /* <DEDUP_REMOVED lines=82> */
.L_x_2489:
[----:B------:R-:W-:-:S04]  /*86a0*/  ISETP.NE.U32.AND P3, PT, R43, RZ, PT ;  /* 0x000000ff2b00720c */ /* 0x000fc80003f65070 */
[----:B------:R-:W-:-:S13]  /*86b0*/  ISETP.NE.OR.EX P0, PT, R42, RZ, P0, P3 ;  /* 0x000000ff2a00720c */ /* 0x000fda0000705730 */
[----:B------:R-:W-:Y:S05]  /*86c0*/  @!P0 BRA `(.L_x_2485) ;  /* 0x000002d000008947 */ /* 0x000fea0003800000 */
.L_x_2486:
        /* <DEDUP_REMOVED lines=45> */
.L_x_2485:
        /* <DEDUP_REMOVED lines=49> */
.L_x_2490:
        /* <DEDUP_REMOVED lines=24> */
.L_x_2494:
        /* <DEDUP_REMOVED lines=157> */
.L_x_2493:
        /* <DEDUP_REMOVED lines=86> */
.L_x_2495:
[----:B------:R-:W-:-:S04]  /*9d60*/  ISETP.NE.U32.AND P3, PT, R44, RZ, PT ;  /* 0x000000ff2c00720c */ /* 0x000fc80003f65070 */
[----:B------:R-:W-:-:S13]  /*9d70*/  ISETP.NE.OR.EX P0, PT, R40, RZ, P0, P3 ;  /* 0x000000ff2800720c */ /* 0x000fda0000705730 */
[----:B------:R-:W-:Y:S05]  /*9d80*/  @!P0 BRA `(.L_x_2491) ;  /* 0x0000030000008947 */ /* 0x000fea0003800000 */
.L_x_2492:
        /* <DEDUP_REMOVED lines=48> */
.L_x_2491:
        /* <DEDUP_REMOVED lines=58> */
.L_x_2496:
        /* <DEDUP_REMOVED lines=24> */
.L_x_2500:
        /* <DEDUP_REMOVED lines=156> */
.L_x_2499:
        /* <DEDUP_REMOVED lines=84> */
.L_x_2501:
[----:B------:R-:W-:-:S04]  /*b4b0*/  ISETP.NE.U32.AND P1, PT, R42, RZ, PT ;  /* 0x000000ff2a00720c */ /* 0x000fc80003f25070 */
[----:B------:R-:W-:-:S13]  /*b4c0*/  ISETP.NE.OR.EX P0, PT, R41, RZ, P0, P1 ;  /* 0x000000ff2900720c */ /* 0x000fda0000705710 */
[----:B------:R-:W-:Y:S05]  /*b4d0*/  @!P0 BRA `(.L_x_2497) ;  /* 0x000002f000008947 */ /* 0x000fea0003800000 */
.L_x_2498:
        /* <DEDUP_REMOVED lines=47> */
.L_x_2497:
        /* <DEDUP_REMOVED lines=48> */
.L_x_2454:
        /* <DEDUP_REMOVED lines=22> */
.L_x_2453:
        /* <DEDUP_REMOVED lines=107> */
.L_x_2508:
        /* <DEDUP_REMOVED lines=156> */
.L_x_2507:
        /* <DEDUP_REMOVED lines=86> */
.L_x_2509:
[----:B------:R-:W-:-:S04]  /*d200*/  ISETP.NE.U32.AND P2, PT, R47, RZ, PT ;  /* 0x000000ff2f00720c */ /* 0x000fc80003f45070 */
[----:B------:R-:W-:-:S13]  /*d210*/  ISETP.NE.OR.EX P0, PT, R46, RZ, P0, P2 ;  /* 0x000000ff2e00720c */ /* 0x000fda0000705720 */
[----:B------:R-:W-:Y:S05]  /*d220*/  @!P0 BRA `(.L_x_2505) ;  /* 0x0000030000008947 */ /* 0x000fea0003800000 */
.L_x_2506:
        /* <DEDUP_REMOVED lines=48> */
.L_x_2505:
        /* <DEDUP_REMOVED lines=62> */
.L_x_2504:
[----:B------:R-:W-:Y:S05]  /*d910*/  BSYNC B0 ;  /* 0x0000000000007941 */ /* 0x000fea0003800000 */
.L_x_2503:
        /* <DEDUP_REMOVED lines=36> */
.L_x_2515:
        /* <DEDUP_REMOVED lines=157> */
.L_x_2514:
        /* <DEDUP_REMOVED lines=86> */
.L_x_2516:
[----:B------:R-:W-:-:S04]  /*ea90*/  ISETP.NE.U32.AND P2, PT, R47, RZ, PT ;  /* 0x000000ff2f00720c */ /* 0x000fc80003f45070 */
[----:B------:R-:W-:-:S13]  /*eaa0*/  ISETP.NE.OR.EX P0, PT, R46, RZ, P0, P2 ;  /* 0x000000ff2e00720c */ /* 0x000fda0000705720 */
[----:B------:R-:W-:Y:S05]  /*eab0*/  @!P0 BRA `(.L_x_2512) ;  /* 0x0000030000008947 */ /* 0x000fea0003800000 */
.L_x_2513:
        /* <DEDUP_REMOVED lines=48> */
.L_x_2512:
        /* <DEDUP_REMOVED lines=58> */
.L_x_2511:
[----:B------:R-:W-:Y:S05]  /*f160*/  BSYNC B0 ;  /* 0x0000000000007941 */ /* 0x000fea0003800000 */
.L_x_2510:
        /* <DEDUP_REMOVED lines=36> */
.L_x_2522:
        /* <DEDUP_REMOVED lines=156> */
.L_x_2521:
        /* <DEDUP_REMOVED lines=85> */
.L_x_2523:
[----:B------:R-:W-:-:S04]  /*102c0*/  ISETP.NE.U32.AND P2, PT, R47, RZ, PT ;  /* 0x000000ff2f00720c */ /* 0x000fc80003f45070 */
[----:B------:R-:W-:-:S13]  /*102d0*/  ISETP.NE.OR.EX P0, PT, R46, RZ, P0, P2 ;  /* 0x000000ff2e00720c */ /* 0x000fda0000705720 */
[----:B------:R-:W-:Y:S05]  /*102e0*/  @!P0 BRA `(.L_x_2519) ;  /* 0x0000030000008947 */ /* 0x000fea0003800000 */
.L_x_2520:
        /* <DEDUP_REMOVED lines=48> */
.L_x_2519:
        /* <DEDUP_REMOVED lines=60> */
.L_x_2518:
[----:B------:R-:W-:Y:S05]  /*109b0*/  BSYNC B0 ;  /* 0x0000000000007941 */ /* 0x000fea0003800000 */
.L_x_2517:
        /* <DEDUP_REMOVED lines=36> */
.L_x_2529:
        /* <DEDUP_REMOVED lines=156> */
.L_x_2528:
        /* <DEDUP_REMOVED lines=88> */
.L_x_2530:
[----:B------:R-:W-:-:S04]  /*11b40*/  ISETP.NE.U32.AND P2, PT, R46, RZ, PT ;  /* 0x000000ff2e00720c */ /* 0x000fc80003f45070 */
[----:B------:R-:W-:-:S13]  /*11b50*/  ISETP.NE.OR.EX P0, PT, R12, RZ, P0, P2 ;  /* 0x000000ff0c00720c */ /* 0x000fda0000705720 */
[----:B------:R-:W-:Y:S05]  /*11b60*/  @!P0 BRA `(.L_x_2526) ;  /* 0x0000032000008947 */ /* 0x000fea0003800000 */
.L_x_2527:
        /* <DEDUP_REMOVED lines=50> */
.L_x_2526:
        /* <DEDUP_REMOVED lines=59> */
.L_x_2525:
[----:B------:R-:W-:Y:S05]  /*12240*/  BSYNC B0 ;  /* 0x0000000000007941 */ /* 0x000fea0003800000 */
.L_x_2524:
        /* <DEDUP_REMOVED lines=36> */
.L_x_2536:
        /* <DEDUP_REMOVED lines=157> */
.L_x_2535:
        /* <DEDUP_REMOVED lines=85> */
.L_x_2537:
[----:B------:R-:W-:-:S04]  /*133b0*/  ISETP.NE.U32.AND P2, PT, R47, RZ, PT ;  /* 0x000000ff2f00720c */ /* 0x000fc80003f45070 */
[----:B------:R-:W-:-:S13]  /*133c0*/  ISETP.NE.OR.EX P0, PT, R46, RZ, P0, P2 ;  /* 0x000000ff2e00720c */ /* 0x000fda0000705720 */
[----:B------:R-:W-:Y:S05]  /*133d0*/  @!P0 BRA `(.L_x_2533) ;  /* 0x0000030000008947 */ /* 0x000fea0003800000 */
.L_x_2534:
        /* <DEDUP_REMOVED lines=48> */
.L_x_2533:
        /* <DEDUP_REMOVED lines=61> */
.L_x_2532:
[----:B------:R-:W-:Y:S05]  /*13ab0*/  BSYNC B0 ;  /* 0x0000000000007941 */ /* 0x000fea0003800000 */
.L_x_2531:
        /* <DEDUP_REMOVED lines=36> */
.L_x_2543:
        /* <DEDUP_REMOVED lines=156> */
.L_x_2542:
        /* <DEDUP_REMOVED lines=85> */
.L_x_2544:
[----:B------:R-:W-:-:S04]  /*14c10*/  ISETP.NE.U32.AND P2, PT, R42, RZ, PT ;  /* 0x000000ff2a00720c */ /* 0x000fc80003f45070 */
[----:B------:R-:W-:-:S13]  /*14c20*/  ISETP.NE.OR.EX P0, PT, R36, RZ, P0, P2 ;  /* 0x000000ff2400720c */ /* 0x000fda0000705720 */
[----:B------:R-:W-:Y:S05]  /*14c30*/  @!P0 BRA `(.L_x_2540) ;  /* 0x0000032000008947 */ /* 0x000fea0003800000 */
.L_x_2541:
        /* <DEDUP_REMOVED lines=50> */
.L_x_2540:
        /* <DEDUP_REMOVED lines=57> */
.L_x_2539:
[----:B------:R-:W-:Y:S05]  /*152f0*/  BSYNC B0 ;  /* 0x0000000000007941 */ /* 0x000fea0003800000 */
.L_x_2538:
        /* <DEDUP_REMOVED lines=36> */
.L_x_2550:
        /* <DEDUP_REMOVED lines=156> */
.L_x_2549:
        /* <DEDUP_REMOVED lines=87> */
.L_x_2551:
[----:B------:R-:W-:-:S04]  /*16470*/  ISETP.NE.U32.AND P2, PT, R43, RZ, PT ;  /* 0x000000ff2b00720c */ /* 0x000fc80003f45070 */
[----:B------:R-:W-:-:S13]  /*16480*/  ISETP.NE.OR.EX P0, PT, R36, RZ, P0, P2 ;  /* 0x000000ff2400720c */ /* 0x000fda0000705720 */
[----:B------:R-:W-:Y:S05]  /*16490*/  @!P0 BRA `(.L_x_2547) ;  /* 0x0000030000008947 */ /* 0x000fea0003800000 */
.L_x_2548:
        /* <DEDUP_REMOVED lines=48> */
.L_x_2547:
        /* <DEDUP_REMOVED lines=57> */
.L_x_2546:
[----:B------:R-:W-:Y:S05]  /*16b30*/  BSYNC B0 ;  /* 0x0000000000007941 */ /* 0x000fea0003800000 */
.L_x_2545:
        /* <DEDUP_REMOVED lines=36> */
.L_x_2556:
        /* <DEDUP_REMOVED lines=157> */
.L_x_2555:
        /* <DEDUP_REMOVED lines=86> */
.L_x_2557:
[----:B------:R-:W-:-:S04]  /*17cb0*/  ISETP.NE.U32.AND P2, PT, R35, RZ, PT ;  /* 0x000000ff2300720c */ /* 0x000fc80003f45070 */
[----:B------:R-:W-:-:S13]  /*17cc0*/  ISETP.NE.OR.EX P0, PT, R36, RZ, P0, P2 ;  /* 0x000000ff2400720c */ /* 0x000fda0000705720 */
[----:B------:R-:W-:Y:S05]  /*17cd0*/  @!P0 BRA `(.L_x_2553) ;  /* 0x0000031000008947 */ /* 0x000fea0003800000 */
.L_x_2554:
        /* <DEDUP_REMOVED lines=49> */
.L_x_2553:
        /* <DEDUP_REMOVED lines=57> */
.L_x_2552:
[----:B------:R-:W-:Y:S05]  /*18380*/  BSYNC B0 ;  /* 0x0000000000007941 */ /* 0x000fea0003800000 */
.L_x_2502:
        /* <DEDUP_REMOVED lines=21> */
.L_x_2560:
[----:B------:R-:W-:-:S13]  /*184e0*/  ISETP.GE.AND P0, PT, R0, UR7, PT ;  /* 0x0000000700007c0c */ /* 0x000fda000bf06270 */
[----:B------:R-:W-:Y:S05]  /*184f0*/  @P0 BRA `(.L_x_2562) ;  /* 0x000000c000000947 */ /* 0x000fea0003800000 */
[C---:B0-----:R-:W-:Y:S01]  /*18500*/  IADD3 R2, R0.reuse, UR6, RZ ;  /* 0x0000000600027c10 */ /* 0x041fe2000fffe0ff */
[----:B------:R-:W-:Y:S01]  /*18510*/  IMAD.MOV.U32 R3, RZ, RZ, 0x8 ;  /* 0x00000008ff037424 */ /* 0x000fe200078e00ff */
[----:B------:R-:W-:-:S03]  /*18520*/  IADD3 R0, R0, 0x80, RZ ;  /* 0x0000008000007810 */ /* 0x000fc60007ffe0ff */
[----:B------:R-:W-:-:S05]  /*18530*/  IMAD.WIDE.U32 R2, R2, R3, c[0x0][0x198] ;  /* 0x0000660002027625 */ /* 0x000fca00078e0003 */
[----:B------:R0:W-:Y:S02]  /*18540*/  STG.E.64 [R2.64], R38 ;  /* 0x0000002602007986 */ /* 0x0001e4000c101b0a */
.L_x_2561:
[----:B------:R-:W-:-:S13]  /*18550*/  ISETP.GE.AND P0, PT, R0, UR7, PT ;  /* 0x0000000700007c0c */ /* 0x000fda000bf06270 */
[----:B------:R-:W-:Y:S05]  /*18560*/  @P0 BRA `(.L_x_2563) ;  /* 0x000000d000000947 */ /* 0x000fea0003800000 */
[----:B0-----:R-:W-:Y:S01]  /*18570*/  HFMA2.MMA R3, -RZ, RZ, 0, 4.76837158203125e-07 ;  /* 0x00000008ff037435 */ /* 0x001fe200000001ff */
[C---:B------:R-:W-:Y:S02]  /*18580*/  IADD3 R2, R0.reuse, UR6, RZ ;  /* 0x0000000600027c10 */ /* 0x040fe4000fffe0ff */
[----:B------:R-:W-:-:S07]  /*18590*/  IADD3 R0, R0, 0x80, RZ ;  /* 0x0000008000007810 */ /* 0x000fce0007ffe0ff */
[----:B------:R-:W-:-:S05]  /*185a0*/  IMAD.WIDE.U32 R2, R2, R3, c[0x0][0x198] ;  /* 0x0000660002027625 */ /* 0x000fca00078e0003 */
[----:B------:R0:W-:Y:S02]  /*185b0*/  STG.E.64 [R2.64], R10 ;  /* 0x0000000a02007986 */ /* 0x0001e4000c101b0a */
.L_x_2562:
        /* <DEDUP_REMOVED lines=8> */
.L_x_2563:
[----:B------:R-:W-:Y:S05]  /*18640*/  BSYNC B1 ;  /* 0x0000000000017941 */ /* 0x000fea0003800000 */
.L_x_2559:
[----:B------:R-:W-:-:S13]  /*18650*/  ISETP.GE.AND P0, PT, R0, UR7, PT ;  /* 0x0000000700007c0c */ /* 0x000fda000bf06270 */
[C---:B0-----:R-:W-:Y:S01]  /*18660*/  @!P0 IADD3 R2, R0.reuse, UR6, RZ ;  /* 0x0000000600028c10 */ /* 0x041fe2000fffe0ff */
[----:B------:R-:W-:Y:S01]  /*18670*/  @!P0 IMAD.MOV.U32 R3, RZ, RZ, 0x8 ;  /* 0x00000008ff038424 */ /* 0x000fe200078e00ff */
[----:B------:R-:W-:-:S03]  /*18680*/  @!P0 IADD3 R0, R0, 0x80, RZ ;  /* 0x0000008000008810 */ /* 0x000fc60007ffe0ff */
[----:B------:R-:W-:-:S05]  /*18690*/  @!P0 IMAD.WIDE.U32 R2, R2, R3, c[0x0][0x198] ;  /* 0x0000660002028625 */ /* 0x000fca00078e0003 */
[----:B------:R0:W-:Y:S02]  /*186a0*/  @!P0 STG.E.64 [R2.64], R6 ;  /* 0x0000000602008986 */ /* 0x0001e4000c101b0a */
.L_x_2564:
[----:B------:R-:W-:Y:S05]  /*186b0*/  BSYNC B0 ;  /* 0x0000000000007941 */ /* 0x000fea0003800000 */
.L_x_2558:
        /* <DEDUP_REMOVED lines=8> */
.L_x_2565:
        /* <DEDUP_REMOVED lines=12> */
.L_x_3441:


//--------------------- .text._ZN2at6native29vectorized_elementwise_kernelILi8EZZNS0_61_GLOBAL__N__ae8afa13_23_FlattenIndicesKernel_cu_7dd49032_310621_flatten_indices_implINS2_18CUDAKernelLauncherEiLl0EEENS_6TensorERKS5_N3c108ArrayRefIlEEENKUlvE0_clEvEUllE_St5arrayIPcLm2EEEEviT0_T1_ --------------------------
	.section	.text._ZN2at6native29vectorized_elementwise_kernelILi8EZZNS0_61_GLOBAL__N__ae8afa13_23_FlattenIndicesKernel_cu_7dd49032_310621_flatten_indices_implINS2_18CUDAKernelLauncherEiLl0EEENS_6TensorERKS5_N3c108ArrayRefIlEEENKUlvE0_clEvEUllE_St5arrayIPcLm2EEEEviT0_T1_,"ax",@progbits
	.sectioninfo	@"SHI_REGISTERS=4"
	.align	128
        .global         _ZN2at6native29vectorized_elementwise_kernelILi8EZZNS0_61_GLOBAL__N__ae8afa13_23_FlattenIndicesKernel_cu_7dd49032_310621_flatten_indices_implINS2_18CUDAKernelLauncherEiLl0EEENS_6TensorERKS5_N3c108ArrayRefIlEEENKUlvE0_clEvEUllE_St5arrayIPcLm2EEEEviT0_T1_
        .type           _ZN2at6native29vectorized_elementwise_kernelILi8EZZNS0_61_GLOBAL__N__ae8afa13_23_FlattenIndicesKernel_cu_7dd49032_310621_flatten_indices_implINS2_18CUDAKernelLauncherEiLl0EEENS_6TensorERKS5_N3c108ArrayRefIlEEENKUlvE0_clEvEUllE_St5arrayIPcLm2EEEEviT0_T1_,@function
        .size           _ZN2at6native29vectorized_elementwise_kernelILi8EZZNS0_61_GLOBAL__N__ae8afa13_23_FlattenIndicesKernel_cu_7dd49032_310621_flatten_indices_implINS2_18CUDAKernelLauncherEiLl0EEENS_6TensorERKS5_N3c108ArrayRefIlEEENKUlvE0_clEvEUllE_St5arrayIPcLm2EEEEviT0_T1_,(.L_x_3442 - _ZN2at6native29vectorized_elementwise_kernelILi8EZZNS0_61_GLOBAL__N__ae8afa13_23_FlattenIndicesKernel_cu_7dd49032_310621_flatten_indices_implINS2_18CUDAKernelLauncherEiLl0EEENS_6TensorERKS5_N3c108ArrayRefIlEEENKUlvE0_clEvEUllE_St5arrayIPcLm2EEEEviT0_T1_)
        .other          _ZN2at6native29vectorized_elementwise_kernelILi8EZZNS0_61_GLOBAL__N__ae8afa13_23_FlattenIndicesKernel_cu_7dd49032_310621_flatten_indices_implINS2_18CUDAKernelLauncherEiLl0EEENS_6TensorERKS5_N3c108ArrayRefIlEEENKUlvE0_clEvEUllE_St5arrayIPcLm2EEEEviT0_T1_,@"STO_CUDA_ENTRY STV_DEFAULT"
_ZN2at6native29vectorized_elementwise_kernelILi8EZZNS0_61_GLOBAL__N__ae8afa13_23_FlattenIndicesKernel_cu_7dd49032_310621_flatten_indices_implINS2_18CUDAKernelLauncherEiLl0EEENS_6TensorERKS5_N3c108ArrayRefIlEEENKUlvE0_clEvEUllE_St5arrayIPcLm2EEEEviT0_T1_:
.text._ZN2at6native29vectorized_elementwise_kernelILi8EZZNS0_61_GLOBAL__N__ae8afa13_23_FlattenIndicesKernel_cu_7dd49032_310621_flatten_indices_implINS2_18CUDAKernelLauncherEiLl0EEENS_6TensorERKS5_N3c108ArrayRefIlEEENKUlvE0_clEvEUllE_St5arrayIPcLm2EEEEviT0_T1_:
[----:B------:R-:W-:Y:S02]  /*0000*/  MOV R1, c[0x0][0x28] ;  /* 0x00000a0000017a02 */ /* 0x000fe40000000f00 */
[----:B------:R-:W-:Y:S05]  /*0010*/  EXIT ;  /* 0x000000000000794d */ /* 0x000fea0003800000 */
.L_x_2566:
        /* <DEDUP_REMOVED lines=14> */
.L_x_3442:


//--------------------- .text._ZN2at6native18elementwise_kernelILi128ELi4EZNS0_15gpu_kernel_implIZZNS0_61_GLOBAL__N__ae8afa13_23_FlattenIndicesKernel_cu_7dd49032_310621_flatten_indices_implINS3_18CUDAKernelLauncherEiLl8EEENS_6TensorERKS6_N3c108ArrayRefIlEEENKUlvE0_clEvEUllE_EEvRNS_18TensorIteratorBaseERKT_EUliE_EEviT1_ --------------------------
	.section	.text._ZN2at6native18elementwise_kernelILi128ELi4EZNS0_15gpu_kernel_implIZZNS0_61_GLOBAL__N__ae8afa13_23_FlattenIndicesKernel_cu_7dd49032_310621_flatten_indices_implINS3_18CUDAKernelLauncherEiLl8EEENS_6TensorERKS6_N3c108ArrayRefIlEEENKUlvE0_clEvEUllE_EEvRNS_18TensorIteratorBaseERKT_EUliE_EEviT1_,"ax",@progbits
	.sectioninfo	@"SHI_REGISTERS=40"
	.align	128
        .global         _ZN2at6native18elementwise_kernelILi128ELi4EZNS0_15gpu_kernel_implIZZNS0_61_GLOBAL__N__ae8afa13_23_FlattenIndicesKernel_cu_7dd49032_310621_flatten_indices_implINS3_18CUDAKernelLauncherEiLl8EEENS_6TensorERKS6_N3c108ArrayRefIlEEENKUlvE0_clEvEUllE_EEvRNS_18TensorIteratorBaseERKT_EUliE_EEviT1_
        .type           _ZN2at6native18elementwise_kernelILi128ELi4EZNS0_15gpu_kernel_implIZZNS0_61_GLOBAL__N__ae8afa13_23_FlattenIndicesKernel_cu_7dd49032_310621_flatten_indices_implINS3_18CUDAKernelLauncherEiLl8EEENS_6TensorERKS6_N3c108ArrayRefIlEEENKUlvE0_clEvEUllE_EEvRNS_18TensorIteratorBaseERKT_EUliE_EEviT1_,@function
        .size           _ZN2at6native18elementwise_kernelILi128ELi4EZNS0_15gpu_kernel_implIZZNS0_61_GLOBAL__N__ae8afa13_23_FlattenIndicesKernel_cu_7dd49032_310621_flatten_indices_implINS3_18CUDAKernelLauncherEiLl8EEENS_6TensorERKS6_N3c108ArrayRefIlEEENKUlvE0_clEvEUllE_EEvRNS_18TensorIteratorBaseERKT_EUliE_EEviT1_,(.L_x_3443 - _ZN2at6native18elementwise_kernelILi128ELi4EZNS0_15gpu_kernel_implIZZNS0_61_GLOBAL__N__ae8afa13_23_FlattenIndicesKernel_cu_7dd49032_310621_flatten_indices_implINS3_18CUDAKernelLauncherEiLl8EEENS_6TensorERKS6_N3c108ArrayRefIlEEENKUlvE0_clEvEUllE_EEvRNS_18TensorIteratorBaseERKT_EUliE_EEviT1_)
        .other          _ZN2at6native18elementwise_kernelILi128ELi4EZNS0_15gpu_kernel_implIZZNS0_61_GLOBAL__N__ae8afa13_23_FlattenIndicesKernel_cu_7dd49032_310621_flatten_indices_implINS3_18CUDAKernelLauncherEiLl8EEENS_6TensorERKS6_N3c108ArrayRefIlEEENKUlvE0_clEvEUllE_EEvRNS_18TensorIteratorBaseERKT_EUliE_EEviT1_,@"STO_CUDA_ENTRY STV_DEFAULT"
_ZN2at6native18elementwise_kernelILi128ELi4EZNS0_15gpu_kernel_implIZZNS0_61_GLOBAL__N__ae8afa13_23_FlattenIndicesKernel_cu_7dd49032_310621_flatten_indices_implINS3_18CUDAKernelLauncherEiLl8EEENS_6TensorERKS6_N3c108ArrayRefIlEEENKUlvE0_clEvEUllE_EEvRNS_18TensorIteratorBaseERKT_EUliE_EEviT1_:
.text._ZN2at6native18elementwise_kernelILi128ELi4EZNS0_15gpu_kernel_implIZZNS0_61_GLOBAL__N__ae8afa13_23_FlattenIndicesKernel_cu_7dd49032_310621_flatten_indices_implINS3_18CUDAKernelLauncherEiLl8EEENS_6TensorERKS6_N3c108ArrayRefIlEEENKUlvE0_clEvEUllE_EEvRNS_18TensorIteratorBaseERKT_EUliE_EEviT1_:
        /* <DEDUP_REMOVED lines=235> */
.L_x_2569:
        /* <DEDUP_REMOVED lines=19> */
.L_x_2573:
[----:B------:R0:W5:Y:S01]  /*0fe0*/  LDG.E.U8 R6, [R2.64] ;  /* 0x0000002402067981 */ /* 0x000162000c1e1100 */
[----:B------:R-:W-:Y:S01]  /*0ff0*/  IMAD.MOV.U32 R7, RZ, RZ, RZ ;  /* 0x000000ffff077224 */ /* 0x000fe200078e00ff */
[----:B------:R-:W-:Y:S05]  /*1000*/  BRA `(.L_x_2575) ;  /* 0x00000d5000007947 */ /* 0x000fea0003800000 */
.L_x_2572:
        /* <DEDUP_REMOVED lines=8> */
.L_x_2577:
[----:B------:R-:W2:Y:S02]  /*1090*/  LDG.E R6, [R2.64] ;  /* 0x0000002402067981 */ /* 0x000ea4000c1e1900 */
[----:B--2---:R-:W-:Y:S01]  /*10a0*/  SHF.R.S32.HI R7, RZ, 0x1f, R6 ;  /* 0x0000001fff077819 */ /* 0x004fe20000011406 */
[----:B------:R-:W-:Y:S05]  /*10b0*/  BRA `(.L_x_2575) ;  /* 0x00000ca000007947 */ /* 0x000fea0003800000 */
.L_x_2576:
[----:B------:R-:W2:Y:S02]  /*10c0*/  LDG.E.S16 R6, [R2.64] ;  /* 0x0000002402067981 */ /* 0x000ea4000c1e1700 */
[----:B--2---:R-:W-:Y:S01]  /*10d0*/  SHF.R.S32.HI R7, RZ, 0x1f, R6 ;  /* 0x0000001fff077819 */ /* 0x004fe20000011406 */
[----:B------:R-:W-:Y:S05]  /*10e0*/  BRA `(.L_x_2575) ;  /* 0x00000c7000007947 */ /* 0x000fea0003800000 */
.L_x_2571:
        /* <DEDUP_REMOVED lines=9> */
.L_x_2579:
[----:B------:R-:W2:Y:S02]  /*1180*/  LDG.E.U16 R2, [R2.64] ;  /* 0x0000002402027981 */ /* 0x000ea4000c1e1500 */
[----:B--2---:R-:W-:-:S06]  /*1190*/  HADD2.F32 R6, -RZ, R2.H0_H0 ;  /* 0x20000002ff067230 */ /* 0x004fcc0000004100 */
[----:B------:R-:W0:Y:S01]  /*11a0*/  F2I.S64.TRUNC R6, R6 ;  /* 0x0000000600067311 */ /* 0x000e22000020d900 */
[----:B------:R-:W-:Y:S05]  /*11b0*/  BRA `(.L_x_2575) ;  /* 0x00000ba000007947 */ /* 0x000fea0003800000 */
.L_x_2578:
        /* <DEDUP_REMOVED lines=9> */
.L_x_2581:
[----:B------:R-:W2:Y:S02]  /*1250*/  LDG.E.U16 R2, [R2.64] ;  /* 0x0000002402027981 */ /* 0x000ea4000c1e1500 */
[----:B--2---:R-:W-:-:S06]  /*1260*/  HADD2.F32 R6, -RZ, R2.H0_H0 ;  /* 0x20000002ff067230 */ /* 0x004fcc0000004100 */
[----:B------:R-:W0:Y:S01]  /*1270*/  F2I.S64.TRUNC R6, R6 ;  /* 0x0000000600067311 */ /* 0x000e22000020d900 */
[----:B------:R-:W-:Y:S05]  /*1280*/  BRA `(.L_x_2575) ;  /* 0x00000ad000007947 */ /* 0x000fea0003800000 */
.L_x_2580:
[----:B------:R-:W2:Y:S02]  /*1290*/  LDG.E.64 R2, [R2.64] ;  /* 0x0000002402027981 */ /* 0x000ea4000c1e1b00 */
[----:B--2---:R0:W1:Y:S01]  /*12a0*/  F2I.S64.F64.TRUNC R6, R2 ;  /* 0x0000000200067311 */ /* 0x004062000030d900 */
[----:B------:R-:W-:Y:S05]  /*12b0*/  BRA `(.L_x_2575) ;  /* 0x00000aa000007947 */ /* 0x000fea0003800000 */
.L_x_2570:
        /* <DEDUP_REMOVED lines=13> */
.L_x_2584:
[----:B------:R-:W2:Y:S02]  /*1390*/  LDG.E.64 R2, [R2.64] ;  /* 0x0000002402027981 */ /* 0x000ea4000c1e1b00 */
[----:B--2---:R0:W1:Y:S01]  /*13a0*/  F2I.S64.F64.TRUNC R6, R2 ;  /* 0x0000000200067311 */ /* 0x004062000030d900 */
[----:B------:R-:W-:Y:S05]  /*13b0*/  BRA `(.L_x_2575) ;  /* 0x000009a000007947 */ /* 0x000fea0003800000 */
.L_x_2583:
        /* <DEDUP_REMOVED lines=27> */
.L_x_2586:
        /* <DEDUP_REMOVED lines=14> */
.L_x_2585:
[----:B------:R-:W2:Y:S02]  /*1650*/  LDG.E.U16 R6, [R2.64] ;  /* 0x0000002402067981 */ /* 0x000ea4000c1e1500 */
[----:B--2---:R-:W-:-:S06]  /*1660*/  PRMT R6, RZ, 0x5410, R6 ;  /* 0x00005410ff067816 */ /* 0x004fcc0000000006 */
[----:B------:R-:W0:Y:S01]  /*1670*/  F2I.S64.TRUNC R6, R6 ;  /* 0x0000000600067311 */ /* 0x000e22000020d900 */
[----:B------:R-:W-:Y:S05]  /*1680*/  BRA `(.L_x_2575) ;  /* 0x000006d000007947 */ /* 0x000fea0003800000 */
.L_x_2582:
        /* <DEDUP_REMOVED lines=11> */
.L_x_2589:
        /* <DEDUP_REMOVED lines=21> */
.L_x_2593:
[----:B------:R-:W-:Y:S05]  /*1890*/  BSYNC B1 ;  /* 0x0000000000017941 */ /* 0x000fea0003800000 */
.L_x_2592:
[----:B------:R-:W-:Y:S01]  /*18a0*/  IMAD.SHL.U32 R2, R2, 0x100000, RZ ;  /* 0x0010000002027824 */ /* 0x000fe200078e00ff */
[----:B------:R-:W-:-:S04]  /*18b0*/  LEA R3, R0, 0x3b800000, 0x17 ;  /* 0x3b80000000037811 */ /* 0x000fc800078eb8ff */
[----:B------:R-:W-:Y:S02]  /*18c0*/  LOP3.LUT R6, R3, R2, R6, 0xfe, !PT ;  /* 0x0000000203067212 */ /* 0x000fe400078efe06 */
.L_x_2591:
[----:B------:R-:W-:Y:S05]  /*18d0*/  BSYNC B0 ;  /* 0x0000000000007941 */ /* 0x000fea0003800000 */
.L_x_2590:
[----:B------:R-:W0:Y:S01]  /*18e0*/  F2I.S64.TRUNC R6, R6 ;  /* 0x0000000600067311 */ /* 0x000e22000020d900 */
[----:B------:R-:W-:Y:S05]  /*18f0*/  BRA `(.L_x_2575) ;  /* 0x0000046000007947 */ /* 0x000fea0003800000 */
.L_x_2588:
        /* <DEDUP_REMOVED lines=21> */
.L_x_2597:
[----:B------:R-:W-:Y:S05]  /*1a50*/  BSYNC B1 ;  /* 0x0000000000017941 */ /* 0x000fea0003800000 */
.L_x_2596:
[----:B------:R-:W-:Y:S01]  /*1a60*/  IMAD.SHL.U32 R2, R2, 0x200000, RZ ;  /* 0x0020000002027824 */ /* 0x000fe200078e00ff */
[----:B------:R-:W-:-:S04]  /*1a70*/  LEA R3, R0, 0x37800000, 0x17 ;  /* 0x3780000000037811 */ /* 0x000fc800078eb8ff */
[----:B------:R-:W-:Y:S02]  /*1a80*/  LOP3.LUT R6, R3, R2, R6, 0xfe, !PT ;  /* 0x0000000203067212 */ /* 0x000fe400078efe06 */
.L_x_2595:
[----:B------:R-:W-:Y:S05]  /*1a90*/  BSYNC B0 ;  /* 0x0000000000007941 */ /* 0x000fea0003800000 */
.L_x_2594:
[----:B------:R-:W0:Y:S01]  /*1aa0*/  F2I.S64.TRUNC R6, R6 ;  /* 0x0000000600067311 */ /* 0x000e22000020d900 */
[----:B------:R-:W-:Y:S05]  /*1ab0*/  BRA `(.L_x_2575) ;  /* 0x000002a000007947 */ /* 0x000fea0003800000 */
.L_x_2587:
        /* <DEDUP_REMOVED lines=14> */
.L_x_2601:
[----:B------:R-:W-:Y:S05]  /*1ba0*/  BSYNC B0 ;  /* 0x0000000000007941 */ /* 0x000fea0003800000 */
.L_x_2600:
[----:B------:R-:W0:Y:S01]  /*1bb0*/  F2I.S64.TRUNC R6, R6 ;  /* 0x0000000600067311 */ /* 0x000e22000020d900 */
[----:B------:R-:W-:Y:S05]  /*1bc0*/  BRA `(.L_x_2575) ;  /* 0x0000019000007947 */ /* 0x000fea0003800000 */
.L_x_2574:
        /* <DEDUP_REMOVED lines=21> */
.L_x_2599:
[----:B------:R0:W5:Y:S01]  /*1d20*/  LDG.E.64 R6, [R2.64] ;  /* 0x0000002402067981 */ /* 0x000162000c1e1b00 */
[----:B------:R-:W-:Y:S05]  /*1d30*/  BRA `(.L_x_2575) ;  /* 0x0000002000007947 */ /* 0x000fea0003800000 */
.L_x_2598:
[----:B------:R0:W5:Y:S01]  /*1d40*/  LDG.E R6, [R2.64] ;  /* 0x0000002402067981 */ /* 0x000162000c1e1900 */
[----:B------:R-:W-:-:S03]  /*1d50*/  IMAD.MOV.U32 R7, RZ, RZ, RZ ;  /* 0x000000ffff077224 */ /* 0x000fc600078e00ff */
.L_x_2575:
        /* <DEDUP_REMOVED lines=37> */
.L_x_2604:
[----:B------:R0:W2:Y:S01]  /*1fb0*/  LDG.E R28, [R10.64] ;  /* 0x000000240a1c7981 */ /* 0x0000a2000c1e1900 */
[----:B------:R-:W-:-:S05]  /*1fc0*/  IADD3 R36, P1, R10, R2, RZ ;  /* 0x000000020a247210 */ /* 0x000fca0007f3e0ff */
[----:B------:R-:W-:Y:S01]  /*1fd0*/  IMAD.X R37, R11, 0x1, R29, P1 ;  /* 0x000000010b257824 */ /* 0x000fe200008e061d */
[----:B------:R-:W-:-:S04]  /*1fe0*/  IADD3 R12, P1, R36, R2, RZ ;  /* 0x00000002240c7210 */ /* 0x000fc80007f3e0ff */
[----:B------:R2:W3:Y:S01]  /*1ff0*/  LDG.E R31, [R36.64] ;  /* 0x00000024241f7981 */ /* 0x0004e2000c1e1900 */
[----:B------:R-:W-:-:S05]  /*2000*/  IMAD.X R13, R37, 0x1, R29, P1 ;  /* 0x00000001250d7824 */ /* 0x000fca00008e061d */
[----:B------:R1:W4:Y:S01]  /*2010*/  LDG.E R33, [R12.64] ;  /* 0x000000240c217981 */ /* 0x000322000c1e1900 */
[----:B------:R-:W-:-:S05]  /*2020*/  IADD3 R8, P1, R12, R2, RZ ;  /* 0x000000020c087210 */ /* 0x000fca0007f3e0ff */
[----:B------:R-:W-:-:S05]  /*2030*/  IMAD.X R9, R13, 0x1, R29, P1 ;  /* 0x000000010d097824 */ /* 0x000fca00008e061d */
[----:B------:R-:W5:Y:S01]  /*2040*/  LDG.E R35, [R8.64] ;  /* 0x0000002408237981 */ /* 0x000f62000c1e1900 */
[----:B------:R0:W2:Y:S01]  /*2050*/  LDC.64 R20, c[0x0][R26+0x380] ;  /* 0x0000e0001a147b82 */ /* 0x0000a20000000a00 */
[----:B------:R-:W-:-:S05]  /*2060*/  IADD3 R25, P1, R25, 0x4, RZ ;  /* 0x0000000419197810 */ /* 0x000fca0007f3e0ff */
[----:B------:R-:W-:Y:S02]  /*2070*/  IMAD.X R18, RZ, RZ, R18, P1 ;  /* 0x000000ffff127224 */ /* 0x000fe400008e0612 */
[----:B0-----:R0:W2:Y:S08]  /*2080*/  LDC.64 R10, c[0x0][R26+0x388] ;  /* 0x0000e2001a0a7b82 */ /* 0x0010b00000000a00 */
[----:B-1----:R0:W1:Y:S08]  /*2090*/  LDC.64 R12, c[0x0][R26+0x390] ;  /* 0x0000e4001a0c7b82 */ /* 0x0020700000000a00 */
[----:B------:R0:W5:Y:S02]  /*20a0*/  LDC.64 R14, c[0x0][R26+0x398] ;  /* 0x0000e6001a0e7b82 */ /* 0x0001640000000a00 */
[----:B0-----:R-:W-:-:S02]  /*20b0*/  IADD3 R26, R26, 0x20, RZ ;  /* 0x000000201a1a7810 */ /* 0x001fc40007ffe0ff */
[----:B--2---:R-:W-:Y:S01]  /*20c0*/  SHF.R.S32.HI R37, RZ, 0x1f, R28 ;  /* 0x0000001fff257819 */ /* 0x004fe2000001141c */
[----:B------:R-:W-:Y:S02]  /*20d0*/  IMAD R21, R21, R28, RZ ;  /* 0x0000001c15157224 */ /* 0x000fe400078e02ff */
[----:B------:R-:W-:-:S04]  /*20e0*/  IMAD.WIDE.U32 R22, R28, R20, R22 ;  /* 0x000000141c167225 */ /* 0x000fc800078e0016 */
[----:B------:R-:W-:-:S04]  /*20f0*/  IMAD R21, R20, R37, R21 ;  /* 0x0000002514157224 */ /* 0x000fc800078e0215 */
[----:B------:R-:W-:Y:S01]  /*2100*/  IMAD.IADD R23, R23, 0x1, R21 ;  /* 0x0000000117177824 */ /* 0x000fe200078e0215 */
[----:B---3--:R-:W-:Y:S01]  /*2110*/  SHF.R.S32.HI R21, RZ, 0x1f, R31 ;  /* 0x0000001fff157819 */ /* 0x008fe2000001141f */
[----:B------:R-:W-:-:S04]  /*2120*/  IMAD R11, R11, R31, RZ ;  /* 0x0000001f0b0b7224 */ /* 0x000fc800078e02ff */
[----:B------:R-:W-:Y:S02]  /*2130*/  IMAD R21, R10, R21, R11 ;  /* 0x000000150a157224 */ /* 0x000fe400078e020b */
[----:B------:R-:W-:-:S04]  /*2140*/  IMAD.WIDE.U32 R10, R31, R10, R22 ;  /* 0x0000000a1f0a7225 */ /* 0x000fc800078e0016 */
[----:B------:R-:W-:Y:S01]  /*2150*/  IMAD.IADD R11, R11, 0x1, R21 ;  /* 0x000000010b0b7824 */ /* 0x000fe200078e0215 */
[----:B----4-:R-:W-:Y:S01]  /*2160*/  SHF.R.S32.HI R21, RZ, 0x1f, R33 ;  /* 0x0000001fff157819 */ /* 0x010fe20000011421 */
[----:B-1----:R-:W-:Y:S02]  /*2170*/  IMAD R13, R13, R33, RZ ;  /* 0x000000210d0d7224 */ /* 0x002fe400078e02ff */
[----:B------:R-:W-:-:S04]  /*2180*/  IMAD.WIDE.U32 R10, R33, R12, R10 ;  /* 0x0000000c210a7225 */ /* 0x000fc800078e000a */
[----:B------:R-:W-:Y:S01]  /*2190*/  IMAD R13, R12, R21, R13 ;  /* 0x000000150c0d7224 */ /* 0x000fe200078e020d */
[----:B------:R-:W-:Y:S01]  /*21a0*/  IADD3 R12, P2, R25, R24, RZ ;  /* 0x00000018190c7210 */ /* 0x000fe20007f5e0ff */
[----:B-----5:R-:W-:Y:S02]  /*21b0*/  IMAD R15, R15, R35, RZ ;  /* 0x000000230f0f7224 */ /* 0x020fe400078e02ff */
[----:B------:R-:W-:Y:S01]  /*21c0*/  IMAD.IADD R11, R11, 0x1, R13 ;  /* 0x000000010b0b7824 */ /* 0x000fe200078e020d */
[----:B------:R-:W-:Y:S01]  /*21d0*/  ISETP.NE.U32.AND P1, PT, R12, RZ, PT ;  /* 0x000000ff0c00720c */ /* 0x000fe20003f25070 */
[----:B------:R-:W-:Y:S01]  /*21e0*/  IMAD.X R12, R18, 0x1, R27, P2 ;  /* 0x00000001120c7824 */ /* 0x000fe200010e061b */
[----:B------:R-:W-:Y:S01]  /*21f0*/  SHF.R.S32.HI R13, RZ, 0x1f, R35 ;  /* 0x0000001fff0d7819 */ /* 0x000fe20000011423 */
[----:B------:R-:W-:Y:S01]  /*2200*/  IMAD.WIDE.U32 R22, R35, R14, R10 ;  /* 0x0000000e23167225 */ /* 0x000fe200078e000a */
[----:B------:R-:W-:Y:S02]  /*2210*/  IADD3 R10, P2, R8, R2, RZ ;  /* 0x00000002080a7210 */ /* 0x000fe40007f5e0ff */
[----:B------:R-:W-:Y:S01]  /*2220*/  ISETP.NE.AND.EX P1, PT, R12, RZ, PT, P1 ;  /* 0x000000ff0c00720c */ /* 0x000fe20003f25310 */
[----:B------:R-:W-:-:S02]  /*2230*/  IMAD R13, R14, R13, R15 ;  /* 0x0000000d0e0d7224 */ /* 0x000fc400078e020f */
[----:B------:R-:W-:Y:S02]  /*2240*/  IMAD.X R11, R9, 0x1, R29, P2 ;  /* 0x00000001090b7824 */ /* 0x000fe400010e061d */
[----:B------:R-:W-:-:S08]  /*2250*/  IMAD.IADD R23, R23, 0x1, R13 ;  /* 0x0000000117177824 */ /* 0x000fd000078e020d */
[----:B------:R-:W-:Y:S05]  /*2260*/  @P1 BRA `(.L_x_2604) ;  /* 0xfffffd4000001947 */ /* 0x000fea000383ffff */
[----:B------:R-:W-:Y:S05]  /*2270*/  BSYNC B0 ;  /* 0x0000000000007941 */ /* 0x000fea0003800000 */
.L_x_2603:
        /* <DEDUP_REMOVED lines=8> */
[----:B------:R-:W2:Y:S01]  /*2300*/  LDG.E R5, [R6.64] ;  /* 0x0000002406057981 */ /* 0x000ea2000c1e1900 */
[----:B------:R-:W-:Y:S01]  /*2310*/  IMAD.SHL.U32 R25, R25, 0x8, RZ ;  /* 0x0000000819197824 */ /* 0x000fe200078e00ff */
[----:B------:R-:W-:-:S03]  /*2320*/  ISETP.NE.U32.AND P0, PT, R0, 0x1, PT ;  /* 0x000000010000780c */ /* 0x000fc60003f05070 */
[----:B------:R-:W0:Y:S01]  /*2330*/  LDC.64 R2, c[0x0][R25+0x388] ;  /* 0x0000e20019027b82 */ /* 0x000e220000000a00 */
[----:B------:R-:W-:Y:S02]  /*2340*/  ISETP.NE.AND.EX P0, PT, RZ, RZ, PT, P0 ;  /* 0x000000ffff00720c */ /* 0x000fe40003f05300 */
[----:B--2---:R-:W-:Y:S01]  /*2350*/  SHF.R.S32.HI R9, RZ, 0x1f, R5 ;  /* 0x0000001fff097819 */ /* 0x004fe20000011405 */
[----:B0-----:R-:W-:Y:S02]  /*2360*/  IMAD R3, R3, R5, RZ ;  /* 0x0000000503037224 */ /* 0x001fe400078e02ff */
        /* <DEDUP_REMOVED lines=13> */
[----:B------:R-:W2:Y:S03]  /*2440*/  LDG.E R11, [R6.64] ;  /* 0x00000024060b7981 */ /* 0x000ea6000c1e1900 */
[----:B------:R-:W-:-:S06]  /*2450*/  @P0 IADD3.X R9, R7, UR4, RZ, P1, !PT ;  /* 0x0000000407090c10 */ /* 0x000fcc0008ffe4ff */
[----:B------:R-:W3:Y:S01]  /*2460*/  @P0 LDG.E R9, [R8.64] ;  /* 0x0000002408090981 */ /* 0x000ee2000c1e1900 */
[----:B------:R-:W0:Y:S08]  /*2470*/  LDC.64 R2, c[0x0][R25+0x390] ;  /* 0x0000e40019027b82 */ /* 0x000e300000000a00 */
[----:B------:R-:W1:Y:S01]  /*2480*/  @P0 LDC.64 R4, c[0x0][R25+0x398] ;  /* 0x0000e60019040b82 */ /* 0x000e620000000a00 */
[----:B--2---:R-:W-:Y:S01]  /*2490*/  SHF.R.S32.HI R13, RZ, 0x1f, R11 ;  /* 0x0000001fff0d7819 */ /* 0x004fe2000001140b */
[----:B0-----:R-:W-:-:S02]  /*24a0*/  IMAD R0, R3, R11, RZ ;  /* 0x0000000b03007224 */ /* 0x001fc400078e02ff */
[----:B------:R-:W-:-:S04]  /*24b0*/  IMAD.WIDE.U32 R22, R11, R2, R22 ;  /* 0x000000020b167225 */ /* 0x000fc800078e0016 */
[----:B------:R-:W-:Y:S01]  /*24c0*/  IMAD R13, R2, R13, R0 ;  /* 0x0000000d020d7224 */ /* 0x000fe200078e0200 */
[----:B---3--:R-:W-:Y:S01]  /*24d0*/  @P0 SHF.R.S32.HI R3, RZ, 0x1f, R9 ;  /* 0x0000001fff030819 */ /* 0x008fe20000011409 */
[----:B-1----:R-:W-:Y:S02]  /*24e0*/  @P0 IMAD R0, R5, R9, RZ ;  /* 0x0000000905000224 */ /* 0x002fe400078e02ff */
[----:B------:R-:W-:Y:S02]  /*24f0*/  IMAD.IADD R23, R23, 0x1, R13 ;  /* 0x0000000117177824 */ /* 0x000fe400078e020d */
[----:B------:R-:W-:Y:S02]  /*2500*/  @P0 IMAD R3, R4, R3, R0 ;  /* 0x0000000304030224 */ /* 0x000fe400078e0200 */
[----:B------:R-:W-:-:S04]  /*2510*/  @P0 IMAD.WIDE.U32 R4, R9, R4, R22 ;  /* 0x0000000409040225 */ /* 0x000fc800078e0016 */
[----:B------:R-:W-:Y:S02]  /*2520*/  @P0 IMAD.IADD R23, R5, 0x1, R3 ;  /* 0x0000000105170824 */ /* 0x000fe400078e0203 */
[----:B------:R-:W-:Y:S02]  /*2530*/  @P0 IMAD.MOV.U32 R22, RZ, RZ, R4 ;  /* 0x000000ffff160224 */ /* 0x000fe400078e0004 */
.L_x_2602:
        /* <DEDUP_REMOVED lines=14> */
.L_x_2608:
[----:B------:R0:W-:Y:S01]  /*2620*/  STG.E.U8 [R16.64], R22 ;  /* 0x0000001610007986 */ /* 0x0001e2000c101124 */
[----:B------:R-:W-:Y:S05]  /*2630*/  BRA `(.L_x_2610) ;  /* 0x00000d6000007947 */ /* 0x000fea0003800000 */
.L_x_2607:
        /* <DEDUP_REMOVED lines=8> */
.L_x_2612:
[----:B------:R0:W-:Y:S01]  /*26c0*/  STG.E [R16.64], R22 ;  /* 0x0000001610007986 */ /* 0x0001e2000c101924 */
[----:B------:R-:W-:Y:S05]  /*26d0*/  BRA `(.L_x_2610) ;  /* 0x00000cc000007947 */ /* 0x000fea0003800000 */
.L_x_2611:
[----:B------:R0:W-:Y:S01]  /*26e0*/  STG.E.U16 [R16.64], R22 ;  /* 0x0000001610007986 */ /* 0x0001e2000c101524 */
[----:B------:R-:W-:Y:S05]  /*26f0*/  BRA `(.L_x_2610) ;  /* 0x00000ca000007947 */ /* 0x000fea0003800000 */
.L_x_2606:
        /* <DEDUP_REMOVED lines=9> */
.L_x_2614:
[----:B------:R-:W0:Y:S02]  /*2790*/  I2F.S64 R0, R22 ;  /* 0x0000001600007312 */ /* 0x000e240000301400 */
[----:B0-----:R-:W-:-:S05]  /*27a0*/  F2FP.PACK_AB R0, RZ, R0 ;  /* 0x00000000ff00723e */ /* 0x001fca00000000ff */
[----:B------:R0:W-:Y:S01]  /*27b0*/  STG.E.U16 [R16.64], R0 ;  /* 0x0000000010007986 */ /* 0x0001e2000c101524 */
[----:B------:R-:W-:Y:S05]  /*27c0*/  BRA `(.L_x_2610) ;  /* 0x00000bd000007947 */ /* 0x000fea0003800000 */
.L_x_2613:
        /* <DEDUP_REMOVED lines=10> */
.L_x_2616:
[----:B------:R-:W0:Y:S02]  /*2870*/  I2F.S64 R22, R22 ;  /* 0x0000001600167312 */ /* 0x000e240000301400 */
[----:B0-----:R-:W-:-:S04]  /*2880*/  F2FP.PACK_AB R3, RZ, R22 ;  /* 0x00000016ff03723e */ /* 0x001fc800000000ff */
[----:B------:R-:W-:-:S05]  /*2890*/  PRMT R3, R3, 0x5410, RZ ;  /* 0x0000541003037816 */ /* 0x000fca00000000ff */
[----:B------:R0:W-:Y:S01]  /*28a0*/  STG.E [R16.64], R3 ;  /* 0x0000000310007986 */ /* 0x0001e2000c101924 */
[----:B------:R-:W-:Y:S05]  /*28b0*/  BRA `(.L_x_2610) ;  /* 0x00000ae000007947 */ /* 0x000fea0003800000 */
.L_x_2615:
[----:B------:R-:W0:Y:S02]  /*28c0*/  I2F.F64.S64 R2, R22 ;  /* 0x0000001600027312 */ /* 0x000e240000301c00 */
[----:B0-----:R0:W-:Y:S01]  /*28d0*/  STG.E.64 [R16.64], R2 ;  /* 0x0000000210007986 */ /* 0x0011e2000c101b24 */
[----:B------:R-:W-:Y:S05]  /*28e0*/  BRA `(.L_x_2610) ;  /* 0x00000ab000007947 */ /* 0x000fea0003800000 */
.L_x_2605:
        /* <DEDUP_REMOVED lines=13> */
.L_x_2619:
[----:B------:R-:W0:Y:S01]  /*29c0*/  I2F.F64.S64 R4, R22 ;  /* 0x0000001600047312 */ /* 0x000e220000301c00 */
[----:B------:R-:W-:-:S05]  /*29d0*/  CS2R R6, SRZ ;  /* 0x0000000000067805 */ /* 0x000fca000001ff00 */
[----:B0-----:R0:W-:Y:S01]  /*29e0*/  STG.E.128 [R16.64], R4 ;  /* 0x0000000410007986 */ /* 0x0011e2000c101d24 */
[----:B------:R-:W-:Y:S05]  /*29f0*/  BRA `(.L_x_2610) ;  /* 0x000009a000007947 */ /* 0x000fea0003800000 */
.L_x_2618:
        /* <DEDUP_REMOVED lines=21> */
.L_x_2623:
[----:B------:R-:W-:Y:S05]  /*2b50*/  BSYNC B0 ;  /* 0x0000000000007941 */ /* 0x000fea0003800000 */
.L_x_2622:
[----:B------:R-:W-:-:S05]  /*2b60*/  LOP3.LUT R3, R0, R3, RZ, 0xfc, !PT ;  /* 0x0000000300037212 */ /* 0x000fca00078efcff */
[----:B------:R0:W-:Y:S01]  /*2b70*/  STG.E.U8 [R16.64], R3 ;  /* 0x0000000310007986 */ /* 0x0001e2000c101124 */
[----:B------:R-:W-:Y:S05]  /*2b80*/  BRA `(.L_x_2610) ;  /* 0x0000081000007947 */ /* 0x000fea0003800000 */
.L_x_2621:
        /* <DEDUP_REMOVED lines=13> */
.L_x_2625:
[----:B------:R-:W-:Y:S01]  /*2c60*/  IMAD.MOV.U32 R0, RZ, RZ, 0x7f ;  /* 0x0000007fff007424 */ /* 0x000fe200078e00ff */
[----:B------:R-:W-:-:S04]  /*2c70*/  ISETP.GT.U32.AND P0, PT, R2, 0x7f800000, PT ;  /* 0x7f8000000200780c */ /* 0x000fc80003f04070 */
[----:B------:R-:W-:-:S04]  /*2c80*/  SEL R0, R0, 0x7c, P0 ;  /* 0x0000007c00007807 */ /* 0x000fc80000000000 */
.L_x_2626:
[----:B------:R-:W-:Y:S05]  /*2c90*/  BSYNC B0 ;  /* 0x0000000000007941 */ /* 0x000fea0003800000 */
.L_x_2624:
[----:B------:R-:W-:-:S04]  /*2ca0*/  LOP3.LUT R2, R23, 0x80000000, RZ, 0xc0, !PT ;  /* 0x8000000017027812 */ /* 0x000fc800078ec0ff */
[----:B------:R-:W-:-:S04]  /*2cb0*/  SHF.R.U32.HI R3, RZ, 0x18, R2 ;  /* 0x00000018ff037819 */ /* 0x000fc80000011602 */
[----:B------:R-:W-:-:S05]  /*2cc0*/  LOP3.LUT R3, R0, R3, RZ, 0xfc, !PT ;  /* 0x0000000300037212 */ /* 0x000fca00078efcff */
[----:B------:R0:W-:Y:S01]  /*2cd0*/  STG.E.U8 [R16.64], R3 ;  /* 0x0000000310007986 */ /* 0x0001e2000c101124 */
[----:B------:R-:W-:Y:S05]  /*2ce0*/  BRA `(.L_x_2610) ;  /* 0x000006b000007947 */ /* 0x000fea0003800000 */
.L_x_2620:
[----:B------:R-:W0:Y:S02]  /*2cf0*/  I2F.S64 R0, R22 ;  /* 0x0000001600007312 */ /* 0x000e240000301400 */
[----:B0-----:R-:W-:-:S05]  /*2d00*/  F2FP.BF16.PACK_AB R0, RZ, R0 ;  /* 0x00000000ff00723e */ /* 0x001fca00000010ff */
[----:B------:R0:W-:Y:S01]  /*2d10*/  STG.E.U16 [R16.64], R0 ;  /* 0x0000000010007986 */ /* 0x0001e2000c101524 */
[----:B------:R-:W-:Y:S05]  /*2d20*/  BRA `(.L_x_2610) ;  /* 0x0000067000007947 */ /* 0x000fea0003800000 */
.L_x_2617:
        /* <DEDUP_REMOVED lines=10> */
.L_x_2629:
        /* <DEDUP_REMOVED lines=17> */
.L_x_2632:
[----:B------:R-:W-:-:S04]  /*2ee0*/  LOP3.LUT R2, R23, 0x80000000, RZ, 0xc0, !PT ;  /* 0x8000000017027812 */ /* 0x000fc800078ec0ff */
[----:B------:R-:W-:-:S04]  /*2ef0*/  SHF.R.U32.HI R3, RZ, 0x18, R2 ;  /* 0x00000018ff037819 */ /* 0x000fc80000011602 */
[----:B------:R-:W-:-:S04]  /*2f00*/  LOP3.LUT R0, R0, R3, RZ, 0xfc, !PT ;  /* 0x0000000300007212 */ /* 0x000fc800078efcff */
[----:B------:R-:W-:Y:S02]  /*2f10*/  PRMT R8, R0, 0x7610, R8 ;  /* 0x0000761000087816 */ /* 0x000fe40000000008 */
.L_x_2631:
[----:B------:R-:W-:Y:S05]  /*2f20*/  BSYNC B0 ;  /* 0x0000000000007941 */ /* 0x000fea0003800000 */
.L_x_2630:
[----:B------:R0:W-:Y:S01]  /*2f30*/  STG.E.U8 [R16.64], R8 ;  /* 0x0000000810007986 */ /* 0x0001e2000c101124 */
[----:B------:R-:W-:Y:S05]  /*2f40*/  BRA `(.L_x_2610) ;  /* 0x0000045000007947 */ /* 0x000fea0003800000 */
.L_x_2628:
        /* <DEDUP_REMOVED lines=17> */
.L_x_2635:
[----:B------:R-:W-:-:S04]  /*3060*/  LOP3.LUT R2, R23, 0x80000000, RZ, 0xc0, !PT ;  /* 0x8000000017027812 */ /* 0x000fc800078ec0ff */
[----:B------:R-:W-:-:S04]  /*3070*/  SHF.R.U32.HI R3, RZ, 0x18, R2 ;  /* 0x00000018ff037819 */ /* 0x000fc80000011602 */
[----:B------:R-:W-:-:S04]  /*3080*/  LOP3.LUT R0, R0, R3, RZ, 0xfc, !PT ;  /* 0x0000000300007212 */ /* 0x000fc800078efcff */
[----:B------:R-:W-:Y:S02]  /*3090*/  PRMT R8, R0, 0x7610, R8 ;  /* 0x0000761000087816 */ /* 0x000fe40000000008 */
.L_x_2634:
[----:B------:R-:W-:Y:S05]  /*30a0*/  BSYNC B0 ;  /* 0x0000000000007941 */ /* 0x000fea0003800000 */
.L_x_2633:
[----:B------:R0:W-:Y:S01]  /*30b0*/  STG.E.U8 [R16.64], R8 ;  /* 0x0000000810007986 */ /* 0x0001e2000c101124 */
[----:B------:R-:W-:Y:S05]  /*30c0*/  BRA `(.L_x_2610) ;  /* 0x000002d000007947 */ /* 0x000fea0003800000 */
.L_x_2627:
        /* <DEDUP_REMOVED lines=22> */
.L_x_2609:
        /* <DEDUP_REMOVED lines=20> */
.L_x_2637:
[----:B------:R0:W-:Y:S01]  /*3370*/  STG.E.64 [R16.64], R22 ;  /* 0x0000001610007986 */ /* 0x0001e2000c101b24 */
[----:B------:R-:W-:Y:S05]  /*3380*/  BRA `(.L_x_2610) ;  /* 0x0000001000007947 */ /* 0x000fea0003800000 */
.L_x_2636:
[----:B------:R0:W-:Y:S02]  /*3390*/  STG.E [R16.64], R22 ;  /* 0x0000001610007986 */ /* 0x0001e4000c101924 */
.L_x_2610:
[----:B------:R-:W-:Y:S02]  /*33a0*/  IADD3 R19, R19, 0x80, RZ ;  /* 0x0000008013137810 */ /* 0x000fe40007ffe0ff */
.L_x_2568:
[----:B------:R-:W-:Y:S05]  /*33b0*/  BSYNC B6 ;  /* 0x0000000000067941 */ /* 0x000fea0003800000 */
.L_x_2567:
        /* <DEDUP_REMOVED lines=231> */
.L_x_2640:
        /* <DEDUP_REMOVED lines=19> */
.L_x_2644:
[----:B------:R0:W5:Y:S01]  /*4360*/  LDG.E.U8 R6, [R2.64] ;  /* 0x0000002402067981 */ /* 0x000162000c1e1100 */
[----:B------:R-:W-:Y:S01]  /*4370*/  IMAD.MOV.U32 R7, RZ, RZ, RZ ;  /* 0x000000ffff077224 */ /* 0x000fe200078e00ff */
[----:B------:R-:W-:Y:S05]  /*4380*/  BRA `(.L_x_2646) ;  /* 0x00000d5000007947 */ /* 0x000fea0003800000 */
.L_x_2643:
        /* <DEDUP_REMOVED lines=8> */
.L_x_2648:
[----:B------:R-:W2:Y:S02]  /*4410*/  LDG.E R6, [R2.64] ;  /* 0x0000002402067981 */ /* 0x000ea4000c1e1900 */
[----:B--2---:R-:W-:Y:S01]  /*4420*/  SHF.R.S32.HI R7, RZ, 0x1f, R6 ;  /* 0x0000001fff077819 */ /* 0x004fe20000011406 */
[----:B------:R-:W-:Y:S05]  /*4430*/  BRA `(.L_x_2646) ;  /* 0x00000ca000007947 */ /* 0x000fea0003800000 */
.L_x_2647:
[----:B------:R-:W2:Y:S02]  /*4440*/  LDG.E.S16 R6, [R2.64] ;  /* 0x0000002402067981 */ /* 0x000ea4000c1e1700 */
[----:B--2---:R-:W-:Y:S01]  /*4450*/  SHF.R.S32.HI R7, RZ, 0x1f, R6 ;  /* 0x0000001fff077819 */ /* 0x004fe20000011406 */
[----:B------:R-:W-:Y:S05]  /*4460*/  BRA `(.L_x_2646) ;  /* 0x00000c7000007947 */ /* 0x000fea0003800000 */
.L_x_2642:
        /* <DEDUP_REMOVED lines=9> */
.L_x_2650:
[----:B------:R-:W2:Y:S02]  /*4500*/  LDG.E.U16 R2, [R2.64] ;  /* 0x0000002402027981 */ /* 0x000ea4000c1e1500 */
[----:B--2---:R-:W-:-:S06]  /*4510*/  HADD2.F32 R6, -RZ, R2.H0_H0 ;  /* 0x20000002ff067230 */ /* 0x004fcc0000004100 */
[----:B------:R-:W0:Y:S01]  /*4520*/  F2I.S64.TRUNC R6, R6 ;  /* 0x0000000600067311 */ /* 0x000e22000020d900 */
[----:B------:R-:W-:Y:S05]  /*4530*/  BRA `(.L_x_2646) ;  /* 0x00000ba000007947 */ /* 0x000fea0003800000 */
.L_x_2649:
        /* <DEDUP_REMOVED lines=9> */
.L_x_2652:
[----:B------:R-:W2:Y:S02]  /*45d0*/  LDG.E.U16 R2, [R2.64] ;  /* 0x0000002402027981 */ /* 0x000ea4000c1e1500 */
[----:B--2---:R-:W-:-:S06]  /*45e0*/  HADD2.F32 R6, -RZ, R2.H0_H0 ;  /* 0x20000002ff067230 */ /* 0x004fcc0000004100 */
[----:B------:R-:W0:Y:S01]  /*45f0*/  F2I.S64.TRUNC R6, R6 ;  /* 0x0000000600067311 */ /* 0x000e22000020d900 */
[----:B------:R-:W-:Y:S05]  /*4600*/  BRA `(.L_x_2646) ;  /* 0x00000ad000007947 */ /* 0x000fea0003800000 */
.L_x_2651:
[----:B------:R-:W2:Y:S02]  /*4610*/  LDG.E.64 R2, [R2.64] ;  /* 0x0000002402027981 */ /* 0x000ea4000c1e1b00 */
[----:B--2---:R0:W1:Y:S01]  /*4620*/  F2I.S64.F64.TRUNC R6, R2 ;  /* 0x0000000200067311 */ /* 0x004062000030d900 */
[----:B------:R-:W-:Y:S05]  /*4630*/  BRA `(.L_x_2646) ;  /* 0x00000aa000007947 */ /* 0x000fea0003800000 */
.L_x_2641:
        /* <DEDUP_REMOVED lines=13> */
.L_x_2655:
[----:B------:R-:W2:Y:S02]  /*4710*/  LDG.E.64 R2, [R2.64] ;  /* 0x0000002402027981 */ /* 0x000ea4000c1e1b00 */
[----:B--2---:R0:W1:Y:S01]  /*4720*/  F2I.S64.F64.TRUNC R6, R2 ;  /* 0x0000000200067311 */ /* 0x004062000030d900 */
[----:B------:R-:W-:Y:S05]  /*4730*/  BRA `(.L_x_2646) ;  /* 0x000009a000007947 */ /* 0x000fea0003800000 */
.L_x_2654:
        /* <DEDUP_REMOVED lines=27> */
.L_x_2657:
        /* <DEDUP_REMOVED lines=14> */
.L_x_2656:
[----:B------:R-:W2:Y:S02]  /*49d0*/  LDG.E.U16 R6, [R2.64] ;  /* 0x0000002402067981 */ /* 0x000ea4000c1e1500 */
[----:B--2---:R-:W-:-:S06]  /*49e0*/  PRMT R6, RZ, 0x5410, R6 ;  /* 0x00005410ff067816 */ /* 0x004fcc0000000006 */
[----:B------:R-:W0:Y:S01]  /*49f0*/  F2I.S64.TRUNC R6, R6 ;  /* 0x0000000600067311 */ /* 0x000e22000020d900 */
[----:B------:R-:W-:Y:S05]  /*4a00*/  BRA `(.L_x_2646) ;  /* 0x000006d000007947 */ /* 0x000fea0003800000 */
.L_x_2653:
        /* <DEDUP_REMOVED lines=11> */
.L_x_2660:
        /* <DEDUP_REMOVED lines=21> */
.L_x_2664:
[----:B------:R-:W-:Y:S05]  /*4c10*/  BSYNC B1 ;  /* 0x0000000000017941 */ /* 0x000fea0003800000 */
.L_x_2663:
[----:B------:R-:W-:Y:S01]  /*4c20*/  IMAD.SHL.U32 R2, R2, 0x100000, RZ ;  /* 0x0010000002027824 */ /* 0x000fe200078e00ff */
[----:B------:R-:W-:-:S04]  /*4c30*/  LEA R3, R0, 0x3b800000, 0x17 ;  /* 0x3b80000000037811 */ /* 0x000fc800078eb8ff */
[----:B------:R-:W-:Y:S02]  /*4c40*/  LOP3.LUT R6, R3, R2, R6, 0xfe, !PT ;  /* 0x0000000203067212 */ /* 0x000fe400078efe06 */
.L_x_2662:
[----:B------:R-:W-:Y:S05]  /*4c50*/  BSYNC B0 ;  /* 0x0000000000007941 */ /* 0x000fea0003800000 */
.L_x_2661:
[----:B------:R-:W0:Y:S01]  /*4c60*/  F2I.S64.TRUNC R6, R6 ;  /* 0x0000000600067311 */ /* 0x000e22000020d900 */
[----:B------:R-:W-:Y:S05]  /*4c70*/  BRA `(.L_x_2646) ;  /* 0x0000046000007947 */ /* 0x000fea0003800000 */
.L_x_2659:
        /* <DEDUP_REMOVED lines=21> */
.L_x_2668:
[----:B------:R-:W-:Y:S05]  /*4dd0*/  BSYNC B1 ;  /* 0x0000000000017941 */ /* 0x000fea0003800000 */
.L_x_2667:
[----:B------:R-:W-:Y:S01]  /*4de0*/  IMAD.SHL.U32 R2, R2, 0x200000, RZ ;  /* 0x0020000002027824 */ /* 0x000fe200078e00ff */
[----:B------:R-:W-:-:S04]  /*4df0*/  LEA R3, R0, 0x37800000, 0x17 ;  /* 0x3780000000037811 */ /* 0x000fc800078eb8ff */
[----:B------:R-:W-:Y:S02]  /*4e00*/  LOP3.LUT R6, R3, R2, R6, 0xfe, !PT ;  /* 0x0000000203067212 */ /* 0x000fe400078efe06 */
.L_x_2666:
[----:B------:R-:W-:Y:S05]  /*4e10*/  BSYNC B0 ;  /* 0x0000000000007941 */ /* 0x000fea0003800000 */
.L_x_2665:
[----:B------:R-:W0:Y:S01]  /*4e20*/  F2I.S64.TRUNC R6, R6 ;  /* 0x0000000600067311 */ /* 0x000e22000020d900 */
[----:B------:R-:W-:Y:S05]  /*4e30*/  BRA `(.L_x_2646) ;  /* 0x000002a000007947 */ /* 0x000fea0003800000 */
.L_x_2658:
        /* <DEDUP_REMOVED lines=14> */
.L_x_2672:
[----:B------:R-:W-:Y:S05]  /*4f20*/  BSYNC B0 ;  /* 0x0000000000007941 */ /* 0x000fea0003800000 */
.L_x_2671:
[----:B------:R-:W0:Y:S01]  /*4f30*/  F2I.S64.TRUNC R6, R6 ;  /* 0x0000000600067311 */ /* 0x000e22000020d900 */
[----:B------:R-:W-:Y:S05]  /*4f40*/  BRA `(.L_x_2646) ;  /* 0x0000019000007947 */ /* 0x000fea0003800000 */
.L_x_2645:
        /* <DEDUP_REMOVED lines=21> */
.L_x_2670:
[----:B------:R0:W5:Y:S01]  /*50a0*/  LDG.E.64 R6, [R2.64] ;  /* 0x0000002402067981 */ /* 0x000162000c1e1b00 */
[----:B------:R-:W-:Y:S05]  /*50b0*/  BRA `(.L_x_2646) ;  /* 0x0000002000007947 */ /* 0x000fea0003800000 */
.L_x_2669:
[----:B------:R0:W5:Y:S01]  /*50c0*/  LDG.E R6, [R2.64] ;  /* 0x0000002402067981 */ /* 0x000162000c1e1900 */
[----:B------:R-:W-:-:S03]  /*50d0*/  IMAD.MOV.U32 R7, RZ, RZ, RZ ;  /* 0x000000ffff077224 */ /* 0x000fc600078e00ff */
.L_x_2646:
        /* <DEDUP_REMOVED lines=37> */
.L_x_2675:
        /* <DEDUP_REMOVED lines=45> */
.L_x_2674:
        /* <DEDUP_REMOVED lines=44> */
.L_x_2673:
        /* <DEDUP_REMOVED lines=14> */
.L_x_2679:
[----:B------:R0:W-:Y:S01]  /*59a0*/  STG.E.U8 [R16.64], R22 ;  /* 0x0000001610007986 */ /* 0x0001e2000c101124 */
[----:B------:R-:W-:Y:S05]  /*59b0*/  BRA `(.L_x_2681) ;  /* 0x00000d6000007947 */ /* 0x000fea0003800000 */
.L_x_2678:
        /* <DEDUP_REMOVED lines=8> */
.L_x_2683:
[----:B------:R0:W-:Y:S01]  /*5a40*/  STG.E [R16.64], R22 ;  /* 0x0000001610007986 */ /* 0x0001e2000c101924 */
[----:B------:R-:W-:Y:S05]  /*5a50*/  BRA `(.L_x_2681) ;  /* 0x00000cc000007947 */ /* 0x000fea0003800000 */
.L_x_2682:
[----:B------:R0:W-:Y:S01]  /*5a60*/  STG.E.U16 [R16.64], R22 ;  /* 0x0000001610007986 */ /* 0x0001e2000c101524 */
[----:B------:R-:W-:Y:S05]  /*5a70*/  BRA `(.L_x_2681) ;  /* 0x00000ca000007947 */ /* 0x000fea0003800000 */
.L_x_2677:
        /* <DEDUP_REMOVED lines=9> */
.L_x_2685:
[----:B------:R-:W0:Y:S02]  /*5b10*/  I2F.S64 R0, R22 ;  /* 0x0000001600007312 */ /* 0x000e240000301400 */
[----:B0-----:R-:W-:-:S05]  /*5b20*/  F2FP.PACK_AB R0, RZ, R0 ;  /* 0x00000000ff00723e */ /* 0x001fca00000000ff */
[----:B------:R0:W-:Y:S01]  /*5b30*/  STG.E.U16 [R16.64], R0 ;  /* 0x0000000010007986 */ /* 0x0001e2000c101524 */
[----:B------:R-:W-:Y:S05]  /*5b40*/  BRA `(.L_x_2681) ;  /* 0x00000bd000007947 */ /* 0x000fea0003800000 */
.L_x_2684:
        /* <DEDUP_REMOVED lines=10> */
.L_x_2687:
[----:B------:R-:W0:Y:S02]  /*5bf0*/  I2F.S64 R22, R22 ;  /* 0x0000001600167312 */ /* 0x000e240000301400 */
[----:B0-----:R-:W-:-:S04]  /*5c00*/  F2FP.PACK_AB R3, RZ, R22 ;  /* 0x00000016ff03723e */ /* 0x001fc800000000ff */
[----:B------:R-:W-:-:S05]  /*5c10*/  PRMT R3, R3, 0x5410, RZ ;  /* 0x0000541003037816 */ /* 0x000fca00000000ff */
[----:B------:R0:W-:Y:S01]  /*5c20*/  STG.E [R16.64], R3 ;  /* 0x0000000310007986 */ /* 0x0001e2000c101924 */
[----:B------:R-:W-:Y:S05]  /*5c30*/  BRA `(.L_x_2681) ;  /* 0x00000ae000007947 */ /* 0x000fea0003800000 */
.L_x_2686:
[----:B------:R-:W0:Y:S02]  /*5c40*/  I2F.F64.S64 R2, R22 ;  /* 0x0000001600027312 */ /* 0x000e240000301c00 */
[----:B0-----:R0:W-:Y:S01]  /*5c50*/  STG.E.64 [R16.64], R2 ;  /* 0x0000000210007986 */ /* 0x0011e2000c101b24 */
[----:B------:R-:W-:Y:S05]  /*5c60*/  BRA `(.L_x_2681) ;  /* 0x00000ab000007947 */ /* 0x000fea0003800000 */
.L_x_2676:
        /* <DEDUP_REMOVED lines=13> */
.L_x_2690:
[----:B------:R-:W0:Y:S01]  /*5d40*/  I2F.F64.S64 R4, R22 ;  /* 0x0000001600047312 */ /* 0x000e220000301c00 */
[----:B------:R-:W-:-:S05]  /*5d50*/  CS2R R6, SRZ ;  /* 0x0000000000067805 */ /* 0x000fca000001ff00 */
[----:B0-----:R0:W-:Y:S01]  /*5d60*/  STG.E.128 [R16.64], R4 ;  /* 0x0000000410007986 */ /* 0x0011e2000c101d24 */
[----:B------:R-:W-:Y:S05]  /*5d70*/  BRA `(.L_x_2681) ;  /* 0x000009a000007947 */ /* 0x000fea0003800000 */
.L_x_2689:
        /* <DEDUP_REMOVED lines=21> */
.L_x_2694:
[----:B------:R-:W-:Y:S05]  /*5ed0*/  BSYNC B0 ;  /* 0x0000000000007941 */ /* 0x000fea0003800000 */
.L_x_2693:
[----:B------:R-:W-:-:S05]  /*5ee0*/  LOP3.LUT R3, R0, R3, RZ, 0xfc, !PT ;  /* 0x0000000300037212 */ /* 0x000fca00078efcff */
[----:B------:R0:W-:Y:S01]  /*5ef0*/  STG.E.U8 [R16.64], R3 ;  /* 0x0000000310007986 */ /* 0x0001e2000c101124 */
[----:B------:R-:W-:Y:S05]  /*5f00*/  BRA `(.L_x_2681) ;  /* 0x0000081000007947 */ /* 0x000fea0003800000 */
.L_x_2692:
        /* <DEDUP_REMOVED lines=13> */
.L_x_2696:
[----:B------:R-:W-:Y:S01]  /*5fe0*/  IMAD.MOV.U32 R0, RZ, RZ, 0x7f ;  /* 0x0000007fff007424 */ /* 0x000fe200078e00ff */
[----:B------:R-:W-:-:S04]  /*5ff0*/  ISETP.GT.U32.AND P0, PT, R2, 0x7f800000, PT ;  /* 0x7f8000000200780c */ /* 0x000fc80003f04070 */
[----:B------:R-:W-:-:S04]  /*6000*/  SEL R0, R0, 0x7c, P0 ;  /* 0x0000007c00007807 */ /* 0x000fc80000000000 */
.L_x_2697:
[----:B------:R-:W-:Y:S05]  /*6010*/  BSYNC B0 ;  /* 0x0000000000007941 */ /* 0x000fea0003800000 */
.L_x_2695:
[----:B------:R-:W-:-:S04]  /*6020*/  LOP3.LUT R2, R23, 0x80000000, RZ, 0xc0, !PT ;  /* 0x8000000017027812 */ /* 0x000fc800078ec0ff */
[----:B------:R-:W-:-:S04]  /*6030*/  SHF.R.U32.HI R3, RZ, 0x18, R2 ;  /* 0x00000018ff037819 */ /* 0x000fc80000011602 */
[----:B------:R-:W-:-:S05]  /*6040*/  LOP3.LUT R3, R0, R3, RZ, 0xfc, !PT ;  /* 0x0000000300037212 */ /* 0x000fca00078efcff */
[----:B------:R0:W-:Y:S01]  /*6050*/  STG.E.U8 [R16.64], R3 ;  /* 0x0000000310007986 */ /* 0x0001e2000c101124 */
[----:B------:R-:W-:Y:S05]  /*6060*/  BRA `(.L_x_2681) ;  /* 0x000006b000007947 */ /* 0x000fea0003800000 */
.L_x_2691:
[----:B------:R-:W0:Y:S02]  /*6070*/  I2F.S64 R0, R22 ;  /* 0x0000001600007312 */ /* 0x000e240000301400 */
[----:B0-----:R-:W-:-:S05]  /*6080*/  F2FP.BF16.PACK_AB R0, RZ, R0 ;  /* 0x00000000ff00723e */ /* 0x001fca00000010ff */
[----:B------:R0:W-:Y:S01]  /*6090*/  STG.E.U16 [R16.64], R0 ;  /* 0x0000000010007986 */ /* 0x0001e2000c101524 */
[----:B------:R-:W-:Y:S05]  /*60a0*/  BRA `(.L_x_2681) ;  /* 0x0000067000007947 */ /* 0x000fea0003800000 */
.L_x_2688:
        /* <DEDUP_REMOVED lines=10> */
.L_x_2700:
        /* <DEDUP_REMOVED lines=17> */
.L_x_2703:
[----:B------:R-:W-:-:S04]  /*6260*/  LOP3.LUT R2, R23, 0x80000000, RZ, 0xc0, !PT ;  /* 0x8000000017027812 */ /* 0x000fc800078ec0ff */
[----:B------:R-:W-:-:S04]  /*6270*/  SHF.R.U32.HI R3, RZ, 0x18, R2 ;  /* 0x00000018ff037819 */ /* 0x000fc80000011602 */
[----:B------:R-:W-:-:S04]  /*6280*/  LOP3.LUT R0, R0, R3, RZ, 0xfc, !PT ;  /* 0x0000000300007212 */ /* 0x000fc800078efcff */
[----:B------:R-:W-:Y:S02]  /*6290*/  PRMT R8, R0, 0x7610, R8 ;  /* 0x0000761000087816 */ /* 0x000fe40000000008 */
.L_x_2702:
[----:B------:R-:W-:Y:S05]  /*62a0*/  BSYNC B0 ;  /* 0x0000000000007941 */ /* 0x000fea0003800000 */
.L_x_2701:
[----:B------:R0:W-:Y:S01]  /*62b0*/  STG.E.U8 [R16.64], R8 ;  /* 0x0000000810007986 */ /* 0x0001e2000c101124 */
[----:B------:R-:W-:Y:S05]  /*62c0*/  BRA `(.L_x_2681) ;  /* 0x0000045000007947 */ /* 0x000fea0003800000 */
.L_x_2699:
        /* <DEDUP_REMOVED lines=17> */
.L_x_2706:
[----:B------:R-:W-:-:S04]  /*63e0*/  LOP3.LUT R2, R23, 0x80000000, RZ, 0xc0, !PT ;  /* 0x8000000017027812 */ /* 0x000fc800078ec0ff */
[----:B------:R-:W-:-:S04]  /*63f0*/  SHF.R.U32.HI R3, RZ, 0x18, R2 ;  /* 0x00000018ff037819 */ /* 0x000fc80000011602 */
[----:B------:R-:W-:-:S04]  /*6400*/  LOP3.LUT R0, R0, R3, RZ, 0xfc, !PT ;  /* 0x0000000300007212 */ /* 0x000fc800078efcff */
[----:B------:R-:W-:Y:S02]  /*6410*/  PRMT R8, R0, 0x7610, R8 ;  /* 0x0000761000087816 */ /* 0x000fe40000000008 */
.L_x_2705:
[----:B------:R-:W-:Y:S05]  /*6420*/  BSYNC B0 ;  /* 0x0000000000007941 */ /* 0x000fea0003800000 */
.L_x_2704:
[----:B------:R0:W-:Y:S01]  /*6430*/  STG.E.U8 [R16.64], R8 ;  /* 0x0000000810007986 */ /* 0x0001e2000c101124 */
[----:B------:R-:W-:Y:S05]  /*6440*/  BRA `(.L_x_2681) ;  /* 0x000002d000007947 */ /* 0x000fea0003800000 */
.L_x_2698:
        /* <DEDUP_REMOVED lines=22> */
.L_x_2680:
        /* <DEDUP_REMOVED lines=20> */
.L_x_2708:
[----:B------:R0:W-:Y:S01]  /*66f0*/  STG.E.64 [R16.64], R22 ;  /* 0x0000001610007986 */ /* 0x0001e2000c101b24 */
[----:B------:R-:W-:Y:S05]  /*6700*/  BRA `(.L_x_2681) ;  /* 0x0000001000007947 */ /* 0x000fea0003800000 */
.L_x_2707:
[----:B------:R0:W-:Y:S02]  /*6710*/  STG.E [R16.64], R22 ;  /* 0x0000001610007986 */ /* 0x0001e4000c101924 */
.L_x_2681:
        /* <DEDUP_REMOVED lines=231> */
.L_x_2709:
        /* <DEDUP_REMOVED lines=19> */
.L_x_2713:
[----:B------:R0:W5:Y:S01]  /*76c0*/  LDG.E.U8 R6, [R2.64] ;  /* 0x0000002402067981 */ /* 0x000162000c1e1100 */
[----:B------:R-:W-:Y:S01]  /*76d0*/  IMAD.MOV.U32 R7, RZ, RZ, RZ ;  /* 0x000000ffff077224 */ /* 0x000fe200078e00ff */
[----:B------:R-:W-:Y:S05]  /*76e0*/  BRA `(.L_x_2715) ;  /* 0x00000d5000007947 */ /* 0x000fea0003800000 */
.L_x_2712:
        /* <DEDUP_REMOVED lines=8> */
.L_x_2717:
[----:B------:R-:W2:Y:S02]  /*7770*/  LDG.E R6, [R2.64] ;  /* 0x0000002402067981 */ /* 0x000ea4000c1e1900 */
[----:B--2---:R-:W-:Y:S01]  /*7780*/  SHF.R.S32.HI R7, RZ, 0x1f, R6 ;  /* 0x0000001fff077819 */ /* 0x004fe20000011406 */
[----:B------:R-:W-:Y:S05]  /*7790*/  BRA `(.L_x_2715) ;  /* 0x00000ca000007947 */ /* 0x000fea0003800000 */
.L_x_2716:
[----:B------:R-:W2:Y:S02]  /*77a0*/  LDG.E.S16 R6, [R2.64] ;  /* 0x0000002402067981 */ /* 0x000ea4000c1e1700 */
[----:B--2---:R-:W-:Y:S01]  /*77b0*/  SHF.R.S32.HI R7, RZ, 0x1f, R6 ;  /* 0x0000001fff077819 */ /* 0x004fe20000011406 */
[----:B------:R-:W-:Y:S05]  /*77c0*/  BRA `(.L_x_2715) ;  /* 0x00000c7000007947 */ /* 0x000fea0003800000 */
.L_x_2711:
        /* <DEDUP_REMOVED lines=9> */
.L_x_2719:
[----:B------:R-:W2:Y:S02]  /*7860*/  LDG.E.U16 R2, [R2.64] ;  /* 0x0000002402027981 */ /* 0x000ea4000c1e1500 */
[----:B--2---:R-:W-:-:S06]  /*7870*/  HADD2.F32 R6, -RZ, R2.H0_H0 ;  /* 0x20000002ff067230 */ /* 0x004fcc0000004100 */
[----:B------:R-:W0:Y:S01]  /*7880*/  F2I.S64.TRUNC R6, R6 ;  /* 0x0000000600067311 */ /* 0x000e22000020d900 */
[----:B------:R-:W-:Y:S05]  /*7890*/  BRA `(.L_x_2715) ;  /* 0x00000ba000007947 */ /* 0x000fea0003800000 */
.L_x_2718:
        /* <DEDUP_REMOVED lines=9> */
.L_x_2721:
[----:B------:R-:W2:Y:S02]  /*7930*/  LDG.E.U16 R2, [R2.64] ;  /* 0x0000002402027981 */ /* 0x000ea4000c1e1500 */
[----:B--2---:R-:W-:-:S06]  /*7940*/  HADD2.F32 R6, -RZ, R2.H0_H0 ;  /* 0x20000002ff067230 */ /* 0x004fcc0000004100 */
[----:B------:R-:W0:Y:S01]  /*7950*/  F2I.S64.TRUNC R6, R6 ;  /* 0x0000000600067311 */ /* 0x000e22000020d900 */
[----:B------:R-:W-:Y:S05]  /*7960*/  BRA `(.L_x_2715) ;  /* 0x00000ad000007947 */ /* 0x000fea0003800000 */
.L_x_2720:
[----:B------:R-:W2:Y:S02]  /*7970*/  LDG.E.64 R2, [R2.64] ;  /* 0x0000002402027981 */ /* 0x000ea4000c1e1b00 */
[----:B--2---:R0:W1:Y:S01]  /*7980*/  F2I.S64.F64.TRUNC R6, R2 ;  /* 0x0000000200067311 */ /* 0x004062000030d900 */
[----:B------:R-:W-:Y:S05]  /*7990*/  BRA `(.L_x_2715) ;  /* 0x00000aa000007947 */ /* 0x000fea0003800000 */
.L_x_2710:
        /* <DEDUP_REMOVED lines=13> */
.L_x_2724:
[----:B------:R-:W2:Y:S02]  /*7a70*/  LDG.E.64 R2, [R2.64] ;  /* 0x0000002402027981 */ /* 0x000ea4000c1e1b00 */
[----:B--2---:R0:W1:Y:S01]  /*7a80*/  F2I.S64.F64.TRUNC R6, R2 ;  /* 0x0000000200067311 */ /* 0x004062000030d900 */
[----:B------:R-:W-:Y:S05]  /*7a90*/  BRA `(.L_x_2715) ;  /* 0x000009a000007947 */ /* 0x000fea0003800000 */
.L_x_2723:
        /* <DEDUP_REMOVED lines=27> */
.L_x_2726:
        /* <DEDUP_REMOVED lines=14> */
.L_x_2725:
[----:B------:R-:W2:Y:S02]  /*7d30*/  LDG.E.U16 R6, [R2.64] ;  /* 0x0000002402067981 */ /* 0x000ea4000c1e1500 */
[----:B--2---:R-:W-:-:S06]  /*7d40*/  PRMT R6, RZ, 0x5410, R6 ;  /* 0x00005410ff067816 */ /* 0x004fcc0000000006 */
[----:B------:R-:W0:Y:S01]  /*7d50*/  F2I.S64.TRUNC R6, R6 ;  /* 0x0000000600067311 */ /* 0x000e22000020d900 */
[----:B------:R-:W-:Y:S05]  /*7d60*/  BRA `(.L_x_2715) ;  /* 0x000006d000007947 */ /* 0x000fea0003800000 */
.L_x_2722:
        /* <DEDUP_REMOVED lines=11> */
.L_x_2729:
        /* <DEDUP_REMOVED lines=21> */
.L_x_2733:
[----:B------:R-:W-:Y:S05]  /*7f70*/  BSYNC B1 ;  /* 0x0000000000017941 */ /* 0x000fea0003800000 */
.L_x_2732:
[----:B------:R-:W-:Y:S01]  /*7f80*/  IMAD.SHL.U32 R2, R2, 0x100000, RZ ;  /* 0x0010000002027824 */ /* 0x000fe200078e00ff */
[----:B------:R-:W-:-:S04]  /*7f90*/  LEA R3, R0, 0x3b800000, 0x17 ;  /* 0x3b80000000037811 */ /* 0x000fc800078eb8ff */
[----:B------:R-:W-:Y:S02]  /*7fa0*/  LOP3.LUT R6, R3, R2, R6, 0xfe, !PT ;  /* 0x0000000203067212 */ /* 0x000fe400078efe06 */
.L_x_2731:
[----:B------:R-:W-:Y:S05]  /*7fb0*/  BSYNC B0 ;  /* 0x0000000000007941 */ /* 0x000fea0003800000 */
.L_x_2730:
[----:B------:R-:W0:Y:S01]  /*7fc0*/  F2I.S64.TRUNC R6, R6 ;  /* 0x0000000600067311 */ /* 0x000e22000020d900 */
[----:B------:R-:W-:Y:S05]  /*7fd0*/  BRA `(.L_x_2715) ;  /* 0x0000046000007947 */ /* 0x000fea0003800000 */
.L_x_2728:
        /* <DEDUP_REMOVED lines=21> */
.L_x_2737:
[----:B------:R-:W-:Y:S05]  /*8130*/  BSYNC B1 ;  /* 0x0000000000017941 */ /* 0x000fea0003800000 */
.L_x_2736:
[----:B------:R-:W-:Y:S01]  /*8140*/  IMAD.SHL.U32 R2, R2, 0x200000, RZ ;  /* 0x0020000002027824 */ /* 0x000fe200078e00ff */
[----:B------:R-:W-:-:S04]  /*8150*/  LEA R3, R0, 0x37800000, 0x17 ;  /* 0x3780000000037811 */ /* 0x000fc800078eb8ff */
[----:B------:R-:W-:Y:S02]  /*8160*/  LOP3.LUT R6, R3, R2, R6, 0xfe, !PT ;  /* 0x0000000203067212 */ /* 0x000fe400078efe06 */
.L_x_2735:
[----:B------:R-:W-:Y:S05]  /*8170*/  BSYNC B0 ;  /* 0x0000000000007941 */ /* 0x000fea0003800000 */
.L_x_2734:
[----:B------:R-:W0:Y:S01]  /*8180*/  F2I.S64.TRUNC R6, R6 ;  /* 0x0000000600067311 */ /* 0x000e22000020d900 */
[----:B------:R-:W-:Y:S05]  /*8190*/  BRA `(.L_x_2715) ;  /* 0x000002a000007947 */ /* 0x000fea0003800000 */
.L_x_2727:
        /* <DEDUP_REMOVED lines=14> */
.L_x_2741:
[----:B------:R-:W-:Y:S05]  /*8280*/  BSYNC B0 ;  /* 0x0000000000007941 */ /* 0x000fea0003800000 */
.L_x_2740:
[----:B------:R-:W0:Y:S01]  /*8290*/  F2I.S64.TRUNC R6, R6 ;  /* 0x0000000600067311 */ /* 0x000e22000020d900 */
[----:B------:R-:W-:Y:S05]  /*82a0*/  BRA `(.L_x_2715) ;  /* 0x0000019000007947 */ /* 0x000fea0003800000 */
.L_x_2714:
        /* <DEDUP_REMOVED lines=21> */
.L_x_2739:
[----:B------:R0:W5:Y:S01]  /*8400*/  LDG.E.64 R6, [R2.64] ;  /* 0x0000002402067981 */ /* 0x000162000c1e1b00 */
[----:B------:R-:W-:Y:S05]  /*8410*/  BRA `(.L_x_2715) ;  /* 0x0000002000007947 */ /* 0x000fea0003800000 */
.L_x_2738:
[----:B------:R0:W5:Y:S01]  /*8420*/  LDG.E R6, [R2.64] ;  /* 0x0000002402067981 */ /* 0x000162000c1e1900 */
[----:B------:R-:W-:-:S03]  /*8430*/  IMAD.MOV.U32 R7, RZ, RZ, RZ ;  /* 0x000000ffff077224 */ /* 0x000fc600078e00ff */
.L_x_2715:
        /* <DEDUP_REMOVED lines=37> */
.L_x_2744:
        /* <DEDUP_REMOVED lines=45> */
.L_x_2743:
        /* <DEDUP_REMOVED lines=44> */
.L_x_2742:
        /* <DEDUP_REMOVED lines=14> */
.L_x_2748:
[----:B------:R0:W-:Y:S01]  /*8d00*/  STG.E.U8 [R16.64], R22 ;  /* 0x0000001610007986 */ /* 0x0001e2000c101124 */
[----:B------:R-:W-:Y:S05]  /*8d10*/  BRA `(.L_x_2750) ;  /* 0x00000d6000007947 */ /* 0x000fea0003800000 */
.L_x_2747:
        /* <DEDUP_REMOVED lines=8> */
.L_x_2752:
[----:B------:R0:W-:Y:S01]  /*8da0*/  STG.E [R16.64], R22 ;  /* 0x0000001610007986 */ /* 0x0001e2000c101924 */
[----:B------:R-:W-:Y:S05]  /*8db0*/  BRA `(.L_x_2750) ;  /* 0x00000cc000007947 */ /* 0x000fea0003800000 */
.L_x_2751:
[----:B------:R0:W-:Y:S01]  /*8dc0*/  STG.E.U16 [R16.64], R22 ;  /* 0x0000001610007986 */ /* 0x0001e2000c101524 */
[----:B------:R-:W-:Y:S05]  /*8dd0*/  BRA `(.L_x_2750) ;  /* 0x00000ca000007947 */ /* 0x000fea0003800000 */
.L_x_2746:
        /* <DEDUP_REMOVED lines=9> */
.L_x_2754:
[----:B------:R-:W0:Y:S02]  /*8e70*/  I2F.S64 R0, R22 ;  /* 0x0000001600007312 */ /* 0x000e240000301400 */
[----:B0-----:R-:W-:-:S05]  /*8e80*/  F2FP.PACK_AB R0, RZ, R0 ;  /* 0x00000000ff00723e */ /* 0x001fca00000000ff */
[----:B------:R0:W-:Y:S01]  /*8e90*/  STG.E.U16 [R16.64], R0 ;  /* 0x0000000010007986 */ /* 0x0001e2000c101524 */
[----:B------:R-:W-:Y:S05]  /*8ea0*/  BRA `(.L_x_2750) ;  /* 0x00000bd000007947 */ /* 0x000fea0003800000 */
.L_x_2753:
        /* <DEDUP_REMOVED lines=10> */
.L_x_2756:
[----:B------:R-:W0:Y:S02]  /*8f50*/  I2F.S64 R22, R22 ;  /* 0x0000001600167312 */ /* 0x000e240000301400 */
[----:B0-----:R-:W-:-:S04]  /*8f60*/  F2FP.PACK_AB R3, RZ, R22 ;  /* 0x00000016ff03723e */ /* 0x001fc800000000ff */
[----:B------:R-:W-:-:S05]  /*8f70*/  PRMT R3, R3, 0x5410, RZ ;  /* 0x0000541003037816 */ /* 0x000fca00000000ff */
[----:B------:R0:W-:Y:S01]  /*8f80*/  STG.E [R16.64], R3 ;  /* 0x0000000310007986 */ /* 0x0001e2000c101924 */
[----:B------:R-:W-:Y:S05]  /*8f90*/  BRA `(.L_x_2750) ;  /* 0x00000ae000007947 */ /* 0x000fea0003800000 */
.L_x_2755:
[----:B------:R-:W0:Y:S02]  /*8fa0*/  I2F.F64.S64 R2, R22 ;  /* 0x0000001600027312 */ /* 0x000e240000301c00 */
[----:B0-----:R0:W-:Y:S01]  /*8fb0*/  STG.E.64 [R16.64], R2 ;  /* 0x0000000210007986 */ /* 0x0011e2000c101b24 */
[----:B------:R-:W-:Y:S05]  /*8fc0*/  BRA `(.L_x_2750) ;  /* 0x00000ab000007947 */ /* 0x000fea0003800000 */
.L_x_2745:
        /* <DEDUP_REMOVED lines=13> */
.L_x_2759:
[----:B------:R-:W0:Y:S01]  /*90a0*/  I2F.F64.S64 R4, R22 ;  /* 0x0000001600047312 */ /* 0x000e220000301c00 */
[----:B------:R-:W-:-:S05]  /*90b0*/  CS2R R6, SRZ ;  /* 0x0000000000067805 */ /* 0x000fca000001ff00 */
[----:B0-----:R0:W-:Y:S01]  /*90c0*/  STG.E.128 [R16.64], R4 ;  /* 0x0000000410007986 */ /* 0x0011e2000c101d24 */
[----:B------:R-:W-:Y:S05]  /*90d0*/  BRA `(.L_x_2750) ;  /* 0x000009a000007947 */ /* 0x000fea0003800000 */
.L_x_2758:
        /* <DEDUP_REMOVED lines=21> */
.L_x_2763:
[----:B------:R-:W-:Y:S05]  /*9230*/  BSYNC B0 ;  /* 0x0000000000007941 */ /* 0x000fea0003800000 */
.L_x_2762:
[----:B------:R-:W-:-:S05]  /*9240*/  LOP3.LUT R3, R0, R3, RZ, 0xfc, !PT ;  /* 0x0000000300037212 */ /* 0x000fca00078efcff */
[----:B------:R0:W-:Y:S01]  /*9250*/  STG.E.U8 [R16.64], R3 ;  /* 0x0000000310007986 */ /* 0x0001e2000c101124 */
[----:B------:R-:W-:Y:S05]  /*9260*/  BRA `(.L_x_2750) ;  /* 0x0000081000007947 */ /* 0x000fea0003800000 */
.L_x_2761:
        /* <DEDUP_REMOVED lines=13> */
.L_x_2765:
[----:B------:R-:W-:Y:S01]  /*9340*/  IMAD.MOV.U32 R0, RZ, RZ, 0x7f ;  /* 0x0000007fff007424 */ /* 0x000fe200078e00ff */
[----:B------:R-:W-:-:S04]  /*9350*/  ISETP.GT.U32.AND P0, PT, R2, 0x7f800000, PT ;  /* 0x7f8000000200780c */ /* 0x000fc80003f04070 */
[----:B------:R-:W-:-:S04]  /*9360*/  SEL R0, R0, 0x7c, P0 ;  /* 0x0000007c00007807 */ /* 0x000fc80000000000 */
.L_x_2766:
[----:B------:R-:W-:Y:S05]  /*9370*/  BSYNC B0 ;  /* 0x0000000000007941 */ /* 0x000fea0003800000 */
.L_x_2764:
[----:B------:R-:W-:-:S04]  /*9380*/  LOP3.LUT R2, R23, 0x80000000, RZ, 0xc0, !PT ;  /* 0x8000000017027812 */ /* 0x000fc800078ec0ff */
[----:B------:R-:W-:-:S04]  /*9390*/  SHF.R.U32.HI R3, RZ, 0x18, R2 ;  /* 0x00000018ff037819 */ /* 0x000fc80000011602 */
[----:B------:R-:W-:-:S05]  /*93a0*/  LOP3.LUT R3, R0, R3, RZ, 0xfc, !PT ;  /* 0x0000000300037212 */ /* 0x000fca00078efcff */
[----:B------:R0:W-:Y:S01]  /*93b0*/  STG.E.U8 [R16.64], R3 ;  /* 0x0000000310007986 */ /* 0x0001e2000c101124 */
[----:B------:R-:W-:Y:S05]  /*93c0*/  BRA `(.L_x_2750) ;  /* 0x000006b000007947 */ /* 0x000fea0003800000 */
.L_x_2760:
[----:B------:R-:W0:Y:S02]  /*93d0*/  I2F.S64 R0, R22 ;  /* 0x0000001600007312 */ /* 0x000e240000301400 */
[----:B0-----:R-:W-:-:S05]  /*93e0*/  F2FP.BF16.PACK_AB R0, RZ, R0 ;  /* 0x00000000ff00723e */ /* 0x001fca00000010ff */
[----:B------:R0:W-:Y:S01]  /*93f0*/  STG.E.U16 [R16.64], R0 ;  /* 0x0000000010007986 */ /* 0x0001e2000c101524 */
[----:B------:R-:W-:Y:S05]  /*9400*/  BRA `(.L_x_2750) ;  /* 0x0000067000007947 */ /* 0x000fea0003800000 */
.L_x_2757:
        /* <DEDUP_REMOVED lines=10> */
.L_x_2769:
        /* <DEDUP_REMOVED lines=17> */
.L_x_2772:
[----:B------:R-:W-:-:S04]  /*95c0*/  LOP3.LUT R2, R23, 0x80000000, RZ, 0xc0, !PT ;  /* 0x8000000017027812 */ /* 0x000fc800078ec0ff */
[----:B------:R-:W-:-:S04]  /*95d0*/  SHF.R.U32.HI R3, RZ, 0x18, R2 ;  /* 0x00000018ff037819 */ /* 0x000fc80000011602 */
[----:B------:R-:W-:-:S04]  /*95e0*/  LOP3.LUT R0, R0, R3, RZ, 0xfc, !PT ;  /* 0x0000000300007212 */ /* 0x000fc800078efcff */
[----:B------:R-:W-:Y:S02]  /*95f0*/  PRMT R8, R0, 0x7610, R8 ;  /* 0x0000761000087816 */ /* 0x000fe40000000008 */
.L_x_2771:
[----:B------:R-:W-:Y:S05]  /*9600*/  BSYNC B0 ;  /* 0x0000000000007941 */ /* 0x000fea0003800000 */
.L_x_2770:
[----:B------:R0:W-:Y:S01]  /*9610*/  STG.E.U8 [R16.64], R8 ;  /* 0x0000000810007986 */ /* 0x0001e2000c101124 */
[----:B------:R-:W-:Y:S05]  /*9620*/  BRA `(.L_x_2750) ;  /* 0x0000045000007947 */ /* 0x000fea0003800000 */
.L_x_2768:
        /* <DEDUP_REMOVED lines=17> */
.L_x_2775:
[----:B------:R-:W-:-:S04]  /*9740*/  LOP3.LUT R2, R23, 0x80000000, RZ, 0xc0, !PT ;  /* 0x8000000017027812 */ /* 0x000fc800078ec0ff */
[----:B------:R-:W-:-:S04]  /*9750*/  SHF.R.U32.HI R3, RZ, 0x18, R2 ;  /* 0x00000018ff037819 */ /* 0x000fc80000011602 */
[----:B------:R-:W-:-:S04]  /*9760*/  LOP3.LUT R0, R0, R3, RZ, 0xfc, !PT ;  /* 0x0000000300007212 */ /* 0x000fc800078efcff */
[----:B------:R-:W-:Y:S02]  /*9770*/  PRMT R8, R0, 0x7610, R8 ;  /* 0x0000761000087816 */ /* 0x000fe40000000008 */
.L_x_2774:
[----:B------:R-:W-:Y:S05]  /*9780*/  BSYNC B0 ;  /* 0x0000000000007941 */ /* 0x000fea0003800000 */
.L_x_2773:
[----:B------:R0:W-:Y:S01]  /*9790*/  STG.E.U8 [R16.64], R8 ;  /* 0x0000000810007986 */ /* 0x0001e2000c101124 */
[----:B------:R-:W-:Y:S05]  /*97a0*/  BRA `(.L_x_2750) ;  /* 0x000002d000007947 */ /* 0x000fea0003800000 */
.L_x_2767:
        /* <DEDUP_REMOVED lines=22> */
.L_x_2749:
        /* <DEDUP_REMOVED lines=20> */
.L_x_2777:
[----:B------:R0:W-:Y:S01]  /*9a50*/  STG.E.64 [R16.64], R22 ;  /* 0x0000001610007986 */ /* 0x0001e2000c101b24 */
[----:B------:R-:W-:Y:S05]  /*9a60*/  BRA `(.L_x_2750) ;  /* 0x0000001000007947 */ /* 0x000fea0003800000 */
.L_x_2776:
[----:B------:R0:W-:Y:S02]  /*9a70*/  STG.E [R16.64], R22 ;  /* 0x0000001610007986 */ /* 0x0001e4000c101924 */
.L_x_2750:
[----:B------:R-:W-:Y:S02]  /*9a80*/  IADD3 R19, R19, 0x80, RZ ;  /* 0x0000008013137810 */ /* 0x000fe40007ffe0ff */
.L_x_2639:
[----:B------:R-:W-:Y:S05]  /*9a90*/  BSYNC B6 ;  /* 0x0000000000067941 */ /* 0x000fea0003800000 */
.L_x_2638:
        /* <DEDUP_REMOVED lines=230> */
.L_x_2778:
        /* <DEDUP_REMOVED lines=19> */
.L_x_2782:
[----:B------:R0:W5:Y:S01]  /*aa30*/  LDG.E.U8 R6, [R2.64] ;  /* 0x0000002402067981 */ /* 0x000162000c1e1100 */
[----:B------:R-:W-:Y:S01]  /*aa40*/  IMAD.MOV.U32 R7, RZ, RZ, RZ ;  /* 0x000000ffff077224 */ /* 0x000fe200078e00ff */
[----:B------:R-:W-:Y:S05]  /*aa50*/  BRA `(.L_x_2784) ;  /* 0x00000d5000007947 */ /* 0x000fea0003800000 */
.L_x_2781:
        /* <DEDUP_REMOVED lines=8> */
.L_x_2786:
[----:B------:R-:W2:Y:S02]  /*aae0*/  LDG.E R6, [R2.64] ;  /* 0x0000002402067981 */ /* 0x000ea4000c1e1900 */
[----:B--2---:R-:W-:Y:S01]  /*aaf0*/  SHF.R.S32.HI R7, RZ, 0x1f, R6 ;  /* 0x0000001fff077819 */ /* 0x004fe20000011406 */
[----:B------:R-:W-:Y:S05]  /*ab00*/  BRA `(.L_x_2784) ;  /* 0x00000ca000007947 */ /* 0x000fea0003800000 */
.L_x_2785:
[----:B------:R-:W2:Y:S02]  /*ab10*/  LDG.E.S16 R6, [R2.64] ;  /* 0x0000002402067981 */ /* 0x000ea4000c1e1700 */
[----:B--2---:R-:W-:Y:S01]  /*ab20*/  SHF.R.S32.HI R7, RZ, 0x1f, R6 ;  /* 0x0000001fff077819 */ /* 0x004fe20000011406 */
[----:B------:R-:W-:Y:S05]  /*ab30*/  BRA `(.L_x_2784) ;  /* 0x00000c7000007947 */ /* 0x000fea0003800000 */
.L_x_2780:
        /* <DEDUP_REMOVED lines=9> */
.L_x_2788:
[----:B------:R-:W2:Y:S02]  /*abd0*/  LDG.E.U16 R2, [R2.64] ;  /* 0x0000002402027981 */ /* 0x000ea4000c1e1500 */
[----:B--2---:R-:W-:-:S06]  /*abe0*/  HADD2.F32 R6, -RZ, R2.H0_H0 ;  /* 0x20000002ff067230 */ /* 0x004fcc0000004100 */
[----:B------:R-:W0:Y:S01]  /*abf0*/  F2I.S64.TRUNC R6, R6 ;  /* 0x0000000600067311 */ /* 0x000e22000020d900 */
[----:B------:R-:W-:Y:S05]  /*ac00*/  BRA `(.L_x_2784) ;  /* 0x00000ba000007947 */ /* 0x000fea0003800000 */
.L_x_2787:
        /* <DEDUP_REMOVED lines=9> */
.L_x_2790:
[----:B------:R-:W2:Y:S02]  /*aca0*/  LDG.E.U16 R2, [R2.64] ;  /* 0x0000002402027981 */ /* 0x000ea4000c1e1500 */
[----:B--2---:R-:W-:-:S06]  /*acb0*/  HADD2.F32 R6, -RZ, R2.H0_H0 ;  /* 0x20000002ff067230 */ /* 0x004fcc0000004100 */
[----:B------:R-:W0:Y:S01]  /*acc0*/  F2I.S64.TRUNC R6, R6 ;  /* 0x0000000600067311 */ /* 0x000e22000020d900 */
[----:B------:R-:W-:Y:S05]  /*acd0*/  BRA `(.L_x_2784) ;  /* 0x00000ad000007947 */ /* 0x000fea0003800000 */
.L_x_2789:
[----:B------:R-:W2:Y:S02]  /*ace0*/  LDG.E.64 R2, [R2.64] ;  /* 0x0000002402027981 */ /* 0x000ea4000c1e1b00 */
[----:B--2---:R0:W1:Y:S01]  /*acf0*/  F2I.S64.F64.TRUNC R6, R2 ;  /* 0x0000000200067311 */ /* 0x004062000030d900 */
[----:B------:R-:W-:Y:S05]  /*ad00*/  BRA `(.L_x_2784) ;  /* 0x00000aa000007947 */ /* 0x000fea0003800000 */
.L_x_2779:
        /* <DEDUP_REMOVED lines=13> */
.L_x_2793:
[----:B------:R-:W2:Y:S02]  /*ade0*/  LDG.E.64 R2, [R2.64] ;  /* 0x0000002402027981 */ /* 0x000ea4000c1e1b00 */
[----:B--2---:R0:W1:Y:S01]  /*adf0*/  F2I.S64.F64.TRUNC R6, R2 ;  /* 0x0000000200067311 */ /* 0x004062000030d900 */
[----:B------:R-:W-:Y:S05]  /*ae00*/  BRA `(.L_x_2784) ;  /* 0x000009a000007947 */ /* 0x000fea0003800000 */
.L_x_2792:
        /* <DEDUP_REMOVED lines=27> */
.L_x_2795:
        /* <DEDUP_REMOVED lines=14> */
.L_x_2794:
[----:B------:R-:W2:Y:S02]  /*b0a0*/  LDG.E.U16 R6, [R2.64] ;  /* 0x0000002402067981 */ /* 0x000ea4000c1e1500 */
[----:B--2---:R-:W-:-:S06]  /*b0b0*/  PRMT R6, RZ, 0x5410, R6 ;  /* 0x00005410ff067816 */ /* 0x004fcc0000000006 */
[----:B------:R-:W0:Y:S01]  /*b0c0*/  F2I.S64.TRUNC R6, R6 ;  /* 0x0000000600067311 */ /* 0x000e22000020d900 */
[----:B------:R-:W-:Y:S05]  /*b0d0*/  BRA `(.L_x_2784) ;  /* 0x000006d000007947 */ /* 0x000fea0003800000 */
.L_x_2791:
        /* <DEDUP_REMOVED lines=11> */
.L_x_2798:
        /* <DEDUP_REMOVED lines=21> */
.L_x_2802:
[----:B------:R-:W-:Y:S05]  /*b2e0*/  BSYNC B1 ;  /* 0x0000000000017941 */ /* 0x000fea0003800000 */
.L_x_2801:
[----:B------:R-:W-:Y:S01]  /*b2f0*/  IMAD.SHL.U32 R2, R2, 0x100000, RZ ;  /* 0x0010000002027824 */ /* 0x000fe200078e00ff */
[----:B------:R-:W-:-:S04]  /*b300*/  LEA R3, R0, 0x3b800000, 0x17 ;  /* 0x3b80000000037811 */ /* 0x000fc800078eb8ff */
[----:B------:R-:W-:Y:S02]  /*b310*/  LOP3.LUT R6, R3, R2, R6, 0xfe, !PT ;  /* 0x0000000203067212 */ /* 0x000fe400078efe06 */
.L_x_2800:
[----:B------:R-:W-:Y:S05]  /*b320*/  BSYNC B0 ;  /* 0x0000000000007941 */ /* 0x000fea0003800000 */
.L_x_2799:
[----:B------:R-:W0:Y:S01]  /*b330*/  F2I.S64.TRUNC R6, R6 ;  /* 0x0000000600067311 */ /* 0x000e22000020d900 */
[----:B------:R-:W-:Y:S05]  /*b340*/  BRA `(.L_x_2784) ;  /* 0x0000046000007947 */ /* 0x000fea0003800000 */
.L_x_2797:
        /* <DEDUP_REMOVED lines=21> */
.L_x_2806:
[----:B------:R-:W-:Y:S05]  /*b4a0*/  BSYNC B1 ;  /* 0x0000000000017941 */ /* 0x000fea0003800000 */
.L_x_2805:
[----:B------:R-:W-:Y:S01]  /*b4b0*/  IMAD.SHL.U32 R2, R2, 0x200000, RZ ;  /* 0x0020000002027824 */ /* 0x000fe200078e00ff */
[----:B------:R-:W-:-:S04]  /*b4c0*/  LEA R3, R0, 0x37800000, 0x17 ;  /* 0x3780000000037811 */ /* 0x000fc800078eb8ff */
[----:B------:R-:W-:Y:S02]  /*b4d0*/  LOP3.LUT R6, R3, R2, R6, 0xfe, !PT ;  /* 0x0000000203067212 */ /* 0x000fe400078efe06 */
.L_x_2804:
[----:B------:R-:W-:Y:S05]  /*b4e0*/  BSYNC B0 ;  /* 0x0000000000007941 */ /* 0x000fea0003800000 */
.L_x_2803:
[----:B------:R-:W0:Y:S01]  /*b4f0*/  F2I.S64.TRUNC R6, R6 ;  /* 0x0000000600067311 */ /* 0x000e22000020d900 */
[----:B------:R-:W-:Y:S05]  /*b500*/  BRA `(.L_x_2784) ;  /* 0x000002a000007947 */ /* 0x000fea0003800000 */
.L_x_2796:
        /* <DEDUP_REMOVED lines=14> */
.L_x_2810:
[----:B------:R-:W-:Y:S05]  /*b5f0*/  BSYNC B0 ;  /* 0x0000000000007941 */ /* 0x000fea0003800000 */
.L_x_2809:
[----:B------:R-:W0:Y:S01]  /*b600*/  F2I.S64.TRUNC R6, R6 ;  /* 0x0000000600067311 */ /* 0x000e22000020d900 */
[----:B------:R-:W-:Y:S05]  /*b610*/  BRA `(.L_x_2784) ;  /* 0x0000019000007947 */ /* 0x000fea0003800000 */
.L_x_2783:
        /* <DEDUP_REMOVED lines=21> */
.L_x_2808:
[----:B------:R0:W5:Y:S01]  /*b770*/  LDG.E.64 R6, [R2.64] ;  /* 0x0000002402067981 */ /* 0x000162000c1e1b00 */
[----:B------:R-:W-:Y:S05]  /*b780*/  BRA `(.L_x_2784) ;  /* 0x0000002000007947 */ /* 0x000fea0003800000 */
.L_x_2807:
[----:B------:R0:W5:Y:S01]  /*b790*/  LDG.E R6, [R2.64] ;  /* 0x0000002402067981 */ /* 0x000162000c1e1900 */
[----:B------:R-:W-:-:S03]  /*b7a0*/  IMAD.MOV.U32 R7, RZ, RZ, RZ ;  /* 0x000000ffff077224 */ /* 0x000fc600078e00ff */
.L_x_2784:
        /* <DEDUP_REMOVED lines=37> */
.L_x_2813:
[----:B------:R0:W2:Y:S01]  /*ba00*/  LDG.E R37, [R10.64] ;  /* 0x000000240a257981 */ /* 0x0000a2000c1e1900 */
[----:B------:R-:W-:-:S05]  /*ba10*/  IADD3 R12, P1, R10, R2, RZ ;  /* 0x000000020a0c7210 */ /* 0x000fca0007f3e0ff */
[----:B------:R-:W-:Y:S01]  /*ba20*/  IMAD.X R13, R11, 0x1, R29, P1 ;  /* 0x000000010b0d7824 */ /* 0x000fe200008e061d */
[----:B------:R-:W-:-:S04]  /*ba30*/  IADD3 R14, P1, R12, R2, RZ ;  /* 0x000000020c0e7210 */ /* 0x000fc80007f3e0ff */
[----:B------:R1:W3:Y:S01]  /*ba40*/  LDG.E R35, [R12.64] ;  /* 0x000000240c237981 */ /* 0x0002e2000c1e1900 */
[----:B------:R-:W-:-:S05]  /*ba50*/  IMAD.X R15, R13, 0x1, R29, P1 ;  /* 0x000000010d0f7824 */ /* 0x000fca00008e061d */
[----:B------:R4:W5:Y:S01]  /*ba60*/  LDG.E R33, [R14.64] ;  /* 0x000000240e217981 */ /* 0x000962000c1e1900 */
        /* <DEDUP_REMOVED lines=8> */
[----:B----4-:R0:W4:Y:S02]  /*baf0*/  LDC.64 R14, c[0x0][R0+0x398] ;  /* 0x0000e600000e7b82 */ /* 0x0101240000000a00 */
        /* <DEDUP_REMOVED lines=11> */
[----:B-----5:R-:W-:Y:S01]  /*bbb0*/  SHF.R.S32.HI R19, RZ, 0x1f, R33 ;  /* 0x0000001fff137819 */ /* 0x020fe20000011421 */
[----:B-1----:R-:W-:Y:S02]  /*bbc0*/  IMAD R13, R13, R33, RZ ;  /* 0x000000210d0d7224 */ /* 0x002fe400078e02ff */
[----:B------:R-:W-:-:S04]  /*bbd0*/  IMAD.WIDE.U32 R10, R33, R12, R10 ;  /* 0x0000000c210a7225 */ /* 0x000fc800078e000a */
[----:B------:R-:W-:Y:S01]  /*bbe0*/  IMAD R13, R12, R19, R13 ;  /* 0x000000130c0d7224 */ /* 0x000fe200078e020d */
[----:B------:R-:W-:Y:S01]  /*bbf0*/  IADD3 R12, P2, R25, R24, RZ ;  /* 0x00000018190c7210 */ /* 0x000fe20007f5e0ff */
[----:B----4-:R-:W-:Y:S02]  /*bc00*/  IMAD R15, R15, R31, RZ ;  /* 0x0000001f0f0f7224 */ /* 0x010fe400078e02ff */
        /* <DEDUP_REMOVED lines=12> */
.L_x_2812:
        /* <DEDUP_REMOVED lines=44> */
.L_x_2811:
        /* <DEDUP_REMOVED lines=14> */
.L_x_2817:
[----:B------:R-:W-:Y:S01]  /*c070*/  STG.E.U8 [R16.64], R20 ;  /* 0x0000001410007986 */ /* 0x000fe2000c101124 */
[----:B------:R-:W-:Y:S05]  /*c080*/  EXIT ;  /* 0x000000000000794d */ /* 0x000fea0003800000 */
.L_x_2816:
        /* <DEDUP_REMOVED lines=8> */
.L_x_2820:
[----:B------:R-:W-:Y:S01]  /*c110*/  STG.E [R16.64], R20 ;  /* 0x0000001410007986 */ /* 0x000fe2000c101924 */
[----:B------:R-:W-:Y:S05]  /*c120*/  EXIT ;  /* 0x000000000000794d */ /* 0x000fea0003800000 */
.L_x_2819:
[----:B------:R-:W-:Y:S01]  /*c130*/  STG.E.U16 [R16.64], R20 ;  /* 0x0000001410007986 */ /* 0x000fe2000c101524 */
[----:B------:R-:W-:Y:S05]  /*c140*/  EXIT ;  /* 0x000000000000794d */ /* 0x000fea0003800000 */
.L_x_2815:
        /* <DEDUP_REMOVED lines=9> */
.L_x_2822:
[----:B------:R-:W0:Y:S02]  /*c1e0*/  I2F.S64 R0, R20 ;  /* 0x0000001400007312 */ /* 0x000e240000301400 */
[----:B0-----:R-:W-:-:S05]  /*c1f0*/  F2FP.PACK_AB R0, RZ, R0 ;  /* 0x00000000ff00723e */ /* 0x001fca00000000ff */
[----:B------:R-:W-:Y:S01]  /*c200*/  STG.E.U16 [R16.64], R0 ;  /* 0x0000000010007986 */ /* 0x000fe2000c101524 */
[----:B------:R-:W-:Y:S05]  /*c210*/  EXIT ;  /* 0x000000000000794d */ /* 0x000fea0003800000 */
.L_x_2821:
        /* <DEDUP_REMOVED lines=10> */
.L_x_2824:
[----:B------:R-:W0:Y:S02]  /*c2c0*/  I2F.S64 R20, R20 ;  /* 0x0000001400147312 */ /* 0x000e240000301400 */
[----:B0-----:R-:W-:-:S04]  /*c2d0*/  F2FP.PACK_AB R3, RZ, R20 ;  /* 0x00000014ff03723e */ /* 0x001fc800000000ff */
[----:B------:R-:W-:-:S05]  /*c2e0*/  PRMT R3, R3, 0x5410, RZ ;  /* 0x0000541003037816 */ /* 0x000fca00000000ff */
[----:B------:R-:W-:Y:S01]  /*c2f0*/  STG.E [R16.64], R3 ;  /* 0x0000000310007986 */ /* 0x000fe2000c101924 */
[----:B------:R-:W-:Y:S05]  /*c300*/  EXIT ;  /* 0x000000000000794d */ /* 0x000fea0003800000 */
.L_x_2823:
[----:B------:R-:W0:Y:S02]  /*c310*/  I2F.F64.S64 R2, R20 ;  /* 0x0000001400027312 */ /* 0x000e240000301c00 */
[----:B0-----:R-:W-:Y:S01]  /*c320*/  STG.E.64 [R16.64], R2 ;  /* 0x0000000210007986 */ /* 0x001fe2000c101b24 */
[----:B------:R-:W-:Y:S05]  /*c330*/  EXIT ;  /* 0x000000000000794d */ /* 0x000fea0003800000 */
.L_x_2814:
        /* <DEDUP_REMOVED lines=13> */
.L_x_2827:
[----:B------:R-:W0:Y:S01]  /*c410*/  I2F.F64.S64 R20, R20 ;  /* 0x0000001400147312 */ /* 0x000e220000301c00 */
[----:B------:R-:W-:-:S05]  /*c420*/  CS2R R22, SRZ ;  /* 0x0000000000167805 */ /* 0x000fca000001ff00 */
[----:B0-----:R-:W-:Y:S01]  /*c430*/  STG.E.128 [R16.64], R20 ;  /* 0x0000001410007986 */ /* 0x001fe2000c101d24 */
[----:B------:R-:W-:Y:S05]  /*c440*/  EXIT ;  /* 0x000000000000794d */ /* 0x000fea0003800000 */
.L_x_2826:
        /* <DEDUP_REMOVED lines=21> */
.L_x_2831:
[----:B------:R-:W-:Y:S05]  /*c5a0*/  BSYNC B0 ;  /* 0x0000000000007941 */ /* 0x000fea0003800000 */
.L_x_2830:
[----:B------:R-:W-:-:S05]  /*c5b0*/  LOP3.LUT R3, R0, R3, RZ, 0xfc, !PT ;  /* 0x0000000300037212 */ /* 0x000fca00078efcff */
[----:B------:R-:W-:Y:S01]  /*c5c0*/  STG.E.U8 [R16.64], R3 ;  /* 0x0000000310007986 */ /* 0x000fe2000c101124 */
[----:B------:R-:W-:Y:S05]  /*c5d0*/  EXIT ;  /* 0x000000000000794d */ /* 0x000fea0003800000 */
.L_x_2829:
        /* <DEDUP_REMOVED lines=13> */
.L_x_2833:
[----:B------:R-:W-:Y:S01]  /*c6b0*/  IMAD.MOV.U32 R0, RZ, RZ, 0x7f ;  /* 0x0000007fff007424 */ /* 0x000fe200078e00ff */
[----:B------:R-:W-:-:S04]  /*c6c0*/  ISETP.GT.U32.AND P0, PT, R2, 0x7f800000, PT ;  /* 0x7f8000000200780c */ /* 0x000fc80003f04070 */
[----:B------:R-:W-:-:S04]  /*c6d0*/  SEL R0, R0, 0x7c, P0 ;  /* 0x0000007c00007807 */ /* 0x000fc80000000000 */
.L_x_2834:
[----:B------:R-:W-:Y:S05]  /*c6e0*/  BSYNC B0 ;  /* 0x0000000000007941 */ /* 0x000fea0003800000 */
.L_x_2832:
[----:B------:R-:W-:-:S04]  /*c6f0*/  LOP3.LUT R2, R21, 0x80000000, RZ, 0xc0, !PT ;  /* 0x8000000015027812 */ /* 0x000fc800078ec0ff */
[----:B------:R-:W-:-:S04]  /*c700*/  SHF.R.U32.HI R3, RZ, 0x18, R2 ;  /* 0x00000018ff037819 */ /* 0x000fc80000011602 */
[----:B------:R-:W-:-:S05]  /*c710*/  LOP3.LUT R3, R0, R3, RZ, 0xfc, !PT ;  /* 0x0000000300037212 */ /* 0x000fca00078efcff */
[----:B------:R-:W-:Y:S01]  /*c720*/  STG.E.U8 [R16.64], R3 ;  /* 0x0000000310007986 */ /* 0x000fe2000c101124 */
[----:B------:R-:W-:Y:S05]  /*c730*/  EXIT ;  /* 0x000000000000794d */ /* 0x000fea0003800000 */
.L_x_2828:
[----:B------:R-:W0:Y:S02]  /*c740*/  I2F.S64 R0, R20 ;  /* 0x0000001400007312 */ /* 0x000e240000301400 */
[----:B0-----:R-:W-:-:S05]  /*c750*/  F2FP.BF16.PACK_AB R0, RZ, R0 ;  /* 0x00000000ff00723e */ /* 0x001fca00000010ff */
[----:B------:R-:W-:Y:S01]  /*c760*/  STG.E.U16 [R16.64], R0 ;  /* 0x0000000010007986 */ /* 0x000fe2000c101524 */
[----:B------:R-:W-:Y:S05]  /*c770*/  EXIT ;  /* 0x000000000000794d */ /* 0x000fea0003800000 */
.L_x_2825:
        /* <DEDUP_REMOVED lines=10> */
.L_x_2837:
        /* <DEDUP_REMOVED lines=17> */
.L_x_2840:
[----:B------:R-:W-:-:S04]  /*c930*/  LOP3.LUT R2, R21, 0x80000000, RZ, 0xc0, !PT ;  /* 0x8000000015027812 */ /* 0x000fc800078ec0ff */
[----:B------:R-:W-:-:S04]  /*c940*/  SHF.R.U32.HI R3, RZ, 0x18, R2 ;  /* 0x00000018ff037819 */ /* 0x000fc80000011602 */
[----:B------:R-:W-:-:S04]  /*c950*/  LOP3.LUT R0, R0, R3, RZ, 0xfc, !PT ;  /* 0x0000000300007212 */ /* 0x000fc800078efcff */
[----:B------:R-:W-:Y:S02]  /*c960*/  PRMT R8, R0, 0x7610, R8 ;  /* 0x0000761000087816 */ /* 0x000fe40000000008 */
.L_x_2839:
[----:B------:R-:W-:Y:S05]  /*c970*/  BSYNC B0 ;  /* 0x0000000000007941 */ /* 0x000fea0003800000 */
.L_x_2838:
[----:B------:R-:W-:Y:S01]  /*c980*/  STG.E.U8 [R16.64], R8 ;  /* 0x0000000810007986 */ /* 0x000fe2000c101124 */
[----:B------:R-:W-:Y:S05]  /*c990*/  EXIT ;  /* 0x000000000000794d */ /* 0x000fea0003800000 */
.L_x_2836:
        /* <DEDUP_REMOVED lines=17> */
.L_x_2843:
[----:B------:R-:W-:-:S04]  /*cab0*/  LOP3.LUT R2, R21, 0x80000000, RZ, 0xc0, !PT ;  /* 0x8000000015027812 */ /* 0x000fc800078ec0ff */
[----:B------:R-:W-:-:S04]  /*cac0*/  SHF.R.U32.HI R3, RZ, 0x18, R2 ;  /* 0x00000018ff037819 */ /* 0x000fc80000011602 */
[----:B------:R-:W-:-:S04]  /*cad0*/  LOP3.LUT R0, R0, R3, RZ, 0xfc, !PT ;  /* 0x0000000300007212 */ /* 0x000fc800078efcff */
[----:B------:R-:W-:Y:S02]  /*cae0*/  PRMT R8, R0, 0x7610, R8 ;  /* 0x0000761000087816 */ /* 0x000fe40000000008 */
.L_x_2842:
[----:B------:R-:W-:Y:S05]  /*caf0*/  BSYNC B0 ;  /* 0x0000000000007941 */ /* 0x000fea0003800000 */
.L_x_2841:
[----:B------:R-:W-:Y:S01]  /*cb00*/  STG.E.U8 [R16.64], R8 ;  /* 0x0000000810007986 */ /* 0x000fe2000c101124 */
[----:B------:R-:W-:Y:S05]  /*cb10*/  EXIT ;  /* 0x000000000000794d */ /* 0x000fea0003800000 */
.L_x_2835:
        /* <DEDUP_REMOVED lines=22> */
.L_x_2818:
        /* <DEDUP_REMOVED lines=20> */
.L_x_2845:
[----:B------:R-:W-:Y:S01]  /*cdc0*/  STG.E.64 [R16.64], R20 ;  /* 0x0000001410007986 */ /* 0x000fe2000c101b24 */
[----:B------:R-:W-:Y:S05]  /*cdd0*/  EXIT ;  /* 0x000000000000794d */ /* 0x000fea0003800000 */
.L_x_2844:
[----:B------:R-:W-:Y:S01]  /*cde0*/  STG.E [R16.64], R20 ;  /* 0x0000001410007986 */ /* 0x000fe2000c101924 */
[----:B------:R-:W-:Y:S05]  /*cdf0*/  EXIT ;  /* 0x000000000000794d */ /* 0x000fea0003800000 */
.L_x_2846:
        /* <DEDUP_REMOVED lines=16> */
.L_x_3443:


//--------------------- .text._ZN2at6native27unrolled_elementwise_kernelIZZNS0_61_GLOBAL__N__ae8afa13_23_FlattenIndicesKernel_cu_7dd49032_310621_flatten_indices_implINS2_18CUDAKernelLauncherEiLl8EEENS_6TensorERKS5_N3c108ArrayRefIlEEENKUlvE0_clEvEUllE_St5arrayIPcLm2EELi4E23TrivialOffsetCalculatorILi1EjESH_NS0_6memory12LoadWithCastILi1EEENSI_13StoreWithCastILi1EEEEEviT_T0_T2_T3_T4_T5_ --------------------------
	.section	.text._ZN2at6native27unrolled_elementwise_kernelIZZNS0_61_GLOBAL__N__ae8afa13_23_FlattenIndicesKernel_cu_7dd49032_310621_flatten_indices_implINS2_18CUDAKernelLauncherEiLl8EEENS_6TensorERKS5_N3c108ArrayRefIlEEENKUlvE0_clEvEUllE_St5arrayIPcLm2EELi4E23TrivialOffsetCalculatorILi1EjESH_NS0_6memory12LoadWithCastILi1EEENSI_13StoreWithCastILi1EEEEEviT_T0_T2_T3_T4_T5_,"ax",@progbits
	.sectioninfo	@"SHI_REGISTERS=40"
	.align	128
        .global         _ZN2at6native27unrolled_elementwise_kernelIZZNS0_61_GLOBAL__N__ae8afa13_23_FlattenIndicesKernel_cu_7dd49032_310621_flatten_indices_implINS2_18CUDAKernelLauncherEiLl8EEENS_6TensorERKS5_N3c108ArrayRefIlEEENKUlvE0_clEvEUllE_St5arrayIPcLm2EELi4E23TrivialOffsetCalculatorILi1EjESH_NS0_6memory12LoadWithCastILi1EEENSI_13StoreWithCastILi1EEEEEviT_T0_T2_T3_T4_T5_
        .type           _ZN2at6native27unrolled_elementwise_kernelIZZNS0_61_GLOBAL__N__ae8afa13_23_FlattenIndicesKernel_cu_7dd49032_310621_flatten_indices_implINS2_18CUDAKernelLauncherEiLl8EEENS_6TensorERKS5_N3c108ArrayRefIlEEENKUlvE0_clEvEUllE_St5arrayIPcLm2EELi4E23TrivialOffsetCalculatorILi1EjESH_NS0_6memory12LoadWithCastILi1EEENSI_13StoreWithCastILi1EEEEEviT_T0_T2_T3_T4_T5_,@function
        .size           _ZN2at6native27unrolled_elementwise_kernelIZZNS0_61_GLOBAL__N__ae8afa13_23_FlattenIndicesKernel_cu_7dd49032_310621_flatten_indices_implINS2_18CUDAKernelLauncherEiLl8EEENS_6TensorERKS5_N3c108ArrayRefIlEEENKUlvE0_clEvEUllE_St5arrayIPcLm2EELi4E23TrivialOffsetCalculatorILi1EjESH_NS0_6memory12LoadWithCastILi1EEENSI_13StoreWithCastILi1EEEEEviT_T0_T2_T3_T4_T5_,(.L_x_3444 - _ZN2at6native27unrolled_elementwise_kernelIZZNS0_61_GLOBAL__N__ae8afa13_23_FlattenIndicesKernel_cu_7dd49032_310621_flatten_indices_implINS2_18CUDAKernelLauncherEiLl8EEENS_6TensorERKS5_N3c108ArrayRefIlEEENKUlvE0_clEvEUllE_St5arrayIPcLm2EELi4E23TrivialOffsetCalculatorILi1EjESH_NS0_6memory12LoadWithCastILi1EEENSI_13StoreWithCastILi1EEEEEviT_T0_T2_T3_T4_T5_)
        .other          _ZN2at6native27unrolled_elementwise_kernelIZZNS0_61_GLOBAL__N__ae8afa13_23_FlattenIndicesKernel_cu_7dd49032_310621_flatten_indices_implINS2_18CUDAKernelLauncherEiLl8EEENS_6TensorERKS5_N3c108ArrayRefIlEEENKUlvE0_clEvEUllE_St5arrayIPcLm2EELi4E23TrivialOffsetCalculatorILi1EjESH_NS0_6memory12LoadWithCastILi1EEENSI_13StoreWithCastILi1EEEEEviT_T0_T2_T3_T4_T5_,@"STO_CUDA_ENTRY STV_DEFAULT"
_ZN2at6native27unrolled_elementwise_kernelIZZNS0_61_GLOBAL__N__ae8afa13_23_FlattenIndicesKernel_cu_7dd49032_310621_flatten_indices_implINS2_18CUDAKernelLauncherEiLl8EEENS_6TensorERKS5_N3c108ArrayRefIlEEENKUlvE0_clEvEUllE_St5arrayIPcLm2EELi4E23TrivialOffsetCalculatorILi1EjESH_NS0_6memory12LoadWithCastILi1EEENSI_13StoreWithCastILi1EEEEEviT_T0_T2_T3_T4_T5_:
.text._ZN2at6native27unrolled_elementwise_kernelIZZNS0_61_GLOBAL__N__ae8afa13_23_FlattenIndicesKernel_cu_7dd49032_310621_flatten_indices_implINS2_18CUDAKernelLauncherEiLl8EEENS_6TensorERKS5_N3c108ArrayRefIlEEENKUlvE0_clEvEUllE_St5arrayIPcLm2EELi4E23TrivialOffsetCalculatorILi1EjESH_NS0_6memory12LoadWithCastILi1EEENSI_13StoreWithCastILi1EEEEEviT_T0_T2_T3_T4_T5_:
        /* <DEDUP_REMOVED lines=29> */
[----:B------:R-:W-:Y:S01]  /*01d0*/  STL.64 [R1+0x20], R10 ;  /* 0x0000200a01007387 */ /* 0x000fe20000100a00 */
[----:B---3--:R-:W-:-:S02]  /*01e0*/  IMAD.MOV.U32 R4, RZ, RZ, c[0x0][0x1a8] ;  /* 0x00006a00ff047624 */ /* 0x008fc400078e00ff */
[----:B------:R-:W-:Y:S01]  /*01f0*/  IMAD.MOV.U32 R5, RZ, RZ, c[0x0][0x1ac] ;  /* 0x00006b00ff057624 */ /* 0x000fe200078e00ff */
[----:B------:R-:W-:Y:S01]  /*0200*/  STL.64 [R1+0x28], R12 ;  /* 0x0000280c01007387 */ /* 0x000fe20000100a00 */
[----:B----4-:R-:W-:Y:S02]  /*0210*/  IMAD.MOV.U32 R6, RZ, RZ, c[0x0][0x1b0] ;  /* 0x00006c00ff067624 */ /* 0x010fe400078e00ff */
[----:B------:R-:W-:Y:S01]  /*0220*/  IMAD.MOV.U32 R7, RZ, RZ, c[0x0][0x1b4] ;  /* 0x00006d00ff077624 */ /* 0x000fe200078e00ff */
[----:B------:R-:W-:Y:S01]  /*0230*/  STL.64 [R1+0x30], R14 ;  /* 0x0000300e01007387 */ /* 0x000fe20000100a00 */
[----:B------:R-:W-:Y:S02]  /*0240*/  IMAD.MOV.U32 R18, RZ, RZ, c[0x0][0x1b8] ;  /* 0x00006e00ff127624 */ /* 0x000fe400078e00ff */
[----:B------:R-:W-:Y:S01]  /*0250*/  IMAD.MOV.U32 R19, RZ, RZ, c[0x0][0x1bc] ;  /* 0x00006f00ff137624 */ /* 0x000fe200078e00ff */
[----:B------:R-:W-:Y:S01]  /*0260*/  STL.64 [R1+0x40], R4 ;  /* 0x0000400401007387 */ /* 0x000fe20000100a00 */
[----:B-----5:R-:W-:-:S02]  /*0270*/  IMAD.MOV.U32 R8, RZ, RZ, c[0x0][0x1c0] ;  /* 0x00007000ff087624 */ /* 0x020fc400078e00ff */
[----:B------:R-:W-:Y:S01]  /*0280*/  IMAD.MOV.U32 R9, RZ, RZ, c[0x0][0x1c4] ;  /* 0x00007100ff097624 */ /* 0x000fe200078e00ff */
[----:B------:R-:W-:Y:S01]  /*0290*/  STL.64 [R1+0x48], R6 ;  /* 0x0000480601007387 */ /* 0x000fe20000100a00 */
[----:B------:R-:W-:Y:S01]  /*02a0*/  IMAD.MOV.U32 R20, RZ, RZ, c[0x0][0x1c8] ;  /* 0x00007200ff147624 */ /* 0x000fe200078e00ff */
[----:B-1----:R-:W-:Y:S01]  /*02b0*/  ISETP.GE.AND P0, PT, R2, UR38, PT ;  /* 0x0000002602007c0c */ /* 0x002fe2000bf06270 */
[----:B------:R-:W-:Y:S01]  /*02c0*/  IMAD.MOV.U32 R21, RZ, RZ, c[0x0][0x1cc] ;  /* 0x00007300ff157624 */ /* 0x000fe200078e00ff */
[----:B------:R-:W-:Y:S01]  /*02d0*/  STL.64 [R1+0x50], R18 ;  /* 0x0000501201007387 */ /* 0x000fe20000100a00 */
[----:B------:R-:W-:Y:S02]  /*02e0*/  IMAD.MOV.U32 R16, RZ, RZ, c[0x0][0x1a0] ;  /* 0x00006800ff107624 */ /* 0x000fe400078e00ff */
[----:B------:R-:W-:Y:S01]  /*02f0*/  IMAD.MOV.U32 R17, RZ, RZ, c[0x0][0x1a4] ;  /* 0x00006900ff117624 */ /* 0x000fe200078e00ff */
[----:B------:R-:W-:Y:S04]  /*0300*/  STL.64 [R1+0x58], R8 ;  /* 0x0000580801007387 */ /* 0x000fe80000100a00 */
[----:B------:R-:W-:Y:S04]  /*0310*/  STL.64 [R1+0x60], R20 ;  /* 0x0000601401007387 */ /* 0x000fe80000100a00 */
[----:B------:R0:W-:Y:S02]  /*0320*/  STL.64 [R1+0x38], R16 ;  /* 0x0000381001007387 */ /* 0x0001e40000100a00 */
[----:B0-----:R-:W-:Y:S01]  /*0330*/  CS2R R16, SRZ ;  /* 0x0000000000107805 */ /* 0x001fe2000001ff00 */
        /* <DEDUP_REMOVED lines=20> */
.L_x_2852:
[----:B------:R0:W5:Y:S01]  /*0480*/  LDG.E.U8 R26, [R2.64] ;  /* 0x00000024021a7981 */ /* 0x000162000c1e1100 */
[----:B------:R-:W-:Y:S01]  /*0490*/  IMAD.MOV.U32 R27, RZ, RZ, RZ ;  /* 0x000000ffff1b7224 */ /* 0x000fe200078e00ff */
[----:B------:R-:W-:Y:S05]  /*04a0*/  BRA `(.L_x_2854) ;  /* 0x00000d6000007947 */ /* 0x000fea0003800000 */
.L_x_2851:
        /* <DEDUP_REMOVED lines=8> */
.L_x_2856:
[----:B------:R-:W2:Y:S02]  /*0530*/  LDG.E R26, [R2.64] ;  /* 0x00000024021a7981 */ /* 0x000ea4000c1e1900 */
[----:B--2---:R-:W-:Y:S01]  /*0540*/  SHF.R.S32.HI R27, RZ, 0x1f, R26 ;  /* 0x0000001fff1b7819 */ /* 0x004fe2000001141a */
[----:B------:R-:W-:Y:S05]  /*0550*/  BRA `(.L_x_2854) ;  /* 0x00000cb000007947 */ /* 0x000fea0003800000 */
.L_x_2855:
[----:B------:R-:W2:Y:S02]  /*0560*/  LDG.E.S16 R26, [R2.64] ;  /* 0x00000024021a7981 */ /* 0x000ea4000c1e1700 */
[----:B--2---:R-:W-:Y:S01]  /*0570*/  SHF.R.S32.HI R27, RZ, 0x1f, R26 ;  /* 0x0000001fff1b7819 */ /* 0x004fe2000001141a */
[----:B------:R-:W-:Y:S05]  /*0580*/  BRA `(.L_x_2854) ;  /* 0x00000c8000007947 */ /* 0x000fea0003800000 */
.L_x_2850:
        /* <DEDUP_REMOVED lines=9> */
.L_x_2858:
[----:B------:R-:W2:Y:S02]  /*0620*/  LDG.E.U16 R2, [R2.64] ;  /* 0x0000002402027981 */ /* 0x000ea4000c1e1500 */
[----:B--2---:R-:W-:-:S06]  /*0630*/  HADD2.F32 R26, -RZ, R2.H0_H0 ;  /* 0x20000002ff1a7230 */ /* 0x004fcc0000004100 */
[----:B------:R-:W0:Y:S01]  /*0640*/  F2I.S64.TRUNC R26, R26 ;  /* 0x0000001a001a7311 */ /* 0x000e22000020d900 */
[----:B------:R-:W-:Y:S05]  /*0650*/  BRA `(.L_x_2854) ;  /* 0x00000bb000007947 */ /* 0x000fea0003800000 */
.L_x_2857:
        /* <DEDUP_REMOVED lines=9> */
.L_x_2860:
[----:B------:R-:W2:Y:S02]  /*06f0*/  LDG.E.U16 R2, [R2.64] ;  /* 0x0000002402027981 */ /* 0x000ea4000c1e1500 */
[----:B--2---:R-:W-:-:S06]  /*0700*/  HADD2.F32 R26, -RZ, R2.H0_H0 ;  /* 0x20000002ff1a7230 */ /* 0x004fcc0000004100 */
[----:B------:R-:W0:Y:S01]  /*0710*/  F2I.S64.TRUNC R26, R26 ;  /* 0x0000001a001a7311 */ /* 0x000e22000020d900 */
[----:B------:R-:W-:Y:S05]  /*0720*/  BRA `(.L_x_2854) ;  /* 0x00000ae000007947 */ /* 0x000fea0003800000 */
.L_x_2859:
[----:B------:R-:W2:Y:S02]  /*0730*/  LDG.E.64 R2, [R2.64] ;  /* 0x0000002402027981 */ /* 0x000ea4000c1e1b00 */
[----:B--2---:R0:W1:Y:S01]  /*0740*/  F2I.S64.F64.TRUNC R26, R2 ;  /* 0x00000002001a7311 */ /* 0x004062000030d900 */
[----:B------:R-:W-:Y:S05]  /*0750*/  BRA `(.L_x_2854) ;  /* 0x00000ab000007947 */ /* 0x000fea0003800000 */
.L_x_2849:
        /* <DEDUP_REMOVED lines=13> */
.L_x_2863:
[----:B------:R-:W2:Y:S02]  /*0830*/  LDG.E.64 R2, [R2.64] ;  /* 0x0000002402027981 */ /* 0x000ea4000c1e1b00 */
[----:B--2---:R0:W1:Y:S01]  /*0840*/  F2I.S64.F64.TRUNC R26, R2 ;  /* 0x00000002001a7311 */ /* 0x004062000030d900 */
[----:B------:R-:W-:Y:S05]  /*0850*/  BRA `(.L_x_2854) ;  /* 0x000009b000007947 */ /* 0x000fea0003800000 */
.L_x_2862:
        /* <DEDUP_REMOVED lines=27> */
.L_x_2865:
        /* <DEDUP_REMOVED lines=15> */
.L_x_2864:
[----:B------:R-:W2:Y:S02]  /*0b00*/  LDG.E.U16 R26, [R2.64] ;  /* 0x00000024021a7981 */ /* 0x000ea4000c1e1500 */
[----:B--2---:R-:W-:-:S06]  /*0b10*/  PRMT R26, RZ, 0x5410, R26 ;  /* 0x00005410ff1a7816 */ /* 0x004fcc000000001a */
[----:B------:R-:W0:Y:S01]  /*0b20*/  F2I.S64.TRUNC R26, R26 ;  /* 0x0000001a001a7311 */ /* 0x000e22000020d900 */
[----:B------:R-:W-:Y:S05]  /*0b30*/  BRA `(.L_x_2854) ;  /* 0x000006d000007947 */ /* 0x000fea0003800000 */
.L_x_2861:
        /* <DEDUP_REMOVED lines=11> */
.L_x_2868:
        /* <DEDUP_REMOVED lines=21> */
.L_x_2872:
[----:B------:R-:W-:Y:S05]  /*0d40*/  BSYNC B1 ;  /* 0x0000000000017941 */ /* 0x000fea0003800000 */
.L_x_2871:
[----:B------:R-:W-:Y:S01]  /*0d50*/  IMAD.SHL.U32 R2, R2, 0x100000, RZ ;  /* 0x0010000002027824 */ /* 0x000fe200078e00ff */
[----:B------:R-:W-:-:S04]  /*0d60*/  LEA R3, R0, 0x3b800000, 0x17 ;  /* 0x3b80000000037811 */ /* 0x000fc800078eb8ff */
[----:B------:R-:W-:Y:S02]  /*0d70*/  LOP3.LUT R26, R3, R2, R26, 0xfe, !PT ;  /* 0x00000002031a7212 */ /* 0x000fe400078efe1a */
.L_x_2870:
[----:B------:R-:W-:Y:S05]  /*0d80*/  BSYNC B0 ;  /* 0x0000000000007941 */ /* 0x000fea0003800000 */
.L_x_2869:
[----:B------:R-:W0:Y:S01]  /*0d90*/  F2I.S64.TRUNC R26, R26 ;  /* 0x0000001a001a7311 */ /* 0x000e22000020d900 */
[----:B------:R-:W-:Y:S05]  /*0da0*/  BRA `(.L_x_2854) ;  /* 0x0000046000007947 */ /* 0x000fea0003800000 */
.L_x_2867:
        /* <DEDUP_REMOVED lines=21> */
.L_x_2876:
[----:B------:R-:W-:Y:S05]  /*0f00*/  BSYNC B1 ;  /* 0x0000000000017941 */ /* 0x000fea0003800000 */
.L_x_2875:
[----:B------:R-:W-:Y:S01]  /*0f10*/  IMAD.SHL.U32 R2, R2, 0x200000, RZ ;  /* 0x0020000002027824 */ /* 0x000fe200078e00ff */
[----:B------:R-:W-:-:S04]  /*0f20*/  LEA R3, R0, 0x37800000, 0x17 ;  /* 0x3780000000037811 */ /* 0x000fc800078eb8ff */
[----:B------:R-:W-:Y:S02]  /*0f30*/  LOP3.LUT R26, R3, R2, R26, 0xfe, !PT ;  /* 0x00000002031a7212 */ /* 0x000fe400078efe1a */
.L_x_2874:
[----:B------:R-:W-:Y:S05]  /*0f40*/  BSYNC B0 ;  /* 0x0000000000007941 */ /* 0x000fea0003800000 */
.L_x_2873:
[----:B------:R-:W0:Y:S01]  /*0f50*/  F2I.S64.TRUNC R26, R26 ;  /* 0x0000001a001a7311 */ /* 0x000e22000020d900 */
[----:B------:R-:W-:Y:S05]  /*0f60*/  BRA `(.L_x_2854) ;  /* 0x000002a000007947 */ /* 0x000fea0003800000 */
.L_x_2866:
        /* <DEDUP_REMOVED lines=14> */
.L_x_2880:
[----:B------:R-:W-:Y:S05]  /*1050*/  BSYNC B0 ;  /* 0x0000000000007941 */ /* 0x000fea0003800000 */
.L_x_2879:
[----:B------:R-:W0:Y:S01]  /*1060*/  F2I.S64.TRUNC R26, R26 ;  /* 0x0000001a001a7311 */ /* 0x000e22000020d900 */
[----:B------:R-:W-:Y:S05]  /*1070*/  BRA `(.L_x_2854) ;  /* 0x0000019000007947 */ /* 0x000fea0003800000 */
.L_x_2853:
        /* <DEDUP_REMOVED lines=21> */
.L_x_2878:
[----:B------:R0:W5:Y:S01]  /*11d0*/  LDG.E.64 R26, [R2.64] ;  /* 0x00000024021a7981 */ /* 0x000162000c1e1b00 */
[----:B------:R-:W-:Y:S05]  /*11e0*/  BRA `(.L_x_2854) ;  /* 0x0000002000007947 */ /* 0x000fea0003800000 */
.L_x_2877:
[----:B------:R0:W5:Y:S01]  /*11f0*/  LDG.E R26, [R2.64] ;  /* 0x00000024021a7981 */ /* 0x000162000c1e1900 */
[----:B------:R-:W-:-:S03]  /*1200*/  IMAD.MOV.U32 R27, RZ, RZ, RZ ;  /* 0x000000ffff1b7224 */ /* 0x000fc600078e00ff */
.L_x_2854:
[----:B0-----:R-:W0:Y:S02]  /*1210*/  S2R R2, SR_TID.X ;  /* 0x0000000000027919 */ /* 0x001e240000002100 */
[----:B0-----:R-:W-:Y:S02]  /*1220*/  IADD3 R2, R2, 0x80, RZ ;  /* 0x0000008002027810 */ /* 0x001fe40007ffe0ff */
.L_x_2848:
[----:B--2---:R-:W-:Y:S05]  /*1230*/  BSYNC B6 ;  /* 0x0000000000067941 */ /* 0x004fea0003800000 */
.L_x_2847:
[----:B------:R-:W-:Y:S01]  /*1240*/  ISETP.GE.AND P0, PT, R2, UR38, PT ;  /* 0x0000002602007c0c */ /* 0x000fe2000bf06270 */
[----:B------:R-:W-:-:S12]  /*1250*/  BSSY B6, `(.L_x_2881) ;  /* 0x00000ef000067945 */ /* 0x000fd80003800000 */
        /* <DEDUP_REMOVED lines=21> */
.L_x_2886:
[----:B------:R0:W5:Y:S01]  /*13b0*/  LDG.E.U8 R16, [R4.64] ;  /* 0x0000002404107981 */ /* 0x000162000c1e1100 */
[----:B------:R-:W-:Y:S01]  /*13c0*/  IMAD.MOV.U32 R17, RZ, RZ, RZ ;  /* 0x000000ffff117224 */ /* 0x000fe200078e00ff */
[----:B------:R-:W-:Y:S05]  /*13d0*/  BRA `(.L_x_2888) ;  /* 0x00000d5000007947 */ /* 0x000fea0003800000 */
.L_x_2885:
        /* <DEDUP_REMOVED lines=8> */
.L_x_2890:
[----:B------:R-:W2:Y:S02]  /*1460*/  LDG.E R16, [R4.64] ;  /* 0x0000002404107981 */ /* 0x000ea4000c1e1900 */
[----:B--2---:R-:W-:Y:S01]  /*1470*/  SHF.R.S32.HI R17, RZ, 0x1f, R16 ;  /* 0x0000001fff117819 */ /* 0x004fe20000011410 */
[----:B------:R-:W-:Y:S05]  /*1480*/  BRA `(.L_x_2888) ;  /* 0x00000ca000007947 */ /* 0x000fea0003800000 */
.L_x_2889:
[----:B------:R-:W2:Y:S02]  /*1490*/  LDG.E.S16 R16, [R4.64] ;  /* 0x0000002404107981 */ /* 0x000ea4000c1e1700 */
[----:B--2---:R-:W-:Y:S01]  /*14a0*/  SHF.R.S32.HI R17, RZ, 0x1f, R16 ;  /* 0x0000001fff117819 */ /* 0x004fe20000011410 */
[----:B------:R-:W-:Y:S05]  /*14b0*/  BRA `(.L_x_2888) ;  /* 0x00000c7000007947 */ /* 0x000fea0003800000 */
.L_x_2884:
        /* <DEDUP_REMOVED lines=9> */
.L_x_2892:
[----:B------:R-:W2:Y:S02]  /*1550*/  LDG.E.U16 R4, [R4.64] ;  /* 0x0000002404047981 */ /* 0x000ea4000c1e1500 */
[----:B--2---:R-:W-:-:S06]  /*1560*/  HADD2.F32 R16, -RZ, R4.H0_H0 ;  /* 0x20000004ff107230 */ /* 0x004fcc0000004100 */
[----:B------:R-:W0:Y:S01]  /*1570*/  F2I.S64.TRUNC R16, R16 ;  /* 0x0000001000107311 */ /* 0x000e22000020d900 */
[----:B------:R-:W-:Y:S05]  /*1580*/  BRA `(.L_x_2888) ;  /* 0x00000ba000007947 */ /* 0x000fea0003800000 */
.L_x_2891:
        /* <DEDUP_REMOVED lines=9> */
.L_x_2894:
[----:B------:R-:W2:Y:S02]  /*1620*/  LDG.E.U16 R4, [R4.64] ;  /* 0x0000002404047981 */ /* 0x000ea4000c1e1500 */
[----:B--2---:R-:W-:-:S06]  /*1630*/  HADD2.F32 R16, -RZ, R4.H0_H0 ;  /* 0x20000004ff107230 */ /* 0x004fcc0000004100 */
[----:B------:R-:W0:Y:S01]  /*1640*/  F2I.S64.TRUNC R16, R16 ;  /* 0x0000001000107311 */ /* 0x000e22000020d900 */
[----:B------:R-:W-:Y:S05]  /*1650*/  BRA `(.L_x_2888) ;  /* 0x00000ad000007947 */ /* 0x000fea0003800000 */
.L_x_2893:
[----:B------:R-:W2:Y:S02]  /*1660*/  LDG.E.64 R4, [R4.64] ;  /* 0x0000002404047981 */ /* 0x000ea4000c1e1b00 */
[----:B--2---:R0:W2:Y:S01]  /*1670*/  F2I.S64.F64.TRUNC R16, R4 ;  /* 0x0000000400107311 */ /* 0x0040a2000030d900 */
[----:B------:R-:W-:Y:S05]  /*1680*/  BRA `(.L_x_2888) ;  /* 0x00000aa000007947 */ /* 0x000fea0003800000 */
.L_x_2883:
        /* <DEDUP_REMOVED lines=13> */
.L_x_2897:
[----:B------:R-:W2:Y:S02]  /*1760*/  LDG.E.64 R4, [R4.64] ;  /* 0x0000002404047981 */ /* 0x000ea4000c1e1b00 */
[----:B--2---:R0:W2:Y:S01]  /*1770*/  F2I.S64.F64.TRUNC R16, R4 ;  /* 0x0000000400107311 */ /* 0x0040a2000030d900 */
[----:B------:R-:W-:Y:S05]  /*1780*/  BRA `(.L_x_2888) ;  /* 0x000009a000007947 */ /* 0x000fea0003800000 */
.L_x_2896:
        /* <DEDUP_REMOVED lines=27> */
.L_x_2899:
        /* <DEDUP_REMOVED lines=14> */
.L_x_2898:
[----:B------:R-:W2:Y:S02]  /*1a20*/  LDG.E.U16 R16, [R4.64] ;  /* 0x0000002404107981 */ /* 0x000ea4000c1e1500 */
[----:B--2---:R-:W-:-:S06]  /*1a30*/  PRMT R16, RZ, 0x5410, R16 ;  /* 0x00005410ff107816 */ /* 0x004fcc0000000010 */
[----:B------:R-:W0:Y:S01]  /*1a40*/  F2I.S64.TRUNC R16, R16 ;  /* 0x0000001000107311 */ /* 0x000e22000020d900 */
[----:B------:R-:W-:Y:S05]  /*1a50*/  BRA `(.L_x_2888) ;  /* 0x000006d000007947 */ /* 0x000fea0003800000 */
.L_x_2895:
        /* <DEDUP_REMOVED lines=11> */
.L_x_2902:
        /* <DEDUP_REMOVED lines=21> */
.L_x_2906:
[----:B------:R-:W-:Y:S05]  /*1c60*/  BSYNC B1 ;  /* 0x0000000000017941 */ /* 0x000fea0003800000 */
.L_x_2905:
[----:B------:R-:W-:Y:S01]  /*1c70*/  IMAD.SHL.U32 R3, R3, 0x100000, RZ ;  /* 0x0010000003037824 */ /* 0x000fe200078e00ff */
[----:B------:R-:W-:-:S04]  /*1c80*/  LEA R5, R0, 0x3b800000, 0x17 ;  /* 0x3b80000000057811 */ /* 0x000fc800078eb8ff */
[----:B------:R-:W-:Y:S02]  /*1c90*/  LOP3.LUT R16, R5, R3, R16, 0xfe, !PT ;  /* 0x0000000305107212 */ /* 0x000fe400078efe10 */
.L_x_2904:
[----:B------:R-:W-:Y:S05]  /*1ca0*/  BSYNC B0 ;  /* 0x0000000000007941 */ /* 0x000fea0003800000 */
.L_x_2903:
[----:B------:R-:W0:Y:S01]  /*1cb0*/  F2I.S64.TRUNC R16, R16 ;  /* 0x0000001000107311 */ /* 0x000e22000020d900 */
[----:B------:R-:W-:Y:S05]  /*1cc0*/  BRA `(.L_x_2888) ;  /* 0x0000046000007947 */ /* 0x000fea0003800000 */
.L_x_2901:
        /* <DEDUP_REMOVED lines=21> */
.L_x_2910:
[----:B------:R-:W-:Y:S05]  /*1e20*/  BSYNC B1 ;  /* 0x0000000000017941 */ /* 0x000fea0003800000 */
.L_x_2909:
[----:B------:R-:W-:Y:S01]  /*1e30*/  IMAD.SHL.U32 R3, R3, 0x200000, RZ ;  /* 0x0020000003037824 */ /* 0x000fe200078e00ff */
[----:B------:R-:W-:-:S04]  /*1e40*/  LEA R5, R0, 0x37800000, 0x17 ;  /* 0x3780000000057811 */ /* 0x000fc800078eb8ff */
[----:B------:R-:W-:Y:S02]  /*1e50*/  LOP3.LUT R16, R5, R3, R16, 0xfe, !PT ;  /* 0x0000000305107212 */ /* 0x000fe400078efe10 */
.L_x_2908:
[----:B------:R-:W-:Y:S05]  /*1e60*/  BSYNC B0 ;  /* 0x0000000000007941 */ /* 0x000fea0003800000 */
.L_x_2907:
[----:B------:R-:W0:Y:S01]  /*1e70*/  F2I.S64.TRUNC R16, R16 ;  /* 0x0000001000107311 */ /* 0x000e22000020d900 */
[----:B------:R-:W-:Y:S05]  /*1e80*/  BRA `(.L_x_2888) ;  /* 0x000002a000007947 */ /* 0x000fea0003800000 */
.L_x_2900:
        /* <DEDUP_REMOVED lines=14> */
.L_x_2914:
[----:B------:R-:W-:Y:S05]  /*1f70*/  BSYNC B0 ;  /* 0x0000000000007941 */ /* 0x000fea0003800000 */
.L_x_2913:
[----:B------:R-:W0:Y:S01]  /*1f80*/  F2I.S64.TRUNC R16, R16 ;  /* 0x0000001000107311 */ /* 0x000e22000020d900 */
[----:B------:R-:W-:Y:S05]  /*1f90*/  BRA `(.L_x_2888) ;  /* 0x0000019000007947 */ /* 0x000fea0003800000 */
.L_x_2887:
        /* <DEDUP_REMOVED lines=21> */
.L_x_2912:
[----:B------:R0:W5:Y:S01]  /*20f0*/  LDG.E.64 R16, [R4.64] ;  /* 0x0000002404107981 */ /* 0x000162000c1e1b00 */
[----:B------:R-:W-:Y:S05]  /*2100*/  BRA `(.L_x_2888) ;  /* 0x0000002000007947 */ /* 0x000fea0003800000 */
.L_x_2911:
[----:B------:R0:W5:Y:S01]  /*2110*/  LDG.E R16, [R4.64] ;  /* 0x0000002404107981 */ /* 0x000162000c1e1900 */
[----:B------:R-:W-:-:S03]  /*2120*/  IMAD.MOV.U32 R17, RZ, RZ, RZ ;  /* 0x000000ffff117224 */ /* 0x000fc600078e00ff */
.L_x_2888:
[----:B------:R-:W-:-:S04]  /*2130*/  IADD3 R2, R2, 0x80, RZ ;  /* 0x0000008002027810 */ /* 0x000fc80007ffe0ff */
.L_x_2882:
[----:B------:R-:W-:Y:S05]  /*2140*/  BSYNC B6 ;  /* 0x0000000000067941 */ /* 0x000fea0003800000 */
.L_x_2881:
[----:B------:R-:W-:Y:S01]  /*2150*/  ISETP.GE.AND P0, PT, R2, UR38, PT ;  /* 0x0000002602007c0c */ /* 0x000fe2000bf06270 */
[----:B------:R-:W-:Y:S01]  /*2160*/  BSSY B6, `(.L_x_2915) ;  /* 0x00000f1000067945 */ /* 0x000fe20003800000 */
[----:B------:R-:W-:Y:S01]  /*2170*/  CS2R R22, SRZ ;  /* 0x0000000000167805 */ /* 0x000fe2000001ff00 */
[----:B------:R-:W-:-:S10]  /*2180*/  CS2R R18, SRZ ;  /* 0x0000000000127805 */ /* 0x000fd4000001ff00 */
[----:B------:R-:W-:Y:S05]  /*2190*/  @P0 BRA `(.L_x_2916) ;  /* 0x00000ed000000947 */ /* 0x000fea0003800000 */
[----:B------:R-:W-:-:S04]  /*21a0*/  IMAD.U32 R3, RZ, RZ, UR39 ;  /* 0x00000027ff037e24 */ /* 0x000fc8000f8e00ff */
[----:B0-----:R-:W-:Y:S01]  /*21b0*/  IMAD R0, R3, 0x200, R2 ;  /* 0x0000020003007824 */ /* 0x001fe200078e0202 */
        /* <DEDUP_REMOVED lines=18> */
.L_x_2920:
[----:B------:R0:W5:Y:S01]  /*22e0*/  LDG.E.U8 R18, [R4.64] ;  /* 0x0000002404127981 */ /* 0x000162000c1e1100 */
[----:B------:R-:W-:Y:S01]  /*22f0*/  IMAD.MOV.U32 R19, RZ, RZ, RZ ;  /* 0x000000ffff137224 */ /* 0x000fe200078e00ff */
[----:B------:R-:W-:Y:S05]  /*2300*/  BRA `(.L_x_2922) ;  /* 0x00000d5000007947 */ /* 0x000fea0003800000 */
.L_x_2919:
        /* <DEDUP_REMOVED lines=8> */
.L_x_2924:
[----:B------:R-:W3:Y:S02]  /*2390*/  LDG.E R18, [R4.64] ;  /* 0x0000002404127981 */ /* 0x000ee4000c1e1900 */
[----:B---3--:R-:W-:Y:S01]  /*23a0*/  SHF.R.S32.HI R19, RZ, 0x1f, R18 ;  /* 0x0000001fff137819 */ /* 0x008fe20000011412 */
[----:B------:R-:W-:Y:S05]  /*23b0*/  BRA `(.L_x_2922) ;  /* 0x00000ca000007947 */ /* 0x000fea0003800000 */
.L_x_2923:
[----:B------:R-:W3:Y:S02]  /*23c0*/  LDG.E.S16 R18, [R4.64] ;  /* 0x0000002404127981 */ /* 0x000ee4000c1e1700 */
[----:B---3--:R-:W-:Y:S01]  /*23d0*/  SHF.R.S32.HI R19, RZ, 0x1f, R18 ;  /* 0x0000001fff137819 */ /* 0x008fe20000011412 */
[----:B------:R-:W-:Y:S05]  /*23e0*/  BRA `(.L_x_2922) ;  /* 0x00000c7000007947 */ /* 0x000fea0003800000 */
.L_x_2918:
        /* <DEDUP_REMOVED lines=9> */
.L_x_2926:
[----:B------:R-:W3:Y:S02]  /*2480*/  LDG.E.U16 R4, [R4.64] ;  /* 0x0000002404047981 */ /* 0x000ee4000c1e1500 */
[----:B---3--:R-:W-:-:S06]  /*2490*/  HADD2.F32 R18, -RZ, R4.H0_H0 ;  /* 0x20000004ff127230 */ /* 0x008fcc0000004100 */
[----:B------:R-:W0:Y:S01]  /*24a0*/  F2I.S64.TRUNC R18, R18 ;  /* 0x0000001200127311 */ /* 0x000e22000020d900 */
[----:B------:R-:W-:Y:S05]  /*24b0*/  BRA `(.L_x_2922) ;  /* 0x00000ba000007947 */ /* 0x000fea0003800000 */
.L_x_2925:
        /* <DEDUP_REMOVED lines=9> */
.L_x_2928:
[----:B------:R-:W3:Y:S02]  /*2550*/  LDG.E.U16 R4, [R4.64] ;  /* 0x0000002404047981 */ /* 0x000ee4000c1e1500 */
[----:B---3--:R-:W-:-:S06]  /*2560*/  HADD2.F32 R18, -RZ, R4.H0_H0 ;  /* 0x20000004ff127230 */ /* 0x008fcc0000004100 */
[----:B------:R-:W0:Y:S01]  /*2570*/  F2I.S64.TRUNC R18, R18 ;  /* 0x0000001200127311 */ /* 0x000e22000020d900 */
[----:B------:R-:W-:Y:S05]  /*2580*/  BRA `(.L_x_2922) ;  /* 0x00000ad000007947 */ /* 0x000fea0003800000 */
.L_x_2927:
[----:B------:R-:W3:Y:S02]  /*2590*/  LDG.E.64 R4, [R4.64] ;  /* 0x0000002404047981 */ /* 0x000ee4000c1e1b00 */
[----:B---3--:R0:W3:Y:S01]  /*25a0*/  F2I.S64.F64.TRUNC R18, R4 ;  /* 0x0000000400127311 */ /* 0x0080e2000030d900 */
[----:B------:R-:W-:Y:S05]  /*25b0*/  BRA `(.L_x_2922) ;  /* 0x00000aa000007947 */ /* 0x000fea0003800000 */
.L_x_2917:
        /* <DEDUP_REMOVED lines=13> */
.L_x_2931:
[----:B------:R-:W3:Y:S02]  /*2690*/  LDG.E.64 R4, [R4.64] ;  /* 0x0000002404047981 */ /* 0x000ee4000c1e1b00 */
[----:B---3--:R0:W3:Y:S01]  /*26a0*/  F2I.S64.F64.TRUNC R18, R4 ;  /* 0x0000000400127311 */ /* 0x0080e2000030d900 */
[----:B------:R-:W-:Y:S05]  /*26b0*/  BRA `(.L_x_2922) ;  /* 0x000009a000007947 */ /* 0x000fea0003800000 */
.L_x_2930:
        /* <DEDUP_REMOVED lines=27> */
.L_x_2933:
[----:B------:R-:W3:Y:S02]  /*2870*/  LDG.E.U8 R4, [R4.64] ;  /* 0x0000002404047981 */ /* 0x000ee4000c1e1100 */
[----:B---3--:R-:W-:-:S05]  /*2880*/  IMAD.SHL.U32 R0, R4, 0x2000000, RZ ;  /* 0x0200000004007824 */ /* 0x008fca00078e00ff */
        /* <DEDUP_REMOVED lines=10> */
[----:B------:R0:W3:Y:S01]  /*2930*/  F2I.S64.TRUNC R18, R0 ;  /* 0x0000000000127311 */ /* 0x0000e2000020d900 */
[----:B------:R-:W-:Y:S05]  /*2940*/  BRA `(.L_x_2922) ;  /* 0x0000071000007947 */ /* 0x000fea0003800000 */
.L_x_2932:
[----:B------:R-:W3:Y:S02]  /*2950*/  LDG.E.U16 R18, [R4.64] ;  /* 0x0000002404127981 */ /* 0x000ee4000c1e1500 */
[----:B---3--:R-:W-:-:S06]  /*2960*/  PRMT R18, RZ, 0x5410, R18 ;  /* 0x00005410ff127816 */ /* 0x008fcc0000000012 */
[----:B------:R-:W0:Y:S01]  /*2970*/  F2I.S64.TRUNC R18, R18 ;  /* 0x0000001200127311 */ /* 0x000e22000020d900 */
[----:B------:R-:W-:Y:S05]  /*2980*/  BRA `(.L_x_2922) ;  /* 0x000006d000007947 */ /* 0x000fea0003800000 */
.L_x_2929:
        /* <DEDUP_REMOVED lines=11> */
.L_x_2936:
        /* <DEDUP_REMOVED lines=21> */
.L_x_2940:
[----:B------:R-:W-:Y:S05]  /*2b90*/  BSYNC B1 ;  /* 0x0000000000017941 */ /* 0x000fea0003800000 */
.L_x_2939:
[----:B------:R-:W-:Y:S01]  /*2ba0*/  IMAD.SHL.U32 R3, R3, 0x100000, RZ ;  /* 0x0010000003037824 */ /* 0x000fe200078e00ff */
[----:B------:R-:W-:-:S04]  /*2bb0*/  LEA R5, R0, 0x3b800000, 0x17 ;  /* 0x3b80000000057811 */ /* 0x000fc800078eb8ff */
[----:B------:R-:W-:Y:S02]  /*2bc0*/  LOP3.LUT R18, R5, R3, R18, 0xfe, !PT ;  /* 0x0000000305127212 */ /* 0x000fe400078efe12 */
.L_x_2938:
[----:B------:R-:W-:Y:S05]  /*2bd0*/  BSYNC B0 ;  /* 0x0000000000007941 */ /* 0x000fea0003800000 */
.L_x_2937:
[----:B------:R-:W0:Y:S01]  /*2be0*/  F2I.S64.TRUNC R18, R18 ;  /* 0x0000001200127311 */ /* 0x000e22000020d900 */
[----:B------:R-:W-:Y:S05]  /*2bf0*/  BRA `(.L_x_2922) ;  /* 0x0000046000007947 */ /* 0x000fea0003800000 */
.L_x_2935:
        /* <DEDUP_REMOVED lines=21> */
.L_x_2944:
[----:B------:R-:W-:Y:S05]  /*2d50*/  BSYNC B1 ;  /* 0x0000000000017941 */ /* 0x000fea0003800000 */
.L_x_2943:
[----:B------:R-:W-:Y:S01]  /*2d60*/  IMAD.SHL.U32 R3, R3, 0x200000, RZ ;  /* 0x0020000003037824 */ /* 0x000fe200078e00ff */
[----:B------:R-:W-:-:S04]  /*2d70*/  LEA R5, R0, 0x37800000, 0x17 ;  /* 0x3780000000057811 */ /* 0x000fc800078eb8ff */
[----:B------:R-:W-:Y:S02]  /*2d80*/  LOP3.LUT R18, R5, R3, R18, 0xfe, !PT ;  /* 0x0000000305127212 */ /* 0x000fe400078efe12 */
.L_x_2942:
[----:B------:R-:W-:Y:S05]  /*2d90*/  BSYNC B0 ;  /* 0x0000000000007941 */ /* 0x000fea0003800000 */
.L_x_2941:
[----:B------:R-:W0:Y:S01]  /*2da0*/  F2I.S64.TRUNC R18, R18 ;  /* 0x0000001200127311 */ /* 0x000e22000020d900 */
[----:B------:R-:W-:Y:S05]  /*2db0*/  BRA `(.L_x_2922) ;  /* 0x000002a000007947 */ /* 0x000fea0003800000 */
.L_x_2934:
        /* <DEDUP_REMOVED lines=14> */
.L_x_2948:
[----:B------:R-:W-:Y:S05]  /*2ea0*/  BSYNC B0 ;  /* 0x0000000000007941 */ /* 0x000fea0003800000 */
.L_x_2947:
[----:B------:R-:W0:Y:S01]  /*2eb0*/  F2I.S64.TRUNC R18, R18 ;  /* 0x0000001200127311 */ /* 0x000e22000020d900 */
[----:B------:R-:W-:Y:S05]  /*2ec0*/  BRA `(.L_x_2922) ;  /* 0x0000019000007947 */ /* 0x000fea0003800000 */
.L_x_2921:
        /* <DEDUP_REMOVED lines=19> */
[----:B------:R-:W-:Y:S01]  /*3000*/  CS2R R18, SRZ ;  /* 0x0000000000127805 */ /* 0x000fe2000001ff00 */
[----:B------:R-:W-:Y:S05]  /*3010*/  BRA `(.L_x_2922) ;  /* 0x0000004000007947 */ /* 0x000fea0003800000 */
.L_x_2946:
[----:B------:R0:W5:Y:S01]  /*3020*/  LDG.E.64 R18, [R4.64] ;  /* 0x0000002404127981 */ /* 0x000162000c1e1b00 */
[----:B------:R-:W-:Y:S05]  /*3030*/  BRA `(.L_x_2922) ;  /* 0x0000002000007947 */ /* 0x000fea0003800000 */
.L_x_2945:
[----:B------:R0:W5:Y:S01]  /*3040*/  LDG.E R18, [R4.64] ;  /* 0x0000002404127981 */ /* 0x000162000c1e1900 */
[----:B------:R-:W-:-:S03]  /*3050*/  IMAD.MOV.U32 R19, RZ, RZ, RZ ;  /* 0x000000ffff137224 */ /* 0x000fc600078e00ff */
.L_x_2922:
[----:B------:R-:W-:-:S04]  /*3060*/  IADD3 R2, R2, 0x80, RZ ;  /* 0x0000008002027810 */ /* 0x000fc80007ffe0ff */
.L_x_2916:
[----:B------:R-:W-:Y:S05]  /*3070*/  BSYNC B6 ;  /* 0x0000000000067941 */ /* 0x000fea0003800000 */
.L_x_2915:
        /* <DEDUP_REMOVED lines=22> */
.L_x_2954:
[----:B------:R0:W5:Y:S01]  /*31e0*/  LDG.E.U8 R22, [R2.64] ;  /* 0x0000002402167981 */ /* 0x000162000c1e1100 */
[----:B------:R-:W-:Y:S01]  /*31f0*/  IMAD.MOV.U32 R23, RZ, RZ, RZ ;  /* 0x000000ffff177224 */ /* 0x000fe200078e00ff */
[----:B------:R-:W-:Y:S05]  /*3200*/  BRA `(.L_x_2950) ;  /* 0x00000d4000007947 */ /* 0x000fea0003800000 */
.L_x_2953:
        /* <DEDUP_REMOVED lines=8> */
.L_x_2957:
[----:B------:R-:W4:Y:S02]  /*3290*/  LDG.E R22, [R2.64] ;  /* 0x0000002402167981 */ /* 0x000f24000c1e1900 */
[----:B----4-:R-:W-:Y:S01]  /*32a0*/  SHF.R.S32.HI R23, RZ, 0x1f, R22 ;  /* 0x0000001fff177819 */ /* 0x010fe20000011416 */
[----:B------:R-:W-:Y:S05]  /*32b0*/  BRA `(.L_x_2950) ;  /* 0x00000c9000007947 */ /* 0x000fea0003800000 */
.L_x_2956:
[----:B------:R-:W4:Y:S02]  /*32c0*/  LDG.E.S16 R22, [R2.64] ;  /* 0x0000002402167981 */ /* 0x000f24000c1e1700 */
[----:B----4-:R-:W-:Y:S01]  /*32d0*/  SHF.R.S32.HI R23, RZ, 0x1f, R22 ;  /* 0x0000001fff177819 */ /* 0x010fe20000011416 */
[----:B------:R-:W-:Y:S05]  /*32e0*/  BRA `(.L_x_2950) ;  /* 0x00000c6000007947 */ /* 0x000fea0003800000 */
.L_x_2952:
        /* <DEDUP_REMOVED lines=9> */
.L_x_2959:
[----:B------:R-:W4:Y:S02]  /*3380*/  LDG.E.U16 R2, [R2.64] ;  /* 0x0000002402027981 */ /* 0x000f24000c1e1500 */
[----:B----4-:R-:W-:-:S06]  /*3390*/  HADD2.F32 R22, -RZ, R2.H0_H0 ;  /* 0x20000002ff167230 */ /* 0x010fcc0000004100 */
[----:B------:R-:W0:Y:S01]  /*33a0*/  F2I.S64.TRUNC R22, R22 ;  /* 0x0000001600167311 */ /* 0x000e22000020d900 */
[----:B------:R-:W-:Y:S05]  /*33b0*/  BRA `(.L_x_2950) ;  /* 0x00000b9000007947 */ /* 0x000fea0003800000 */
.L_x_2958:
        /* <DEDUP_REMOVED lines=9> */
.L_x_2961:
[----:B------:R-:W4:Y:S02]  /*3450*/  LDG.E.U16 R2, [R2.64] ;  /* 0x0000002402027981 */ /* 0x000f24000c1e1500 */
[----:B----4-:R-:W-:-:S06]  /*3460*/  HADD2.F32 R22, -RZ, R2.H0_H0 ;  /* 0x20000002ff167230 */ /* 0x010fcc0000004100 */
[----:B------:R-:W0:Y:S01]  /*3470*/  F2I.S64.TRUNC R22, R22 ;  /* 0x0000001600167311 */ /* 0x000e22000020d900 */
[----:B------:R-:W-:Y:S05]  /*3480*/  BRA `(.L_x_2950) ;  /* 0x00000ac000007947 */ /* 0x000fea0003800000 */
.L_x_2960:
[----:B------:R-:W4:Y:S02]  /*3490*/  LDG.E.64 R2, [R2.64] ;  /* 0x0000002402027981 */ /* 0x000f24000c1e1b00 */
[----:B----4-:R0:W4:Y:S01]  /*34a0*/  F2I.S64.F64.TRUNC R22, R2 ;  /* 0x0000000200167311 */ /* 0x010122000030d900 */
[----:B------:R-:W-:Y:S05]  /*34b0*/  BRA `(.L_x_2950) ;  /* 0x00000a9000007947 */ /* 0x000fea0003800000 */
.L_x_2951:
        /* <DEDUP_REMOVED lines=13> */
.L_x_2964:
[----:B------:R-:W4:Y:S02]  /*3590*/  LDG.E.64 R2, [R2.64] ;  /* 0x0000002402027981 */ /* 0x000f24000c1e1b00 */
[----:B----4-:R0:W4:Y:S01]  /*35a0*/  F2I.S64.F64.TRUNC R22, R2 ;  /* 0x0000000200167311 */ /* 0x010122000030d900 */
[----:B------:R-:W-:Y:S05]  /*35b0*/  BRA `(.L_x_2950) ;  /* 0x0000099000007947 */ /* 0x000fea0003800000 */
.L_x_2963:
        /* <DEDUP_REMOVED lines=27> */
.L_x_2966:
        /* <DEDUP_REMOVED lines=14> */
.L_x_2965:
[----:B------:R-:W4:Y:S02]  /*3850*/  LDG.E.U16 R22, [R2.64] ;  /* 0x0000002402167981 */ /* 0x000f24000c1e1500 */
[----:B----4-:R-:W-:-:S06]  /*3860*/  PRMT R22, RZ, 0x5410, R22 ;  /* 0x00005410ff167816 */ /* 0x010fcc0000000016 */
[----:B------:R-:W0:Y:S01]  /*3870*/  F2I.S64.TRUNC R22, R22 ;  /* 0x0000001600167311 */ /* 0x000e22000020d900 */
[----:B------:R-:W-:Y:S05]  /*3880*/  BRA `(.L_x_2950) ;  /* 0x000006c000007947 */ /* 0x000fea0003800000 */
.L_x_2962:
        /* <DEDUP_REMOVED lines=11> */
.L_x_2969:
        /* <DEDUP_REMOVED lines=21> */
.L_x_2973:
[----:B------:R-:W-:Y:S05]  /*3a90*/  BSYNC B1 ;  /* 0x0000000000017941 */ /* 0x000fea0003800000 */
.L_x_2972:
[----:B------:R-:W-:Y:S01]  /*3aa0*/  IMAD.SHL.U32 R2, R2, 0x100000, RZ ;  /* 0x0010000002027824 */ /* 0x000fe200078e00ff */
[----:B------:R-:W-:-:S04]  /*3ab0*/  LEA R3, R0, 0x3b800000, 0x17 ;  /* 0x3b80000000037811 */ /* 0x000fc800078eb8ff */
[----:B------:R-:W-:Y:S02]  /*3ac0*/  LOP3.LUT R22, R3, R2, R22, 0xfe, !PT ;  /* 0x0000000203167212 */ /* 0x000fe400078efe16 */
.L_x_2971:
[----:B------:R-:W-:Y:S05]  /*3ad0*/  BSYNC B0 ;  /* 0x0000000000007941 */ /* 0x000fea0003800000 */
.L_x_2970:
[----:B------:R-:W0:Y:S01]  /*3ae0*/  F2I.S64.TRUNC R22, R22 ;  /* 0x0000001600167311 */ /* 0x000e22000020d900 */
[----:B------:R-:W-:Y:S05]  /*3af0*/  BRA `(.L_x_2950) ;  /* 0x0000045000007947 */ /* 0x000fea0003800000 */
.L_x_2968:
        /* <DEDUP_REMOVED lines=21> */
.L_x_2977:
[----:B------:R-:W-:Y:S05]  /*3c50*/  BSYNC B1 ;  /* 0x0000000000017941 */ /* 0x000fea0003800000 */
.L_x_2976:
[----:B------:R-:W-:Y:S01]  /*3c60*/  IMAD.SHL.U32 R2, R2, 0x200000, RZ ;  /* 0x0020000002027824 */ /* 0x000fe200078e00ff */
[----:B------:R-:W-:-:S04]  /*3c70*/  LEA R3, R0, 0x37800000, 0x17 ;  /* 0x3780000000037811 */ /* 0x000fc800078eb8ff */
[----:B------:R-:W-:Y:S02]  /*3c80*/  LOP3.LUT R22, R3, R2, R22, 0xfe, !PT ;  /* 0x0000000203167212 */ /* 0x000fe400078efe16 */
.L_x_2975:
[----:B------:R-:W-:Y:S05]  /*3c90*/  BSYNC B0 ;  /* 0x0000000000007941 */ /* 0x000fea0003800000 */
.L_x_2974:
[----:B------:R-:W0:Y:S01]  /*3ca0*/  F2I.S64.TRUNC R22, R22 ;  /* 0x0000001600167311 */ /* 0x000e22000020d900 */
[----:B------:R-:W-:Y:S05]  /*3cb0*/  BRA `(.L_x_2950) ;  /* 0x0000029000007947 */ /* 0x000fea0003800000 */
.L_x_2967:
        /* <DEDUP_REMOVED lines=14> */
.L_x_2981:
[----:B------:R-:W-:Y:S05]  /*3da0*/  BSYNC B0 ;  /* 0x0000000000007941 */ /* 0x000fea0003800000 */
.L_x_2980:
[----:B------:R-:W0:Y:S01]  /*3db0*/  F2I.S64.TRUNC R22, R22 ;  /* 0x0000001600167311 */ /* 0x000e22000020d900 */
[----:B------:R-:W-:Y:S05]  /*3dc0*/  BRA `(.L_x_2950) ;  /* 0x0000018000007947 */ /* 0x000fea0003800000 */
.L_x_2955:
        /* <DEDUP_REMOVED lines=18> */
[----:B0123-5:R-:W-:Y:S05]  /*3ef0*/  CALL.ABS.NOINC R2 ;  /* 0x0000000002007343 */ /* 0x02ffea0003c00000 */
[----:B------:R-:W-:Y:S05]  /*3f00*/  BRA `(.L_x_2950) ;  /* 0x0000004000007947 */ /* 0x000fea0003800000 */
.L_x_2979:
[----:B------:R0:W5:Y:S01]  /*3f10*/  LDG.E.64 R22, [R2.64] ;  /* 0x0000002402167981 */ /* 0x000162000c1e1b00 */
[----:B------:R-:W-:Y:S05]  /*3f20*/  BRA `(.L_x_2950) ;  /* 0x0000002000007947 */ /* 0x000fea0003800000 */
.L_x_2978:
[----:B------:R0:W5:Y:S01]  /*3f30*/  LDG.E R22, [R2.64] ;  /* 0x0000002402167981 */ /* 0x000162000c1e1900 */
[----:B------:R-:W-:-:S03]  /*3f40*/  IMAD.MOV.U32 R23, RZ, RZ, RZ ;  /* 0x000000ffff177224 */ /* 0x000fc600078e00ff */
.L_x_2950:
[----:B------:R-:W-:Y:S05]  /*3f50*/  BSYNC B6 ;  /* 0x0000000000067941 */ /* 0x000fea0003800000 */
.L_x_2949:
        /* <DEDUP_REMOVED lines=10> */
[----:B-1---5:R-:W-:-:S03]  /*4000*/  IMAD R7, R27, c[0x0][0x170], RZ ;  /* 0x00005c001b077a24 */ /* 0x022fc600078e02ff */
[----:B------:R-:W-:Y:S01]  /*4010*/  ISETP.LE.U32.AND P0, PT, R0, c[0x0][0x178], PT ;  /* 0x00005e0000007a0c */ /* 0x000fe20003f03070 */
[----:B------:R-:W-:-:S03]  /*4020*/  IMAD R7, R26, c[0x0][0x174], R7 ;  /* 0x00005d001a077a24 */ /* 0x000fc600078e0207 */
[----:B------:R-:W-:-:S13]  /*4030*/  ISETP.GE.AND.EX P0, PT, R4, RZ, PT, P0 ;  /* 0x000000ff0400720c */ /* 0x000fda0003f06300 */
[----:B------:R-:W-:Y:S05]  /*4040*/  @!P0 BRA `(.L_x_2983) ;  /* 0x000016b000008947 */ /* 0x000fea0003800000 */
[----:B------:R-:W-:Y:S01]  /*4050*/  ISETP.GE.U32.AND P0, PT, R3, 0x3, PT ;  /* 0x000000030300780c */ /* 0x000fe20003f06070 */
[----:B------:R-:W-:Y:S01]  /*4060*/  IMAD.WIDE.U32 R26, R26, c[0x0][0x170], RZ ;  /* 0x00005c001a1a7a25 */ /* 0x000fe200078e00ff */
[----:B------:R-:W-:Y:S02]  /*4070*/  CS2R R28, SRZ ;  /* 0x00000000001c7805 */ /* 0x000fe4000001ff00 */
[----:B------:R-:W-:Y:S01]  /*4080*/  ISETP.GE.U32.AND.EX P0, PT, R5, RZ, PT, P0 ;  /* 0x000000ff0500720c */ /* 0x000fe20003f06100 */
[----:B------:R-:W-:Y:S02]  /*4090*/  IMAD.MOV.U32 R6, RZ, RZ, 0x3 ;  /* 0x00000003ff067424 */ /* 0x000fe400078e00ff */
[----:B------:R-:W-:Y:S02]  /*40a0*/  IMAD.IADD R11, R27, 0x1, R7 ;  /* 0x000000011b0b7824 */ /* 0x000fe400078e0207 */
[----:B------:R-:W-:Y:S01]  /*40b0*/  IMAD.MOV.U32 R0, RZ, RZ, RZ ;  /* 0x000000ffff007224 */ /* 0x000fe200078e00ff */
[----:B------:R-:W-:Y:S01]  /*40c0*/  LOP3.LUT R7, R6, c[0x0][0x178], RZ, 0xc0, !PT ;  /* 0x00005e0006077a12 */ /* 0x000fe200078ec0ff */
[----:B------:R-:W-:-:S06]  /*40d0*/  IMAD.MOV.U32 R2, RZ, RZ, RZ ;  /* 0x000000ffff027224 */ /* 0x000fcc00078e00ff */
        /* <DEDUP_REMOVED lines=9> */
[C---:B------:R-:W-:Y:S02]  /*4170*/  LEA R12, P2, R26.reuse, c[0x0][0x168], 0x2 ;  /* 0x00005a001a0c7a11 */ /* 0x040fe400078410ff */
        /* <DEDUP_REMOVED lines=11> */
.L_x_2987:
[----:B------:R-:W-:Y:S01]  /*4230*/  IMAD.U32 R31, R0, 0x8, R1 ;  /* 0x00000008001f7824 */ /* 0x000fe200078e0001 */
[----:B------:R0:W4:Y:S04]  /*4240*/  LDG.E R33, [R12.64] ;  /* 0x000000240c217981 */ /* 0x000128000c1e1900 */
[----:B------:R-:W5:Y:S04]  /*4250*/  LDL.64 R8, [R31+0x18] ;  /* 0x000018001f087983 */ /* 0x000f680000100a00 */
[----:B---3--:R-:W3:Y:S01]  /*4260*/  LDL.64 R20, [R31+0x20] ;  /* 0x000020001f147983 */ /* 0x008ee20000100a00 */
[----:B0-----:R-:W-:-:S05]  /*4270*/  IADD3 R12, P2, R12, R14, RZ ;  /* 0x0000000e0c0c7210 */ /* 0x001fca0007f5e0ff */
[----:B------:R-:W-:-:S05]  /*4280*/  IMAD.X R13, R13, 0x1, R6, P2 ;  /* 0x000000010d0d7824 */ /* 0x000fca00010e0606 */
[----:B--2---:R-:W2:Y:S01]  /*4290*/  LDG.E R35, [R12.64] ;  /* 0x000000240c237981 */ /* 0x004ea2000c1e1900 */
[----:B----4-:R-:W-:Y:S01]  /*42a0*/  SHF.R.S32.HI R37, RZ, 0x1f, R33 ;  /* 0x0000001fff257819 */ /* 0x010fe20000011421 */
[----:B-----5:R-:W-:-:S04]  /*42b0*/  IMAD.WIDE.U32 R28, R33, R8, R28 ;  /* 0x00000008211c7225 */ /* 0x020fc800078e001c */
[----:B------:R-:W-:-:S04]  /*42c0*/  IMAD R33, R9, R33, RZ ;  /* 0x0000002109217224 */ /* 0x000fc800078e02ff */
[----:B------:R-:W-:Y:S01]  /*42d0*/  IMAD R33, R8, R37, R33 ;  /* 0x0000002508217224 */ /* 0x000fe200078e0221 */
[----:B------:R-:W-:-:S03]  /*42e0*/  IADD3 R8, P2, R12, R14, RZ ;  /* 0x0000000e0c087210 */ /* 0x000fc60007f5e0ff */
[----:B------:R-:W-:Y:S02]  /*42f0*/  IMAD.IADD R29, R29, 0x1, R33 ;  /* 0x000000011d1d7824 */ /* 0x000fe400078e0221 */
[----:B------:R-:W-:Y:S01]  /*4300*/  IMAD.X R9, R13, 0x1, R6, P2 ;  /* 0x000000010d097824 */ /* 0x000fe200010e0606 */
[----:B--2---:R-:W-:Y:S01]  /*4310*/  SHF.R.S32.HI R33, RZ, 0x1f, R35 ;  /* 0x0000001fff217819 */ /* 0x004fe20000011423 */
[----:B---3--:R-:W-:-:S03]  /*4320*/  IMAD R12, R21, R35, RZ ;  /* 0x00000023150c7224 */ /* 0x008fc600078e02ff */
[----:B------:R-:W2:Y:S01]  /*4330*/  LDG.E R37, [R8.64] ;  /* 0x0000002408257981 */ /* 0x000ea2000c1e1900 */
[----:B------:R-:W-:-:S03]  /*4340*/  IMAD R33, R20, R33, R12 ;  /* 0x0000002114217224 */ /* 0x000fc600078e020c */
[----:B------:R-:W3:Y:S01]  /*4350*/  LDL.64 R12, [R31+0x28] ;  /* 0x000028001f0c7983 */ /* 0x000ee20000100a00 */
[----:B------:R-:W-:Y:S01]  /*4360*/  IMAD.WIDE.U32 R20, R35, R20, R28 ;  /* 0x0000001423147225 */ /* 0x000fe200078e001c */
[----:B------:R-:W-:Y:S02]  /*4370*/  IADD3 R28, P2, R8, R14, RZ ;  /* 0x0000000e081c7210 */ /* 0x000fe40007f5e0ff */
[----:B------:R-:W4:Y:S03]  /*4380*/  LDL.64 R34, [R31+0x30] ;  /* 0x000030001f227983 */ /* 0x000f260000100a00 */
[----:B------:R-:W-:-:S05]  /*4390*/  IMAD.X R29, R9, 0x1, R6, P2 ;  /* 0x00000001091d7824 */ /* 0x000fca00010e0606 */
[----:B------:R-:W5:Y:S01]  /*43a0*/  LDG.E R32, [R28.64] ;  /* 0x000000241c207981 */ /* 0x000f62000c1e1900 */
[----:B------:R-:W-:Y:S01]  /*43b0*/  IMAD.IADD R21, R21, 0x1, R33 ;  /* 0x0000000115157824 */ /* 0x000fe200078e0221 */
[----:B--2---:R-:W-:Y:S01]  /*43c0*/  SHF.R.S32.HI R9, RZ, 0x1f, R37 ;  /* 0x0000001fff097819 */ /* 0x004fe20000011425 */
[----:B---3--:R-:W-:Y:S02]  /*43d0*/  IMAD R8, R13, R37, RZ ;  /* 0x000000250d087224 */ /* 0x008fe400078e02ff */
[----:B------:R-:W-:Y:S02]  /*43e0*/  IMAD.WIDE.U32 R20, R37, R12, R20 ;  /* 0x0000000c25147225 */ /* 0x000fe400078e0014 */
[----:B------:R-:W2:Y:S02]  /*43f0*/  LDL.64 R36, [R31+0x40] ;  /* 0x000040001f247983 */ /* 0x000ea40000100a00 */
[----:B------:R-:W-:Y:S01]  /*4400*/  IMAD R8, R12, R9, R8 ;  /* 0x000000090c087224 */ /* 0x000fe200078e0208 */
[----:B------:R-:W-:-:S03]  /*4410*/  IADD3 R12, P2, R28, R14, RZ ;  /* 0x0000000e1c0c7210 */ /* 0x000fc60007f5e0ff */
[----:B------:R-:W-:Y:S02]  /*4420*/  IMAD.IADD R9, R21, 0x1, R8 ;  /* 0x0000000115097824 */ /* 0x000fe400078e0208 */
[----:B------:R-:W-:Y:S01]  /*4430*/  IMAD.X R13, R29, 0x1, R6, P2 ;  /* 0x000000011d0d7824 */ /* 0x000fe200010e0606 */
[----:B-----5:R-:W-:Y:S01]  /*4440*/  SHF.R.S32.HI R29, RZ, 0x1f, R32 ;  /* 0x0000001fff1d7819 */ /* 0x020fe20000011420 */
[----:B------:R-:W-:Y:S02]  /*4450*/  IMAD.MOV.U32 R8, RZ, RZ, R20 ;  /* 0x000000ffff087224 */ /* 0x000fe400078e0014 */
[----:B----4-:R-:W-:Y:S01]  /*4460*/  IMAD R20, R35, R32, RZ ;  /* 0x0000002023147224 */ /* 0x010fe200078e02ff */
[----:B------:R-:W3:Y:S01]  /*4470*/  LDG.E R33, [R12.64] ;  /* 0x000000240c217981 */ /* 0x000ee2000c1e1900 */
[----:B------:R-:W-:-:S04]  /*4480*/  IMAD.WIDE.U32 R8, R32, R34, R8 ;  /* 0x0000002220087225 */ /* 0x000fc800078e0008 */
[----:B------:R-:W-:Y:S01]  /*4490*/  IMAD R29, R34, R29, R20 ;  /* 0x0000001d221d7224 */ /* 0x000fe200078e0214 */
[----:B------:R-:W-:Y:S01]  /*44a0*/  IADD3 R34, P2, R12, R14, RZ ;  /* 0x0000000e0c227210 */ /* 0x000fe20007f5e0ff */
[----:B------:R-:W4:Y:S04]  /*44b0*/  LDL.64 R20, [R31+0x38] ;  /* 0x000038001f147983 */ /* 0x000f280000100a00 */
[----:B------:R-:W-:-:S05]  /*44c0*/  IMAD.X R35, R13, 0x1, R6, P2 ;  /* 0x000000010d237824 */ /* 0x000fca00010e0606 */
[----:B------:R-:W5:Y:S01]  /*44d0*/  LDG.E R28, [R34.64] ;  /* 0x00000024221c7981 */ /* 0x000f62000c1e1900 */
[----:B------:R-:W-:Y:S01]  /*44e0*/  IMAD.IADD R9, R9, 0x1, R29 ;  /* 0x0000000109097824 */ /* 0x000fe200078e021d */
[----:B---3--:R-:W-:Y:S01]  /*44f0*/  SHF.R.S32.HI R13, RZ, 0x1f, R33 ;  /* 0x0000001fff0d7819 */ /* 0x008fe20000011421 */
[----:B----4-:R-:W-:Y:S02]  /*4500*/  IMAD R12, R21, R33, RZ ;  /* 0x00000021150c7224 */ /* 0x010fe400078e02ff */
[----:B------:R-:W-:-:S04]  /*4510*/  IMAD.WIDE.U32 R8, R33, R20, R8 ;  /* 0x0000001421087225 */ /* 0x000fc800078e0008 */
[----:B------:R-:W-:Y:S01]  /*4520*/  IMAD R13, R20, R13, R12 ;  /* 0x0000000d140d7224 */ /* 0x000fe200078e020c */
[----:B------:R-:W-:Y:S02]  /*4530*/  IADD3 R12, P2, R34, R14, RZ ;  /* 0x0000000e220c7210 */ /* 0x000fe40007f5e0ff */
[----:B-----5:R-:W-:Y:S01]  /*4540*/  SHF.R.S32.HI R29, RZ, 0x1f, R28 ;  /* 0x0000001fff1d7819 */ /* 0x020fe2000001141c */
[----:B------:R-:W-:Y:S02]  /*4550*/  IMAD.IADD R9, R9, 0x1, R13 ;  /* 0x0000000109097824 */ /* 0x000fe400078e020d */
[----:B------:R-:W-:Y:S02]  /*4560*/  IMAD.X R13, R35, 0x1, R6, P2 ;  /* 0x00000001230d7824 */ /* 0x000fe400010e0606 */
[----:B--2---:R-:W-:Y:S01]  /*4570*/  IMAD R20, R37, R28, RZ ;  /* 0x0000001c25147224 */ /* 0x004fe200078e02ff */
[----:B------:R-:W-:Y:S02]  /*4580*/  IADD3 R34, P2, R12, R14, RZ ;  /* 0x0000000e0c227210 */ /* 0x000fe40007f5e0ff */
[----:B------:R-:W2:Y:S01]  /*4590*/  LDG.E R33, [R12.64] ;  /* 0x000000240c217981 */ /* 0x000ea2000c1e1900 */
[----:B------:R-:W-:-:S03]  /*45a0*/  IMAD R29, R36, R29, R20 ;  /* 0x0000001d241d7224 */ /* 0x000fc600078e0214 */
[----:B------:R-:W3:Y:S01]  /*45b0*/  LDL.64 R20, [R31+0x48] ;  /* 0x000048001f147983 */ /* 0x000ee20000100a00 */
[----:B------:R-:W-:Y:S02]  /*45c0*/  IMAD.X R35, R13, 0x1, R6, P2 ;  /* 0x000000010d237824 */ /* 0x000fe400010e0606 */
[----:B------:R-:W-:Y:S02]  /*45d0*/  IMAD.WIDE.U32 R8, R28, R36, R8 ;  /* 0x000000241c087225 */ /* 0x000fe400078e0008 */
[----:B------:R-:W4:Y:S04]  /*45e0*/  LDL.64 R36, [R31+0x50] ;  /* 0x000050001f247983 */ /* 0x000f280000100a00 */
[----:B------:R-:W5:Y:S01]  /*45f0*/  LDG.E R28, [R34.64] ;  /* 0x00000024221c7981 */ /* 0x000f62000c1e1900 */
[----:B------:R-:W-:Y:S01]  /*4600*/  IMAD.IADD R9, R9, 0x1, R29 ;  /* 0x0000000109097824 */ /* 0x000fe200078e021d */
[----:B--2---:R-:W-:Y:S01]  /*4610*/  SHF.R.S32.HI R13, RZ, 0x1f, R33 ;  /* 0x0000001fff0d7819 */ /* 0x004fe20000011421 */
[----:B---3--:R-:W-:-:S02]  /*4620*/  IMAD R12, R21, R33, RZ ;  /* 0x00000021150c7224 */ /* 0x008fc400078e02ff */
[----:B------:R-:W-:-:S04]  /*4630*/  IMAD.WIDE.U32 R8, R33, R20, R8 ;  /* 0x0000001421087225 */ /* 0x000fc800078e0008 */
[----:B------:R-:W-:Y:S01]  /*4640*/  IMAD R13, R20, R13, R12 ;  /* 0x0000000d140d7224 */ /* 0x000fe200078e020c */
[----:B------:R-:W-:Y:S02]  /*4650*/  IADD3 R12, P2, R34, R14, RZ ;  /* 0x0000000e220c7210 */ /* 0x000fe40007f5e0ff */
[----:B-----5:R-:W-:Y:S01]  /*4660*/  SHF.R.S32.HI R29, RZ, 0x1f, R28 ;  /* 0x0000001fff1d7819 */ /* 0x020fe2000001141c */
[----:B------:R-:W-:Y:S02]  /*4670*/  IMAD.IADD R9, R9, 0x1, R13 ;  /* 0x0000000109097824 */ /* 0x000fe400078e020d */
[----:B------:R-:W-:Y:S02]  /*4680*/  IMAD.X R13, R35, 0x1, R6, P2 ;  /* 0x00000001230d7824 */ /* 0x000fe400010e0606 */
[----:B----4-:R-:W-:Y:S01]  /*4690*/  IMAD R20, R37, R28, RZ ;  /* 0x0000001c25147224 */ /* 0x010fe200078e02ff */
        /* <DEDUP_REMOVED lines=54> */
[----:B------:R-:W2:Y:S03]  /*4a00*/  LDL.64 R34, [R31+0x90] ;  /* 0x000090001f227983 */ /* 0x000ea60000100a00 */
[----:B------:R-:W-:Y:S01]  /*4a10*/  IMAD R29, R36, R29, R12 ;  /* 0x0000001d241d7224 */ /* 0x000fe200078e020c */
[----:B------:R-:W3:Y:S01]  /*4a20*/  LDG.E R33, [R20.64] ;  /* 0x0000002414217981 */ /* 0x000ee2000c1e1900 */
[----:B------:R-:W-:Y:S01]  /*4a30*/  IMAD.WIDE.U32 R36, R28, R36, R8 ;  /* 0x000000241c247225 */ /* 0x000fe200078e0008 */
[----:B------:R-:W-:-:S02]  /*4a40*/  IADD3 R8, P2, R20, R14, RZ ;  /* 0x0000000e14087210 */ /* 0x000fc40007f5e0ff */
[----:B------:R-:W4:Y:S03]  /*4a50*/  LDL.64 R12, [R31+0x88] ;  /* 0x000088001f0c7983 */ /* 0x000f260000100a00 */
[----:B------:R-:W-:-:S05]  /*4a60*/  IMAD.X R9, R21, 0x1, R6, P2 ;  /* 0x0000000115097824 */ /* 0x000fca00010e0606 */
[----:B------:R-:W5:Y:S01]  /*4a70*/  LDG.E R28, [R8.64] ;  /* 0x00000024081c7981 */ /* 0x000f62000c1e1900 */
[----:B------:R-:W-:Y:S01]  /*4a80*/  IADD3 R30, P2, R30, -0x10, RZ ;  /* 0xfffffff01e1e7810 */ /* 0x000fe20007f5e0ff */
[----:B------:R-:W-:-:S03]  /*4a90*/  IMAD.IADD R37, R37, 0x1, R29 ;  /* 0x0000000125257824 */ /* 0x000fc600078e021d */
[----:B------:R-:W-:Y:S02]  /*4aa0*/  IADD3.X R25, R25, -0x1, RZ, P2, !PT ;  /* 0xffffffff19197810 */ /* 0x000fe400017fe4ff */
[----:B------:R-:W-:-:S04]  /*4ab0*/  ISETP.GT.U32.AND P2, PT, R30, 0xc, PT ;  /* 0x0000000c1e00780c */ /* 0x000fc80003f44070 */
[----:B------:R-:W-:Y:S02]  /*4ac0*/  ISETP.GT.AND.EX P2, PT, R25, RZ, PT, P2 ;  /* 0x000000ff1900720c */ /* 0x000fe40003f44320 */
[----:B------:R-:W-:-:S05]  /*4ad0*/  IADD3 R0, P3, R0, 0x10, RZ ;  /* 0x0000001000007810 */ /* 0x000fca0007f7e0ff */
[----:B------:R-:W-:Y:S01]  /*4ae0*/  IMAD.X R2, RZ, RZ, R2, P3 ;  /* 0x000000ffff027224 */ /* 0x000fe200018e0602 */
[----:B---3--:R-:W-:Y:S01]  /*4af0*/  SHF.R.S32.HI R21, RZ, 0x1f, R33 ;  /* 0x0000001fff157819 */ /* 0x008fe20000011421 */
[----:B----4-:R-:W-:-:S04]  /*4b00*/  IMAD R13, R13, R33, RZ ;  /* 0x000000210d0d7224 */ /* 0x010fc800078e02ff */
[----:B------:R-:W-:Y:S02]  /*4b10*/  IMAD R21, R12, R21, R13 ;  /* 0x000000150c157224 */ /* 0x000fe400078e020d */
[----:B------:R-:W-:-:S04]  /*4b20*/  IMAD.WIDE.U32 R12, R33, R12, R36 ;  /* 0x0000000c210c7225 */ /* 0x000fc800078e0024 */
[----:B------:R-:W-:Y:S01]  /*4b30*/  IMAD.IADD R13, R13, 0x1, R21 ;  /* 0x000000010d0d7824 */ /* 0x000fe200078e0215 */
[----:B-----5:R-:W-:Y:S01]  /*4b40*/  SHF.R.S32.HI R21, RZ, 0x1f, R28 ;  /* 0x0000001fff157819 */ /* 0x020fe2000001141c */
[----:B--2---:R-:W-:Y:S02]  /*4b50*/  IMAD R20, R35, R28, RZ ;  /* 0x0000001c23147224 */ /* 0x004fe400078e02ff */
[----:B------:R-:W-:Y:S01]  /*4b60*/  IMAD.WIDE.U32 R28, R28, R34, R12 ;  /* 0x000000221c1c7225 */ /* 0x000fe200078e000c */
[----:B------:R-:W-:-:S03]  /*4b70*/  IADD3 R12, P4, R8, R14, RZ ;  /* 0x0000000e080c7210 */ /* 0x000fc60007f9e0ff */
[----:B------:R-:W-:Y:S02]  /*4b80*/  IMAD R21, R34, R21, R20 ;  /* 0x0000001522157224 */ /* 0x000fe400078e0214 */
[----:B------:R-:W-:Y:S02]  /*4b90*/  IMAD.X R13, R9, 0x1, R6, P4 ;  /* 0x00000001090d7824 */ /* 0x000fe400020e0606 */
[----:B------:R-:W-:Y:S01]  /*4ba0*/  IMAD.IADD R29, R29, 0x1, R21 ;  /* 0x000000011d1d7824 */ /* 0x000fe200078e0215 */
[----:B------:R-:W-:Y:S05]  /*4bb0*/  @P2 BRA `(.L_x_2987) ;  /* 0xfffff67000002947 */ /* 0x000fea000383ffff */
[----:B------:R-:W-:Y:S05]  /*4bc0*/  BSYNC B2 ;  /* 0x0000000000027941 */ /* 0x000fea0003800000 */
.L_x_2986:
[----:B------:R-:W-:Y:S01]  /*4bd0*/  ISETP.GT.U32.AND P2, PT, R30, 0x4, PT ;  /* 0x000000041e00780c */ /* 0x000fe20003f44070 */
[----:B------:R-:W-:Y:S03]  /*4be0*/  BSSY B2, `(.L_x_2988) ;  /* 0x0000052000027945 */ /* 0x000fe60003800000 */
[----:B------:R-:W-:-:S13]  /*4bf0*/  ISETP.GT.AND.EX P2, PT, R25, RZ, PT, P2 ;  /* 0x000000ff1900720c */ /* 0x000fda0003f44320 */
[----:B------:R-:W-:Y:S05]  /*4c00*/  @!P2 BRA `(.L_x_2989) ;  /* 0x000004f00000a947 */ /* 0x000fea0003800000 */
[----:B------:R-:W-:Y:S01]  /*4c10*/  IMAD.U32 R31, R0, 0x8, R1 ;  /* 0x00000008001f7824 */ /* 0x000fe200078e0001 */
[----:B------:R0:W4:Y:S01]  /*4c20*/  LDG.E R33, [R12.64] ;  /* 0x000000240c217981 */ /* 0x000122000c1e1900 */
[----:B------:R-:W-:-:S03]  /*4c30*/  IADD3 R8, P0, R12, R14, RZ ;  /* 0x0000000e0c087210 */ /* 0x000fc60007f1e0ff */
[----:B------:R-:W5:Y:S02]  /*4c40*/  LDL.64 R20, [R31+0x18] ;  /* 0x000018001f147983 */ /* 0x000f640000100a00 */
[----:B------:R-:W-:Y:S02]  /*4c50*/  IMAD.X R9, R13, 0x1, R6, P0 ;  /* 0x000000010d097824 */ /* 0x000fe400000e0606 */
[----:B0--3--:R-:W3:Y:S04]  /*4c60*/  LDL.64 R12, [R31+0x20] ;  /* 0x000020001f0c7983 */ /* 0x009ee80000100a00 */
[----:B------:R-:W3:Y:S01]  /*4c70*/  LDG.E R35, [R8.64] ;  /* 0x0000002408237981 */ /* 0x000ee2000c1e1900 */
[----:B----4-:R-:W-:Y:S01]  /*4c80*/  SHF.R.S32.HI R37, RZ, 0x1f, R33 ;  /* 0x0000001fff257819 */ /* 0x010fe20000011421 */
[----:B-----5:R-:W-:-:S04]  /*4c90*/  IMAD.WIDE.U32 R28, R33, R20, R28 ;  /* 0x00000014211c7225 */ /* 0x020fc800078e001c */
[----:B------:R-:W-:-:S04]  /*4ca0*/  IMAD R33, R21, R33, RZ ;  /* 0x0000002115217224 */ /* 0x000fc800078e02ff */
[----:B------:R-:W-:Y:S01]  /*4cb0*/  IMAD R33, R20, R37, R33 ;  /* 0x0000002514217224 */ /* 0x000fe200078e0221 */
[----:B------:R-:W-:Y:S01]  /*4cc0*/  IADD3 R20, P0, R8, R14, RZ ;  /* 0x0000000e08147210 */ /* 0x000fe20007f1e0ff */
[----:B---3--:R-:W-:Y:S02]  /*4cd0*/  IMAD R8, R13, R35, RZ ;  /* 0x000000230d087224 */ /* 0x008fe400078e02ff */
[----:B------:R-:W-:Y:S01]  /*4ce0*/  IMAD.IADD R29, R29, 0x1, R33 ;  /* 0x000000011d1d7824 */ /* 0x000fe200078e0221 */
[----:B------:R-:W-:Y:S01]  /*4cf0*/  SHF.R.S32.HI R33, RZ, 0x1f, R35 ;  /* 0x0000001fff217819 */ /* 0x000fe20000011423 */
[----:B------:R-:W-:-:S04]  /*4d00*/  IMAD.X R21, R9, 0x1, R6, P0 ;  /* 0x0000000109157824 */ /* 0x000fc800000e0606 */
[----:B------:R-:W-:Y:S01]  /*4d10*/  IMAD R33, R12, R33, R8 ;  /* 0x000000210c217224 */ /* 0x000fe200078e0208 */
[----:B------:R-:W3:Y:S01]  /*4d20*/  LDG.E R37, [R20.64] ;  /* 0x0000002414257981 */ /* 0x000ee2000c1e1900 */
[----:B------:R-:W-:Y:S01]  /*4d30*/  IMAD.WIDE.U32 R12, R35, R12, R28 ;  /* 0x0000000c230c7225 */ /* 0x000fe200078e001c */
[----:B------:R-:W-:Y:S02]  /*4d40*/  IADD3 R28, P0, R20, R14, RZ ;  /* 0x0000000e141c7210 */ /* 0x000fe40007f1e0ff */
[----:B------:R-:W4:Y:S03]  /*4d50*/  LDL.64 R8, [R31+0x28] ;  /* 0x000028001f087983 */ /* 0x000f260000100a00 */
[----:B------:R-:W-:Y:S01]  /*4d60*/  IMAD.X R29, R21, 0x1, R6, P0 ;  /* 0x00000001151d7824 */ /* 0x000fe200000e0606 */
[----:B------:R-:W5:Y:S04]  /*4d70*/  LDL.64 R34, [R31+0x30] ;  /* 0x000030001f227983 */ /* 0x000f680000100a00 */
[----:B------:R-:W5:Y:S01]  /*4d80*/  LDG.E R32, [R28.64] ;  /* 0x000000241c207981 */ /* 0x000f62000c1e1900 */
[----:B------:R-:W-:Y:S01]  /*4d90*/  IMAD.IADD R13, R13, 0x1, R33 ;  /* 0x000000010d0d7824 */ /* 0x000fe200078e0221 */
[----:B---3--:R-:W-:Y:S01]  /*4da0*/  SHF.R.S32.HI R21, RZ, 0x1f, R37 ;  /* 0x0000001fff157819 */ /* 0x008fe20000011425 */
[----:B----4-:R-:W-:-:S04]  /*4db0*/  IMAD R9, R9, R37, RZ ;  /* 0x0000002509097224 */ /* 0x010fc800078e02ff */
[----:B------:R-:W-:Y:S02]  /*4dc0*/  IMAD R21, R8, R21, R9 ;  /* 0x0000001508157224 */ /* 0x000fe400078e0209 */
[----:B------:R-:W-:Y:S01]  /*4dd0*/  IMAD.WIDE.U32 R8, R37, R8, R12 ;  /* 0x0000000825087225 */ /* 0x000fe200078e000c */
[----:B------:R-:W-:Y:S01]  /*4de0*/  IADD3 R12, P0, R28, R14, RZ ;  /* 0x0000000e1c0c7210 */ /* 0x000fe20007f1e0ff */
[----:B------:R-:W3:Y:S02]  /*4df0*/  LDL.64 R36, [R31+0x40] ;  /* 0x000040001f247983 */ /* 0x000ee40000100a00 */
[----:B-----5:R-:W-:Y:S02]  /*4e00*/  IMAD R20, R35, R32, RZ ;  /* 0x0000002023147224 */ /* 0x020fe400078e02ff */
[----:B------:R-:W-:Y:S01]  /*4e10*/  IMAD.X R13, R29, 0x1, R6, P0 ;  /* 0x000000011d0d7824 */ /* 0x000fe200000e0606 */
[----:B------:R-:W-:Y:S01]  /*4e20*/  SHF.R.S32.HI R29, RZ, 0x1f, R32 ;  /* 0x0000001fff1d7819 */ /* 0x000fe20000011420 */
[----:B------:R-:W-:-:S03]  /*4e30*/  IMAD.IADD R9, R9, 0x1, R21 ;  /* 0x0000000109097824 */ /* 0x000fc600078e0215 */
[----:B------:R-:W4:Y:S01]  /*4e40*/  LDG.E R33, [R12.64] ;  /* 0x000000240c217981 */ /* 0x000f22000c1e1900 */
[----:B------:R-:W-:Y:S02]  /*4e50*/  IMAD R29, R34, R29, R20 ;  /* 0x0000001d221d7224 */ /* 0x000fe400078e0214 */
[----:B------:R-:W-:Y:S01]  /*4e60*/  IMAD.WIDE.U32 R8, R32, R34, R8 ;  /* 0x0000002220087225 */ /* 0x000fe200078e0008 */
[----:B------:R-:W5:Y:S01]  /*4e70*/  LDL.64 R20, [R31+0x38] ;  /* 0x000038001f147983 */ /* 0x000f620000100a00 */
[----:B------:R-:W-:-:S05]  /*4e80*/  IADD3 R34, P0, R12, R14, RZ ;  /* 0x0000000e0c227210 */ /* 0x000fca0007f1e0ff */
[----:B------:R-:W-:-:S05]  /*4e90*/  IMAD.X R35, R13, 0x1, R6, P0 ;  /* 0x000000010d237824 */ /* 0x000fca00000e0606 */
[----:B--2---:R-:W2:Y:S01]  /*4ea0*/  LDG.E R28, [R34.64] ;  /* 0x00000024221c7981 */ /* 0x004ea2000c1e1900 */
[----:B------:R-:W-:Y:S01]  /*4eb0*/  IMAD.IADD R9, R9, 0x1, R29 ;  /* 0x0000000109097824 */ /* 0x000fe200078e021d */
[----:B----4-:R-:W-:Y:S01]  /*4ec0*/  SHF.R.S32.HI R13, RZ, 0x1f, R33 ;  /* 0x0000001fff0d7819 */ /* 0x010fe20000011421 */
[----:B-----5:R-:W-:Y:S02]  /*4ed0*/  IMAD R12, R21, R33, RZ ;  /* 0x00000021150c7224 */ /* 0x020fe400078e02ff */
[----:B------:R-:W-:Y:S02]  /*4ee0*/  IMAD.WIDE.U32 R8, R33, R20, R8 ;  /* 0x0000001421087225 */ /* 0x000fe400078e0008 */
[----:B------:R-:W4:Y:S02]  /*4ef0*/  LDL.64 R32, [R31+0x48] ;  /* 0x000048001f207983 */ /* 0x000f240000100a00 */
[----:B------:R-:W-:Y:S01]  /*4f00*/  IMAD R13, R20, R13, R12 ;  /* 0x0000000d140d7224 */ /* 0x000fe200078e020c */
[----:B------:R-:W-:-:S03]  /*4f10*/  IADD3 R12, P0, R34, R14, RZ ;  /* 0x0000000e220c7210 */ /* 0x000fc60007f1e0ff */
[----:B------:R-:W-:Y:S01]  /*4f20*/  IMAD.IADD R9, R9, 0x1, R13 ;  /* 0x0000000109097824 */ /* 0x000fe200078e020d */
[----:B--2---:R-:W-:Y:S01]  /*4f30*/  SHF.R.S32.HI R21, RZ, 0x1f, R28 ;  /* 0x0000001fff157819 */ /* 0x004fe2000001141c */
[----:B---3--:R-:W-:Y:S02]  /*4f40*/  IMAD R20, R37, R28, RZ ;  /* 0x0000001c25147224 */ /* 0x008fe400078e02ff */
[----:B------:R-:W-:Y:S02]  /*4f50*/  IMAD.X R13, R35, 0x1, R6, P0 ;  /* 0x00000001230d7824 */ /* 0x000fe400000e0606 */
[----:B------:R-:W-:Y:S01]  /*4f60*/  IMAD.WIDE.U32 R28, R28, R36, R8 ;  /* 0x000000241c1c7225 */ /* 0x000fe200078e0008 */
[----:B------:R-:W-:Y:S01]  /*4f70*/  IADD3 R8, P0, R12, R14, RZ ;  /* 0x0000000e0c087210 */ /* 0x000fe20007f1e0ff */
[----:B------:R-:W2:Y:S04]  /*4f80*/  LDL.64 R34, [R31+0x50] ;  /* 0x000050001f227983 */ /* 0x000ea80000100a00 */
[----:B------:R-:W3:Y:S01]  /*4f90*/  LDG.E R37, [R12.64] ;  /* 0x000000240c257981 */ /* 0x000ee2000c1e1900 */
[----:B------:R-:W-:-:S02]  /*4fa0*/  IMAD.X R9, R13, 0x1, R6, P0 ;  /* 0x000000010d097824 */ /* 0x000fc400000e0606 */
[----:B------:R-:W-:-:S03]  /*4fb0*/  IMAD R21, R36, R21, R20 ;  /* 0x0000001524157224 */ /* 0x000fc600078e0214 */
[----:B------:R-:W5:Y:S01]  /*4fc0*/  LDG.E R20, [R8.64] ;  /* 0x0000002408147981 */ /* 0x000f62000c1e1900 */
[----:B------:R-:W-:Y:S01]  /*4fd0*/  IMAD.IADD R29, R29, 0x1, R21 ;  /* 0x000000011d1d7824 */ /* 0x000fe200078e0215 */
[----:B------:R-:W-:Y:S02]  /*4fe0*/  IADD3 R0, P3, R0, 0x8, RZ ;  /* 0x0000000800007810 */ /* 0x000fe40007f7e0ff */
[----:B------:R-:W-:Y:S02]  /*4ff0*/  IADD3 R30, P4, R30, -0x8, RZ ;  /* 0xfffffff81e1e7810 */ /* 0x000fe40007f9e0ff */
[----:B------:R-:W-:Y:S01]  /*5000*/  PLOP3.LUT P0, PT, PT, PT, PT, 0x8, 0x0 ;  /* 0x000000000000781c */ /* 0x000fe20003f0e170 */
[----:B------:R-:W-:Y:S01]  /*5010*/  IMAD.X R2, RZ, RZ, R2, P3 ;  /* 0x000000ffff027224 */ /* 0x000fe200018e0602 */
[----:B------:R-:W-:Y:S02]  /*5020*/  IADD3.X R25, R25, -0x1, RZ, P4, !PT ;  /* 0xffffffff19197810 */ /* 0x000fe400027fe4ff */
[----:B---3--:R-:W-:Y:S01]  /*5030*/  SHF.R.S32.HI R21, RZ, 0x1f, R37 ;  /* 0x0000001fff157819 */ /* 0x008fe20000011425 */
[----:B----4-:R-:W-:-:S04]  /*5040*/  IMAD R33, R33, R37, RZ ;  /* 0x0000002521217224 */ /* 0x010fc800078e02ff */
[----:B------:R-:W-:Y:S01]  /*5050*/  IMAD R21, R32, R21, R33 ;  /* 0x0000001520157224 */ /* 0x000fe200078e0221 */
[----:B-----5:R-:W-:Y:S01]  /*5060*/  SHF.R.S32.HI R33, RZ, 0x1f, R20 ;  /* 0x0000001fff217819 */ /* 0x020fe20000011414 */
[----:B--2---:R-:W-:Y:S02]  /*5070*/  IMAD R12, R35, R20, RZ ;  /* 0x00000014230c7224 */ /* 0x004fe400078e02ff */
[----:B------:R-:W-:-:S04]  /*5080*/  IMAD.WIDE.U32 R28, R37, R32, R28 ;  /* 0x00000020251c7225 */ /* 0x000fc800078e001c */
[----:B------:R-:W-:Y:S02]  /*5090*/  IMAD R33, R34, R33, R12 ;  /* 0x0000002122217224 */ /* 0x000fe400078e020c */
[----:B------:R-:W-:Y:S02]  /*50a0*/  IMAD.IADD R13, R29, 0x1, R21 ;  /* 0x000000011d0d7824 */ /* 0x000fe400078e0215 */
[----:B------:R-:W-:-:S04]  /*50b0*/  IMAD.MOV.U32 R12, RZ, RZ, R28 ;  /* 0x000000ffff0c7224 */ /* 0x000fc800078e001c */
[----:B------:R-:W-:Y:S01]  /*50c0*/  IMAD.WIDE.U32 R28, R20, R34, R12 ;  /* 0x00000022141c7225 */ /* 0x000fe200078e000c */
[----:B------:R-:W-:-:S03]  /*50d0*/  IADD3 R12, P2, R8, R14, RZ ;  /* 0x0000000e080c7210 */ /* 0x000fc60007f5e0ff */
[----:B------:R-:W-:Y:S02]  /*50e0*/  IMAD.IADD R29, R29, 0x1, R33 ;  /* 0x000000011d1d7824 */ /* 0x000fe400078e0221 */
[----:B------:R-:W-:-:S03]  /*50f0*/  IMAD.X R13, R9, 0x1, R6, P2 ;  /* 0x00000001090d7824 */ /* 0x000fc600010e0606 */
.L_x_2989:
[----:B------:R-:W-:Y:S05]  /*5100*/  BSYNC B2 ;  /* 0x0000000000027941 */ /* 0x000fea0003800000 */
.L_x_2988:
[----:B------:R-:W-:-:S04]  /*5110*/  ISETP.NE.U32.AND P2, PT, R30, RZ, PT ;  /* 0x000000ff1e00720c */ /* 0x000fc80003f45070 */
[----:B------:R-:W-:-:S13]  /*5120*/  ISETP.NE.OR.EX P0, PT, R25, RZ, P0, P2 ;  /* 0x000000ff1900720c */ /* 0x000fda0000705720 */
[----:B------:R-:W-:Y:S05]  /*5130*/  @!P0 BRA `(.L_x_2990) ;  /* 0x000002c000008947 */ /* 0x000fea0003800000 */
.L_x_2985:
        /* <DEDUP_REMOVED lines=12> */
[----:B---3--:R-:W-:Y:S01]  /*5200*/  IMAD R32, R13, R33, RZ ;  /* 0x000000210d207224 */ /* 0x008fe200078e02ff */
[----:B------:R-:W3:Y:S01]  /*5210*/  LDL.64 R36, [R31+0x30] ;  /* 0x000030001f247983 */ /* 0x000ee20000100a00 */
[----:B------:R-:W-:Y:S02]  /*5220*/  IMAD.IADD R29, R29, 0x1, R35 ;  /* 0x000000011d1d7824 */ /* 0x000fe400078e0223 */
[----:B------:R-:W-:Y:S01]  /*5230*/  IMAD.X R21, R9, 0x1, R6, P0 ;  /* 0x0000000109157824 */ /* 0x000fe200000e0606 */
[----:B------:R-:W-:Y:S01]  /*5240*/  SHF.R.S32.HI R9, RZ, 0x1f, R33 ;  /* 0x0000001fff097819 */ /* 0x000fe20000011421 */
[----:B------:R-:W-:-:S03]  /*5250*/  IMAD.WIDE.U32 R28, R33, R12, R28 ;  /* 0x0000000c211c7225 */ /* 0x000fc600078e001c */
[----:B------:R-:W4:Y:S01]  /*5260*/  LDG.E R35, [R20.64] ;  /* 0x0000002414237981 */ /* 0x000f22000c1e1900 */
[----:B------:R-:W-:Y:S01]  /*5270*/  IMAD R32, R12, R9, R32 ;  /* 0x000000090c207224 */ /* 0x000fe200078e0220 */
[----:B------:R-:W-:Y:S02]  /*5280*/  IADD3 R12, P0, R20, R14, RZ ;  /* 0x0000000e140c7210 */ /* 0x000fe40007f1e0ff */
[----:B------:R-:W5:Y:S03]  /*5290*/  LDL.64 R8, [R31+0x28] ;  /* 0x000028001f087983 */ /* 0x000f660000100a00 */
[----:B------:R-:W-:-:S05]  /*52a0*/  IMAD.X R13, R21, 0x1, R6, P0 ;  /* 0x00000001150d7824 */ /* 0x000fca00000e0606 */
[----:B--2---:R0:W2:Y:S01]  /*52b0*/  LDG.E R33, [R12.64] ;  /* 0x000000240c217981 */ /* 0x0040a2000c1e1900 */
[----:B------:R-:W-:Y:S01]  /*52c0*/  IADD3 R30, P0, R30, -0x4, RZ ;  /* 0xfffffffc1e1e7810 */ /* 0x000fe20007f1e0ff */
[----:B------:R-:W-:-:S03]  /*52d0*/  IMAD.IADD R29, R29, 0x1, R32 ;  /* 0x000000011d1d7824 */ /* 0x000fc600078e0220 */
[----:B------:R-:W-:Y:S02]  /*52e0*/  IADD3.X R25, R25, -0x1, RZ, P0, !PT ;  /* 0xffffffff19197810 */ /* 0x000fe400007fe4ff */
[----:B------:R-:W-:-:S04]  /*52f0*/  ISETP.NE.U32.AND P0, PT, R30, RZ, PT ;  /* 0x000000ff1e00720c */ /* 0x000fc80003f05070 */
[----:B------:R-:W-:Y:S02]  /*5300*/  ISETP.NE.AND.EX P0, PT, R25, RZ, PT, P0 ;  /* 0x000000ff1900720c */ /* 0x000fe40003f05300 */
[----:B------:R-:W-:Y:S02]  /*5310*/  IADD3 R0, P2, R0, 0x4, RZ ;  /* 0x0000000400007810 */ /* 0x000fe40007f5e0ff */
[----:B0-----:R-:W-:-:S03]  /*5320*/  IADD3 R12, P3, R12, R14, RZ ;  /* 0x0000000e0c0c7210 */ /* 0x001fc60007f7e0ff */
[----:B------:R-:W-:Y:S02]  /*5330*/  IMAD.X R2, RZ, RZ, R2, P2 ;  /* 0x000000ffff027224 */ /* 0x000fe400010e0602 */
[----:B------:R-:W-:Y:S01]  /*5340*/  IMAD.X R13, R13, 0x1, R6, P3 ;  /* 0x000000010d0d7824 */ /* 0x000fe200018e0606 */
[----:B----4-:R-:W-:Y:S01]  /*5350*/  SHF.R.S32.HI R21, RZ, 0x1f, R35 ;  /* 0x0000001fff157819 */ /* 0x010fe20000011423 */
[----:B-----5:R-:W-:-:S04]  /*5360*/  IMAD R9, R9, R35, RZ ;  /* 0x0000002309097224 */ /* 0x020fc800078e02ff */
[----:B------:R-:W-:Y:S02]  /*5370*/  IMAD R21, R8, R21, R9 ;  /* 0x0000001508157224 */ /* 0x000fe400078e0209 */
[----:B------:R-:W-:-:S04]  /*5380*/  IMAD.WIDE.U32 R8, R35, R8, R28 ;  /* 0x0000000823087225 */ /* 0x000fc800078e001c */
[----:B------:R-:W-:Y:S01]  /*5390*/  IMAD.IADD R9, R9, 0x1, R21 ;  /* 0x0000000109097824 */ /* 0x000fe200078e0215 */
[----:B--2---:R-:W-:Y:S01]  /*53a0*/  SHF.R.S32.HI R21, RZ, 0x1f, R33 ;  /* 0x0000001fff157819 */ /* 0x004fe20000011421 */
[----:B---3--:R-:W-:Y:S02]  /*53b0*/  IMAD R20, R37, R33, RZ ;  /* 0x0000002125147224 */ /* 0x008fe400078e02ff */
[----:B------:R-:W-:-:S04]  /*53c0*/  IMAD.WIDE.U32 R28, R33, R36, R8 ;  /* 0x00000024211c7225 */ /* 0x000fc800078e0008 */
[----:B------:R-:W-:-:S04]  /*53d0*/  IMAD R21, R36, R21, R20 ;  /* 0x0000001524157224 */ /* 0x000fc800078e0214 */
[----:B------:R-:W-:Y:S01]  /*53e0*/  IMAD.IADD R29, R29, 0x1, R21 ;  /* 0x000000011d1d7824 */ /* 0x000fe200078e0215 */
[----:B------:R-:W-:Y:S05]  /*53f0*/  @P0 BRA `(.L_x_2985) ;  /* 0xfffffd4000000947 */ /* 0x000fea000383ffff */
.L_x_2990:
[----:B------:R-:W-:Y:S05]  /*5400*/  BSYNC B0 ;  /* 0x0000000000007941 */ /* 0x000fea0003800000 */
.L_x_2984:
        /* <DEDUP_REMOVED lines=12> */
[----:B------:R-:W5:Y:S01]  /*54d0*/  LDG.E R13, [R12.64] ;  /* 0x000000240c0d7981 */ /* 0x000f62000c1e1900 */
[----:B------:R-:W-:-:S04]  /*54e0*/  ISETP.NE.U32.AND P0, PT, R7, 0x1, PT ;  /* 0x000000010700780c */ /* 0x000fc80003f05070 */
[----:B------:R-:W-:Y:S02]  /*54f0*/  ISETP.NE.AND.EX P0, PT, RZ, RZ, PT, P0 ;  /* 0x000000ffff00720c */ /* 0x000fe40003f05300 */
[----:B-----5:R-:W-:Y:S01]  /*5500*/  SHF.R.S32.HI R21, RZ, 0x1f, R13 ;  /* 0x0000001fff157819 */ /* 0x020fe2000001140d */
[----:B----4-:R-:W-:Y:S02]  /*5510*/  IMAD R6, R9, R13, RZ ;  /* 0x0000000d09067224 */ /* 0x010fe400078e02ff */
        /* <DEDUP_REMOVED lines=14> */
[----:B------:R-:W4:Y:S03]  /*5600*/  LDL.64 R6, [R2+0x20] ;  /* 0x0000200002067983 */ /* 0x000f260000100a00 */
[----:B------:R-:W-:Y:S01]  /*5610*/  @P0 LEA.HI.X R13, R9, R11, R0, 0x2, P2 ;  /* 0x0000000b090d0211 */ /* 0x000fe200010f1400 */
[----:B------:R-:W5:Y:S04]  /*5620*/  LDG.E R15, [R10.64] ;  /* 0x000000240a0f7981 */ /* 0x000f68000c1e1900 */
[----:B---3--:R-:W3:Y:S04]  /*5630*/  @P0 LDL.64 R8, [R2+0x28] ;  /* 0x0000280002080983 */ /* 0x008ee80000100a00 */
[----:B--2---:R-:W2:Y:S01]  /*5640*/  @P0 LDG.E R13, [R12.64] ;  /* 0x000000240c0d0981 */ /* 0x004ea2000c1e1900 */
[----:B-----5:R-:W-:Y:S01]  /*5650*/  SHF.R.S32.HI R21, RZ, 0x1f, R15 ;  /* 0x0000001fff157819 */ /* 0x020fe2000001140f */
[----:B----4-:R-:W-:-:S02]  /*5660*/  IMAD R0, R7, R15, RZ ;  /* 0x0000000f07007224 */ /* 0x010fc400078e02ff */
[----:B------:R-:W-:-:S04]  /*5670*/  IMAD.WIDE.U32 R28, R15, R6, R28 ;  /* 0x000000060f1c7225 */ /* 0x000fc800078e001c */
[----:B------:R-:W-:Y:S01]  /*5680*/  IMAD R21, R6, R21, R0 ;  /* 0x0000001506157224 */ /* 0x000fe200078e0200 */
[----:B--2---:R-:W-:Y:S01]  /*5690*/  @P0 SHF.R.S32.HI R7, RZ, 0x1f, R13 ;  /* 0x0000001fff070819 */ /* 0x004fe2000001140d */
[----:B---3--:R-:W-:Y:S02]  /*56a0*/  @P0 IMAD R0, R9, R13, RZ ;  /* 0x0000000d09000224 */ /* 0x008fe400078e02ff */
[----:B------:R-:W-:Y:S02]  /*56b0*/  IMAD.IADD R29, R29, 0x1, R21 ;  /* 0x000000011d1d7824 */ /* 0x000fe400078e0215 */
[----:B------:R-:W-:Y:S02]  /*56c0*/  @P0 IMAD R7, R8, R7, R0 ;  /* 0x0000000708070224 */ /* 0x000fe400078e0200 */
[----:B------:R-:W-:-:S04]  /*56d0*/  @P0 IMAD.WIDE.U32 R8, R13, R8, R28 ;  /* 0x000000080d080225 */ /* 0x000fc800078e001c */
[----:B------:R-:W-:Y:S02]  /*56e0*/  @P0 IMAD.IADD R29, R9, 0x1, R7 ;  /* 0x00000001091d0824 */ /* 0x000fe400078e0207 */
[----:B------:R-:W-:Y:S02]  /*56f0*/  @P0 IMAD.MOV.U32 R28, RZ, RZ, R8 ;  /* 0x000000ffff1c0224 */ /* 0x000fe400078e0008 */
.L_x_2983:
[----:B------:R-:W-:Y:S05]  /*5700*/  BSYNC B1 ;  /* 0x0000000000017941 */ /* 0x000fea0003800000 */
.L_x_2982:
[----:B------:R-:W-:Y:S01]  /*5710*/  IADD3 R2, R24, 0x80, RZ ;  /* 0x0000008018027810 */ /* 0x000fe20007ffe0ff */
[----:B------:R-:W-:Y:S01]  /*5720*/  BSSY B1, `(.L_x_2991) ;  /* 0x000017b000017945 */ /* 0x000fe20003800000 */
[----:B------:R-:W-:Y:S02]  /*5730*/  IMAD.MOV.U32 R10, RZ, RZ, R28 ;  /* 0x000000ffff0a7224 */ /* 0x000fe400078e001c */
[----:B------:R-:W-:Y:S01]  /*5740*/  ISETP.GE.AND P0, PT, R2, UR38, PT ;  /* 0x0000002602007c0c */ /* 0x000fe2000bf06270 */
[----:B------:R-:W-:-:S12]  /*5750*/  IMAD.MOV.U32 R11, RZ, RZ, R29 ;  /* 0x000000ffff0b7224 */ /* 0x000fd800078e001d */
[----:B------:R-:W-:Y:S05]  /*5760*/  @P0 BRA `(.L_x_2992) ;  /* 0x0000176000000947 */ /* 0x000fea0003800000 */
[----:B------:R-:W-:Y:S01]  /*5770*/  IMAD.MOV.U32 R8, RZ, RZ, c[0x0][0x178] ;  /* 0x00005e00ff087624 */ /* 0x000fe200078e00ff */
[----:B------:R-:W-:Y:S01]  /*5780*/  CS2R R34, SRZ ;  /* 0x0000000000227805 */ /* 0x000fe2000001ff00 */
[----:B--2--5:R-:W-:-:S03]  /*5790*/  IMAD R7, R17, c[0x0][0x170], RZ ;  /* 0x00005c0011077a24 */ /* 0x024fc600078e02ff */
        /* <DEDUP_REMOVED lines=22> */
[C---:B------:R-:W-:Y:S01]  /*5900*/  LEA R33, P2, R16.reuse, c[0x0][0x168], 0x2 ;  /* 0x00005a0010217a11 */ /* 0x040fe200078410ff */
        /* <DEDUP_REMOVED lines=11> */
.L_x_2996:
[----:B-1----:R-:W-:Y:S02]  /*59c0*/  IMAD.U32 R26, R0, 0x8, R1 ;  /* 0x00000008001a7824 */ /* 0x002fe400078e0001 */
[----:B------:R-:W-:Y:S02]  /*59d0*/  IMAD.MOV.U32 R36, RZ, RZ, R33 ;  /* 0x000000ffff247224 */ /* 0x000fe400078e0021 */
[----:B------:R-:W-:Y:S01]  /*59e0*/  IMAD.MOV.U32 R37, RZ, RZ, R28 ;  /* 0x000000ffff257224 */ /* 0x000fe200078e001c */
[----:B------:R-:W2:Y:S04]  /*59f0*/  LDL.64 R20, [R26+0x18] ;  /* 0x000018001a147983 */ /* 0x000ea80000100a00 */
[----:B------:R0:W2:Y:S04]  /*5a00*/  LDG.E R27, [R36.64] ;  /* 0x00000024241b7981 */ /* 0x0000a8000c1e1900 */
[----:B0-----:R-:W4:Y:S01]  /*5a10*/  LDL.64 R36, [R26+0x20] ;  /* 0x000020001a247983 */ /* 0x001f220000100a00 */
[----:B--2---:R-:W-:Y:S01]  /*5a20*/  IMAD.WIDE.U32 R34, R27, R20, R34 ;  /* 0x000000141b227225 */ /* 0x004fe200078e0022 */
[----:B------:R-:W-:-:S03]  /*5a30*/  SHF.R.S32.HI R31, RZ, 0x1f, R27 ;  /* 0x0000001fff1f7819 */ /* 0x000fc6000001141b */
[----:B------:R-:W-:-:S04]  /*5a40*/  IMAD R27, R21, R27, RZ ;  /* 0x0000001b151b7224 */ /* 0x000fc800078e02ff */
[----:B------:R-:W-:Y:S01]  /*5a50*/  IMAD R31, R20, R31, R27 ;  /* 0x0000001f141f7224 */ /* 0x000fe200078e021b */
[----:B------:R-:W-:-:S05]  /*5a60*/  IADD3 R20, P2, R33, R12, RZ ;  /* 0x0000000c21147210 */ /* 0x000fca0007f5e0ff */
[----:B------:R-:W-:-:S05]  /*5a70*/  IMAD.X R21, R28, 0x1, R9, P2 ;  /* 0x000000011c157824 */ /* 0x000fca00010e0609 */
[----:B------:R-:W4:Y:S01]  /*5a80*/  LDG.E R27, [R20.64] ;  /* 0x00000024141b7981 */ /* 0x000f22000c1e1900 */
[----:B------:R-:W-:-:S04]  /*5a90*/  IMAD.IADD R35, R35, 0x1, R31 ;  /* 0x0000000123237824 */ /* 0x000fc800078e021f */
[----:B----4-:R-:W-:Y:S01]  /*5aa0*/  IMAD.WIDE.U32 R32, R27, R36, R34 ;  /* 0x000000241b207225 */ /* 0x010fe200078e0022 */
[----:B------:R-:W-:Y:S02]  /*5ab0*/  IADD3 R34, P2, R20, R12, RZ ;  /* 0x0000000c14227210 */ /* 0x000fe40007f5e0ff */
[----:B------:R-:W-:Y:S01]  /*5ac0*/  SHF.R.S32.HI R31, RZ, 0x1f, R27 ;  /* 0x0000001fff1f7819 */ /* 0x000fe2000001141b */
[----:B------:R-:W-:Y:S02]  /*5ad0*/  IMAD R27, R37, R27, RZ ;  /* 0x0000001b251b7224 */ /* 0x000fe400078e02ff */
[----:B------:R-:W-:Y:S02]  /*5ae0*/  IMAD.X R35, R21, 0x1, R9, P2 ;  /* 0x0000000115237824 */ /* 0x000fe400010e0609 */
[----:B------:R-:W-:Y:S01]  /*5af0*/  IMAD R31, R36, R31, R27 ;  /* 0x0000001f241f7224 */ /* 0x000fe200078e021b */
[----:B------:R-:W2:Y:S04]  /*5b00*/  LDL.64 R20, [R26+0x28] ;  /* 0x000028001a147983 */ /* 0x000ea80000100a00 */
[----:B------:R-:W2:Y:S01]  /*5b10*/  LDG.E R27, [R34.64] ;  /* 0x00000024221b7981 */ /* 0x000ea2000c1e1900 */
[----:B------:R-:W-:-:S04]  /*5b20*/  IMAD.IADD R33, R33, 0x1, R31 ;  /* 0x0000000121217824 */ /* 0x000fc800078e021f */
[----:B--2---:R-:W-:Y:S01]  /*5b30*/  IMAD.WIDE.U32 R32, R27, R20, R32 ;  /* 0x000000141b207225 */ /* 0x004fe200078e0020 */
[----:B------:R-:W-:-:S03]  /*5b40*/  SHF.R.S32.HI R31, RZ, 0x1f, R27 ;  /* 0x0000001fff1f7819 */ /* 0x000fc6000001141b */
[----:B------:R-:W-:-:S04]  /*5b50*/  IMAD R27, R21, R27, RZ ;  /* 0x0000001b151b7224 */ /* 0x000fc800078e02ff */
[----:B------:R-:W-:Y:S01]  /*5b60*/  IMAD R31, R20, R31, R27 ;  /* 0x0000001f141f7224 */ /* 0x000fe200078e021b */
[----:B------:R-:W-:-:S05]  /*5b70*/  IADD3 R20, P2, R34, R12, RZ ;  /* 0x0000000c22147210 */ /* 0x000fca0007f5e0ff */
[----:B------:R-:W-:Y:S02]  /*5b80*/  IMAD.X R21, R35, 0x1, R9, P2 ;  /* 0x0000000123157824 */ /* 0x000fe400010e0609 */
        /* <DEDUP_REMOVED lines=109> */
[----:B------:R-:W4:Y:S01]  /*6260*/  LDG.E R27, [R20.64] ;  /* 0x00000024141b7981 */ /* 0x000f22000c1e1900 */
[----:B------:R-:W-:-:S04]  /*6270*/  IADD3 R7, P2, R7, -0x10, RZ ;  /* 0xfffffff007077810 */ /* 0x000fc80007f5e0ff */
[----:B------:R-:W-:Y:S02]  /*6280*/  IADD3.X R29, R29, -0x1, RZ, P2, !PT ;  /* 0xffffffff1d1d7810 */ /* 0x000fe400017fe4ff */
[----:B------:R-:W-:Y:S01]  /*6290*/  ISETP.GT.U32.AND P2, PT, R7, 0xc, PT ;  /* 0x0000000c0700780c */ /* 0x000fe20003f44070 */
[----:B------:R-:W-:-:S03]  /*62a0*/  IMAD.IADD R33, R33, 0x1, R31 ;  /* 0x0000000121217824 */ /* 0x000fc600078e021f */
[----:B------:R-:W-:Y:S02]  /*62b0*/  ISETP.GT.AND.EX P2, PT, R29, RZ, PT, P2 ;  /* 0x000000ff1d00720c */ /* 0x000fe40003f44320 */
[----:B------:R-:W-:-:S05]  /*62c0*/  IADD3 R0, P3, R0, 0x10, RZ ;  /* 0x0000001000007810 */ /* 0x000fca0007f7e0ff */
[----:B------:R-:W-:Y:S01]  /*62d0*/  IMAD.X R6, RZ, RZ, R6, P3 ;  /* 0x000000ffff067224 */ /* 0x000fe200018e0606 */
[----:B----4-:R-:W-:Y:S01]  /*62e0*/  SHF.R.S32.HI R31, RZ, 0x1f, R27 ;  /* 0x0000001fff1f7819 */ /* 0x010fe2000001141b */
[----:B--2---:R-:W-:-:S04]  /*62f0*/  IMAD R28, R35, R27, RZ ;  /* 0x0000001b231c7224 */ /* 0x004fc800078e02ff */
[----:B------:R-:W-:Y:S02]  /*6300*/  IMAD R31, R34, R31, R28 ;  /* 0x0000001f221f7224 */ /* 0x000fe400078e021c */
[----:B------:R-:W-:Y:S01]  /*6310*/  IMAD.WIDE.U32 R34, R27, R34, R32 ;  /* 0x000000221b227225 */ /* 0x000fe200078e0020 */
[----:B------:R-:W-:-:S03]  /*6320*/  IADD3 R33, P4, R20, R12, RZ ;  /* 0x0000000c14217210 */ /* 0x000fc60007f9e0ff */
[----:B------:R-:W-:Y:S02]  /*6330*/  IMAD.IADD R35, R35, 0x1, R31 ;  /* 0x0000000123237824 */ /* 0x000fe400078e021f */
[----:B------:R-:W-:Y:S01]  /*6340*/  IMAD.X R28, R21, 0x1, R9, P4 ;  /* 0x00000001151c7824 */ /* 0x000fe200020e0609 */
[----:B------:R-:W-:Y:S05]  /*6350*/  @P2 BRA `(.L_x_2996) ;  /* 0xfffff66000002947 */ /* 0x000fea000383ffff */
[----:B------:R-:W-:Y:S05]  /*6360*/  BSYNC B2 ;  /* 0x0000000000027941 */ /* 0x000fea0003800000 */
.L_x_2995:
[----:B------:R-:W-:Y:S01]  /*6370*/  ISETP.GT.U32.AND P2, PT, R7, 0x4, PT ;  /* 0x000000040700780c */ /* 0x000fe20003f44070 */
[----:B------:R-:W-:Y:S03]  /*6380*/  BSSY B2, `(.L_x_2997) ;  /* 0x0000053000027945 */ /* 0x000fe60003800000 */
[----:B------:R-:W-:-:S13]  /*6390*/  ISETP.GT.AND.EX P2, PT, R29, RZ, PT, P2 ;  /* 0x000000ff1d00720c */ /* 0x000fda0003f44320 */
[----:B------:R-:W-:Y:S05]  /*63a0*/  @!P2 BRA `(.L_x_2998) ;  /* 0x000005000000a947 */ /* 0x000fea0003800000 */
        /* <DEDUP_REMOVED lines=67> */
[----:B------:R-:W-:Y:S01]  /*67e0*/  IMAD.IADD R33, R33, 0x1, R31 ;  /* 0x0000000121217824 */ /* 0x000fe200078e021f */
[----:B------:R-:W-:Y:S02]  /*67f0*/  IADD3 R0, P3, R0, 0x8, RZ ;  /* 0x0000000800007810 */ /* 0x000fe40007f7e0ff */
[----:B------:R-:W-:-:S02]  /*6800*/  IADD3 R7, P4, R7, -0x8, RZ ;  /* 0xfffffff807077810 */ /* 0x000fc40007f9e0ff */
[----:B------:R-:W-:Y:S01]  /*6810*/  PLOP3.LUT P0, PT, PT, PT, PT, 0x8, 0x0 ;  /* 0x000000000000781c */ /* 0x000fe20003f0e170 */
[----:B------:R-:W-:Y:S01]  /*6820*/  IMAD.X R6, RZ, RZ, R6, P3 ;  /* 0x000000ffff067224 */ /* 0x000fe200018e0606 */
[----:B------:R-:W-:Y:S02]  /*6830*/  IADD3.X R29, R29, -0x1, RZ, P4, !PT ;  /* 0xffffffff1d1d7810 */ /* 0x000fe400027fe4ff */
[----:B----4-:R-:W-:Y:S01]  /*6840*/  SHF.R.S32.HI R31, RZ, 0x1f, R27 ;  /* 0x0000001fff1f7819 */ /* 0x010fe2000001141b */
[----:B--2---:R-:W-:-:S04]  /*6850*/  IMAD R28, R35, R27, RZ ;  /* 0x0000001b231c7224 */ /* 0x004fc800078e02ff */
[----:B------:R-:W-:Y:S02]  /*6860*/  IMAD R31, R34, R31, R28 ;  /* 0x0000001f221f7224 */ /* 0x000fe400078e021c */
[----:B------:R-:W-:Y:S01]  /*6870*/  IMAD.WIDE.U32 R34, R27, R34, R32 ;  /* 0x000000221b227225 */ /* 0x000fe200078e0020 */
[----:B------:R-:W-:-:S03]  /*6880*/  IADD3 R33, P2, R20, R12, RZ ;  /* 0x0000000c14217210 */ /* 0x000fc60007f5e0ff */
[----:B------:R-:W-:Y:S02]  /*6890*/  IMAD.IADD R35, R35, 0x1, R31 ;  /* 0x0000000123237824 */ /* 0x000fe400078e021f */
[----:B------:R-:W-:-:S03]  /*68a0*/  IMAD.X R28, R21, 0x1, R9, P2 ;  /* 0x00000001151c7824 */ /* 0x000fc600010e0609 */
.L_x_2998:
[----:B------:R-:W-:Y:S05]  /*68b0*/  BSYNC B2 ;  /* 0x0000000000027941 */ /* 0x000fea0003800000 */
.L_x_2997:
[----:B------:R-:W-:-:S04]  /*68c0*/  ISETP.NE.U32.AND P2, PT, R7, RZ, PT ;  /* 0x000000ff0700720c */ /* 0x000fc80003f45070 */
[----:B------:R-:W-:-:S13]  /*68d0*/  ISETP.NE.OR.EX P0, PT, R29, RZ, P0, P2 ;  /* 0x000000ff1d00720c */ /* 0x000fda0000705720 */
[----:B------:R-:W-:Y:S05]  /*68e0*/  @!P0 BRA `(.L_x_2999) ;  /* 0x0000030000008947 */ /* 0x000fea0003800000 */
.L_x_2994:
[----:B------:R-:W-:Y:S02]  /*68f0*/  IMAD.U32 R31, R0, 0x8, R1 ;  /* 0x00000008001f7824 */ /* 0x000fe400078e0001 */
[----:B-1----:R-:W-:Y:S02]  /*6900*/  IMAD.MOV.U32 R26, RZ, RZ, R33 ;  /* 0x000000ffff1a7224 */ /* 0x002fe400078e0021 */
[----:B------:R-:W-:Y:S01]  /*6910*/  IMAD.MOV.U32 R27, RZ, RZ, R28 ;  /* 0x000000ffff1b7224 */ /* 0x000fe200078e001c */
[----:B------:R-:W2:Y:S04]  /*6920*/  LDL.64 R20, [R31+0x18] ;  /* 0x000018001f147983 */ /* 0x000ea80000100a00 */
[----:B------:R0:W2:Y:S02]  /*6930*/  LDG.E R37, [R26.64] ;  /* 0x000000241a257981 */ /* 0x0000a4000c1e1900 */
[----:B0-----:R-:W-:-:S02]  /*6940*/  IMAD.MOV.U32 R26, RZ, RZ, R34 ;  /* 0x000000ffff1a7224 */ /* 0x001fc400078e0022 */
[----:B------:R-:W-:-:S04]  /*6950*/  IMAD.MOV.U32 R27, RZ, RZ, R35 ;  /* 0x000000ffff1b7224 */ /* 0x000fc800078e0023 */
[----:B--2---:R-:W-:Y:S01]  /*6960*/  IMAD.WIDE.U32 R34, R37, R20, R26 ;  /* 0x0000001425227225 */ /* 0x004fe200078e001a */
[----:B------:R-:W-:-:S03]  /*6970*/  SHF.R.S32.HI R32, RZ, 0x1f, R37 ;  /* 0x0000001fff207819 */ /* 0x000fc60000011425 */
[----:B------:R-:W-:-:S04]  /*6980*/  IMAD R37, R21, R37, RZ ;  /* 0x0000002515257224 */ /* 0x000fc800078e02ff */
[----:B------:R-:W-:Y:S01]  /*6990*/  IMAD R36, R20, R32, R37 ;  /* 0x0000002014247224 */ /* 0x000fe200078e0225 */
[----:B------:R-:W-:Y:S02]  /*69a0*/  IADD3 R20, P0, R33, R12, RZ ;  /* 0x0000000c21147210 */ /* 0x000fe40007f1e0ff */
[----:B------:R-:W2:Y:S03]  /*69b0*/  LDL.64 R32, [R31+0x20] ;  /* 0x000020001f207983 */ /* 0x000ea60000100a00 */
[----:B------:R-:W-:-:S05]  /*69c0*/  IMAD.X R21, R28, 0x1, R9, P0 ;  /* 0x000000011c157824 */ /* 0x000fca00000e0609 */
        /* <DEDUP_REMOVED lines=15> */
[----:B------:R-:W-:Y:S01]  /*6ac0*/  IADD3 R20, P0, R32, R12, RZ ;  /* 0x0000000c20147210 */ /* 0x000fe20007f1e0ff */
[----:B------:R-:W2:Y:S04]  /*6ad0*/  LDL.64 R34, [R31+0x30] ;  /* 0x000030001f227983 */ /* 0x000ea80000100a00 */
[----:B------:R-:W-:-:S05]  /*6ae0*/  IMAD.X R21, R33, 0x1, R9, P0 ;  /* 0x0000000121157824 */ /* 0x000fca00000e0609 */
[----:B------:R-:W4:Y:S01]  /*6af0*/  LDG.E R37, [R20.64] ;  /* 0x0000002414257981 */ /* 0x000f22000c1e1900 */
[----:B------:R-:W-:-:S04]  /*6b00*/  IADD3 R7, P0, R7, -0x4, RZ ;  /* 0xfffffffc07077810 */ /* 0x000fc80007f1e0ff */
[----:B------:R-:W-:Y:S02]  /*6b10*/  IADD3.X R29, R29, -0x1, RZ, P0, !PT ;  /* 0xffffffff1d1d7810 */ /* 0x000fe400007fe4ff */
[----:B------:R-:W-:-:S04]  /*6b20*/  ISETP.NE.U32.AND P0, PT, R7, RZ, PT ;  /* 0x000000ff0700720c */ /* 0x000fc80003f05070 */
[----:B------:R-:W-:Y:S01]  /*6b30*/  ISETP.NE.AND.EX P0, PT, R29, RZ, PT, P0 ;  /* 0x000000ff1d00720c */ /* 0x000fe20003f05300 */
[----:B------:R-:W-:Y:S01]  /*6b40*/  IMAD.IADD R27, R27, 0x1, R28 ;  /* 0x000000011b1b7824 */ /* 0x000fe200078e021c */
[----:B------:R-:W-:-:S05]  /*6b50*/  IADD3 R0, P2, R0, 0x4, RZ ;  /* 0x0000000400007810 */ /* 0x000fca0007f5e0ff */
[----:B------:R-:W-:Y:S01]  /*6b60*/  IMAD.X R6, RZ, RZ, R6, P2 ;  /* 0x000000ffff067224 */ /* 0x000fe200010e0606 */
[----:B----4-:R-:W-:Y:S01]  /*6b70*/  SHF.R.S32.HI R33, RZ, 0x1f, R37 ;  /* 0x0000001fff217819 */ /* 0x010fe20000011425 */
[----:B--2---:R-:W-:-:S04]  /*6b80*/  IMAD R28, R35, R37, RZ ;  /* 0x00000025231c7224 */ /* 0x004fc800078e02ff */
[----:B------:R-:W-:Y:S01]  /*6b90*/  IMAD R28, R34, R33, R28 ;  /* 0x00000021221c7224 */ /* 0x000fe200078e021c */
[----:B------:R-:W-:Y:S01]  /*6ba0*/  IADD3 R33, P3, R20, R12, RZ ;  /* 0x0000000c14217210 */ /* 0x000fe20007f7e0ff */
[----:B------:R-:W-:-:S04]  /*6bb0*/  IMAD.WIDE.U32 R34, R37, R34, R26 ;  /* 0x0000002225227225 */ /* 0x000fc800078e001a */
[----:B------:R-:W-:Y:S02]  /*6bc0*/  IMAD.IADD R35, R35, 0x1, R28 ;  /* 0x0000000123237824 */ /* 0x000fe400078e021c */
[----:B------:R-:W-:Y:S01]  /*6bd0*/  IMAD.X R28, R21, 0x1, R9, P3 ;  /* 0x00000001151c7824 */ /* 0x000fe200018e0609 */
[----:B---3--:R-:W-:Y:S05]  /*6be0*/  @P0 BRA `(.L_x_2994) ;  /* 0xfffffd0000000947 */ /* 0x008fea000383ffff */
.L_x_2999:
[----:B------:R-:W-:Y:S05]  /*6bf0*/  BSYNC B0 ;  /* 0x0000000000007941 */ /* 0x000fea0003800000 */
.L_x_2993:
        /* <DEDUP_REMOVED lines=12> */
[----:B------:R-:W4:Y:S01]  /*6cc0*/  LDG.E R7, [R6.64] ;  /* 0x0000002406077981 */ /* 0x000f22000c1e1900 */
[----:B------:R-:W-:-:S04]  /*6cd0*/  ISETP.NE.U32.AND P0, PT, R8, 0x1, PT ;  /* 0x000000010800780c */ /* 0x000fc80003f05070 */
[----:B------:R-:W-:Y:S02]  /*6ce0*/  ISETP.NE.AND.EX P0, PT, RZ, RZ, PT, P0 ;  /* 0x000000ffff00720c */ /* 0x000fe40003f05300 */
[----:B-1--4-:R-:W-:Y:S01]  /*6cf0*/  SHF.R.S32.HI R27, RZ, 0x1f, R7 ;  /* 0x0000001fff1b7819 */ /* 0x012fe20000011407 */
[----:B--2---:R-:W-:Y:S02]  /*6d00*/  IMAD R13, R13, R7, RZ ;  /* 0x000000070d0d7224 */ /* 0x004fe400078e02ff */
[----:B------:R-:W-:-:S04]  /*6d10*/  IMAD.WIDE.U32 R34, R7, R12, R34 ;  /* 0x0000000c07227225 */ /* 0x000fc800078e0022 */
[----:B------:R-:W-:-:S04]  /*6d20*/  IMAD R13, R12, R27, R13 ;  /* 0x0000001b0c0d7224 */ /* 0x000fc800078e020d */
[----:B------:R-:W-:Y:S01]  /*6d30*/  IMAD.IADD R35, R35, 0x1, R13 ;  /* 0x0000000123237824 */ /* 0x000fe200078e020d */
        /* <DEDUP_REMOVED lines=8> */
[----:B------:R-:W2:Y:S01]  /*6dc0*/  @P0 LDL.64 R12, [R9+0x28] ;  /* 0x00002800090c0983 */ /* 0x000ea20000100a00 */
[----:B------:R-:W-:-:S03]  /*6dd0*/  @P0 LEA R16, P2, R25, R14, 0x2 ;  /* 0x0000000e19100211 */ /* 0x000fc600078410ff */
[----:B------:R-:W4:Y:S01]  /*6de0*/  LDG.E R21, [R14.64] ;  /* 0x000000240e157981 */ /* 0x000f22000c1e1900 */
[----:B------:R-:W-:-:S03]  /*6df0*/  @P0 LEA.HI.X R17, R25, R15, R30, 0x2, P2 ;  /* 0x0000000f19110211 */ /* 0x000fc600010f141e */
[----:B------:R-:W5:Y:S04]  /*6e00*/  LDL.64 R6, [R9+0x20] ;  /* 0x0000200009067983 */ /* 0x000f680000100a00 */
[----:B---3--:R-:W3:Y:S01]  /*6e10*/  @P0 LDG.E R17, [R16.64] ;  /* 0x0000002410110981 */ /* 0x008ee2000c1e1900 */
[----:B----4-:R-:W-:Y:S01]  /*6e20*/  SHF.R.S32.HI R25, RZ, 0x1f, R21 ;  /* 0x0000001fff197819 */ /* 0x010fe20000011415 */
[----:B-----5:R-:W-:Y:S02]  /*6e30*/  IMAD R0, R7, R21, RZ ;  /* 0x0000001507007224 */ /* 0x020fe400078e02ff */
[----:B------:R-:W-:Y:S01]  /*6e40*/  IMAD.WIDE.U32 R34, R21, R6, R34 ;  /* 0x0000000615227225 */ /* 0x000fe200078e0022 */
[----:B---3--:R-:W-:-:S03]  /*6e50*/  @P0 SHF.R.S32.HI R7, RZ, 0x1f, R17 ;  /* 0x0000001fff070819 */ /* 0x008fc60000011411 */
[----:B------:R-:W-:Y:S02]  /*6e60*/  IMAD R25, R6, R25, R0 ;  /* 0x0000001906197224 */ /* 0x000fe400078e0200 */
[----:B--2---:R-:W-:Y:S02]  /*6e70*/  @P0 IMAD R0, R13, R17, RZ ;  /* 0x000000110d000224 */ /* 0x004fe400078e02ff */
[----:B------:R-:W-:Y:S02]  /*6e80*/  IMAD.IADD R35, R35, 0x1, R25 ;  /* 0x0000000123237824 */ /* 0x000fe400078e0219 */
[----:B------:R-:W-:Y:S02]  /*6e90*/  @P0 IMAD R7, R12, R7, R0 ;  /* 0x000000070c070224 */ /* 0x000fe400078e0200 */
[----:B------:R-:W-:-:S04]  /*6ea0*/  @P0 IMAD.WIDE.U32 R12, R17, R12, R34 ;  /* 0x0000000c110c0225 */ /* 0x000fc800078e0022 */
[----:B------:R-:W-:Y:S02]  /*6eb0*/  @P0 IMAD.IADD R35, R13, 0x1, R7 ;  /* 0x000000010d230824 */ /* 0x000fe400078e0207 */
[----:B------:R-:W-:Y:S02]  /*6ec0*/  @P0 IMAD.MOV.U32 R34, RZ, RZ, R12 ;  /* 0x000000ffff220224 */ /* 0x000fe400078e000c */
.L_x_2992:
[----:B------:R-:W-:Y:S05]  /*6ed0*/  BSYNC B1 ;  /* 0x0000000000017941 */ /* 0x000fea0003800000 */
.L_x_2991:
[----:B------:R-:W-:Y:S01]  /*6ee0*/  IADD3 R0, R24, 0x100, RZ ;  /* 0x0000010018007810 */ /* 0x000fe20007ffe0ff */
[----:B------:R-:W-:Y:S01]  /*6ef0*/  BSSY B1, `(.L_x_3000) ;  /* 0x000017b000017945 */ /* 0x000fe20003800000 */
[----:B--2--5:R-:W-:Y:S02]  /*6f00*/  IMAD.MOV.U32 R16, RZ, RZ, R34 ;  /* 0x000000ffff107224 */ /* 0x024fe400078e0022 */
[----:B------:R-:W-:Y:S01]  /*6f10*/  ISETP.GE.AND P0, PT, R0, UR38, PT ;  /* 0x0000002600007c0c */ /* 0x000fe2000bf06270 */
[----:B------:R-:W-:-:S12]  /*6f20*/  IMAD.MOV.U32 R17, RZ, RZ, R35 ;  /* 0x000000ffff117224 */ /* 0x000fd800078e0023 */
[----:B------:R-:W-:Y:S05]  /*6f30*/  @P0 BRA `(.L_x_3001) ;  /* 0x0000176000000947 */ /* 0x000fea0003800000 */
[----:B------:R-:W-:Y:S01]  /*6f40*/  IMAD.MOV.U32 R8, RZ, RZ, c[0x0][0x178] ;  /* 0x00005e00ff087624 */ /* 0x000fe200078e00ff */
[----:B------:R-:W-:Y:S01]  /*6f50*/  CS2R R34, SRZ ;  /* 0x0000000000227805 */ /* 0x000fe2000001ff00 */
[----:B---3--:R-:W-:-:S03]  /*6f60*/  IMAD R7, R19, c[0x0][0x170], RZ ;  /* 0x00005c0013077a24 */ /* 0x008fc600078e02ff */
        /* <DEDUP_REMOVED lines=34> */
.L_x_3005:
[----:B-1----:R-:W-:Y:S02]  /*7190*/  IMAD.U32 R26, R0, 0x8, R1 ;  /* 0x00000008001a7824 */ /* 0x002fe400078e0001 */
[----:B------:R-:W-:Y:S02]  /*71a0*/  IMAD.MOV.U32 R36, RZ, RZ, R33 ;  /* 0x000000ffff247224 */ /* 0x000fe400078e0021 */
[----:B------:R-:W-:Y:S01]  /*71b0*/  IMAD.MOV.U32 R37, RZ, RZ, R28 ;  /* 0x000000ffff257224 */ /* 0x000fe200078e001c */
[----:B------:R-:W2:Y:S04]  /*71c0*/  LDL.64 R20, [R26+0x18] ;  /* 0x000018001a147983 */ /* 0x000ea80000100a00 */
[----:B------:R0:W2:Y:S04]  /*71d0*/  LDG.E R27, [R36.64] ;  /* 0x00000024241b7981 */ /* 0x0000a8000c1e1900 */
[----:B0-----:R-:W3:Y:S01]  /*71e0*/  LDL.64 R36, [R26+0x20] ;  /* 0x000020001a247983 */ /* 0x001ee20000100a00 */
[----:B--2---:R-:W-:Y:S01]  /*71f0*/  IMAD.WIDE.U32 R34, R27, R20, R34 ;  /* 0x000000141b227225 */ /* 0x004fe200078e0022 */
[----:B------:R-:W-:-:S03]  /*7200*/  SHF.R.S32.HI R31, RZ, 0x1f, R27 ;  /* 0x0000001fff1f7819 */ /* 0x000fc6000001141b */
[----:B------:R-:W-:-:S04]  /*7210*/  IMAD R27, R21, R27, RZ ;  /* 0x0000001b151b7224 */ /* 0x000fc800078e02ff */
[----:B------:R-:W-:Y:S01]  /*7220*/  IMAD R31, R20, R31, R27 ;  /* 0x0000001f141f7224 */ /* 0x000fe200078e021b */
[----:B------:R-:W-:-:S05]  /*7230*/  IADD3 R20, P2, R33, R12, RZ ;  /* 0x0000000c21147210 */ /* 0x000fca0007f5e0ff */
[----:B------:R-:W-:-:S05]  /*7240*/  IMAD.X R21, R28, 0x1, R9, P2 ;  /* 0x000000011c157824 */ /* 0x000fca00010e0609 */
[----:B------:R-:W3:Y:S01]  /*7250*/  LDG.E R27, [R20.64] ;  /* 0x00000024141b7981 */ /* 0x000ee2000c1e1900 */
[----:B------:R-:W-:-:S04]  /*7260*/  IMAD.IADD R35, R35, 0x1, R31 ;  /* 0x0000000123237824 */ /* 0x000fc800078e021f */
[----:B---3--:R-:W-:Y:S01]  /*7270*/  IMAD.WIDE.U32 R32, R27, R36, R34 ;  /* 0x000000241b207225 */ /* 0x008fe200078e0022 */
        /* <DEDUP_REMOVED lines=123> */
[----:B------:R-:W3:Y:S01]  /*7a30*/  LDG.E R27, [R20.64] ;  /* 0x00000024141b7981 */ /* 0x000ee2000c1e1900 */
[----:B------:R-:W-:-:S04]  /*7a40*/  IADD3 R7, P2, R7, -0x10, RZ ;  /* 0xfffffff007077810 */ /* 0x000fc80007f5e0ff */
[----:B------:R-:W-:Y:S02]  /*7a50*/  IADD3.X R29, R29, -0x1, RZ, P2, !PT ;  /* 0xffffffff1d1d7810 */ /* 0x000fe400017fe4ff */
[----:B------:R-:W-:Y:S01]  /*7a60*/  ISETP.GT.U32.AND P2, PT, R7, 0xc, PT ;  /* 0x0000000c0700780c */ /* 0x000fe20003f44070 */
[----:B------:R-:W-:-:S03]  /*7a70*/  IMAD.IADD R33, R33, 0x1, R31 ;  /* 0x0000000121217824 */ /* 0x000fc600078e021f */
[----:B------:R-:W-:Y:S02]  /*7a80*/  ISETP.GT.AND.EX P2, PT, R29, RZ, PT, P2 ;  /* 0x000000ff1d00720c */ /* 0x000fe40003f44320 */
[----:B------:R-:W-:-:S05]  /*7a90*/  IADD3 R0, P3, R0, 0x10, RZ ;  /* 0x0000001000007810 */ /* 0x000fca0007f7e0ff */
[----:B------:R-:W-:Y:S01]  /*7aa0*/  IMAD.X R6, RZ, RZ, R6, P3 ;  /* 0x000000ffff067224 */ /* 0x000fe200018e0606 */
[----:B---3--:R-:W-:Y:S01]  /*7ab0*/  SHF.R.S32.HI R31, RZ, 0x1f, R27 ;  /* 0x0000001fff1f7819 */ /* 0x008fe2000001141b */
        /* <DEDUP_REMOVED lines=8> */
.L_x_3004:
        /* <DEDUP_REMOVED lines=71> */
[----:B------:R-:W-:Y:S01]  /*7fb0*/  IMAD.IADD R33, R33, 0x1, R31 ;  /* 0x0000000121217824 */ /* 0x000fe200078e021f */
[----:B------:R-:W-:Y:S02]  /*7fc0*/  IADD3 R0, P3, R0, 0x8, RZ ;  /* 0x0000000800007810 */ /* 0x000fe40007f7e0ff */
[----:B------:R-:W-:-:S02]  /*7fd0*/  IADD3 R7, P4, R7, -0x8, RZ ;  /* 0xfffffff807077810 */ /* 0x000fc40007f9e0ff */
[----:B------:R-:W-:Y:S01]  /*7fe0*/  PLOP3.LUT P0, PT, PT, PT, PT, 0x8, 0x0 ;  /* 0x000000000000781c */ /* 0x000fe20003f0e170 */
[----:B------:R-:W-:Y:S01]  /*7ff0*/  IMAD.X R6, RZ, RZ, R6, P3 ;  /* 0x000000ffff067224 */ /* 0x000fe200018e0606 */
[----:B------:R-:W-:Y:S02]  /*8000*/  IADD3.X R29, R29, -0x1, RZ, P4, !PT ;  /* 0xffffffff1d1d7810 */ /* 0x000fe400027fe4ff */
[----:B---3--:R-:W-:Y:S01]  /*8010*/  SHF.R.S32.HI R31, RZ, 0x1f, R27 ;  /* 0x0000001fff1f7819 */ /* 0x008fe2000001141b */
[----:B--2---:R-:W-:-:S04]  /*8020*/  IMAD R28, R35, R27, RZ ;  /* 0x0000001b231c7224 */ /* 0x004fc800078e02ff */
[----:B------:R-:W-:Y:S02]  /*8030*/  IMAD R31, R34, R31, R28 ;  /* 0x0000001f221f7224 */ /* 0x000fe400078e021c */
[----:B------:R-:W-:Y:S01]  /*8040*/  IMAD.WIDE.U32 R34, R27, R34, R32 ;  /* 0x000000221b227225 */ /* 0x000fe200078e0020 */
[----:B------:R-:W-:-:S03]  /*8050*/  IADD3 R33, P2, R20, R12, RZ ;  /* 0x0000000c14217210 */ /* 0x000fc60007f5e0ff */
[----:B------:R-:W-:Y:S02]  /*8060*/  IMAD.IADD R35, R35, 0x1, R31 ;  /* 0x0000000123237824 */ /* 0x000fe400078e021f */
[----:B------:R-:W-:-:S03]  /*8070*/  IMAD.X R28, R21, 0x1, R9, P2 ;  /* 0x00000001151c7824 */ /* 0x000fc600010e0609 */
.L_x_3007:
[----:B------:R-:W-:Y:S05]  /*8080*/  BSYNC B2 ;  /* 0x0000000000027941 */ /* 0x000fea0003800000 */
.L_x_3006:
[----:B------:R-:W-:-:S04]  /*8090*/  ISETP.NE.U32.AND P2, PT, R7, RZ, PT ;  /* 0x000000ff0700720c */ /* 0x000fc80003f45070 */
[----:B------:R-:W-:-:S13]  /*80a0*/  ISETP.NE.OR.EX P0, PT, R29, RZ, P0, P2 ;  /* 0x000000ff1d00720c */ /* 0x000fda0000705720 */
[----:B------:R-:W-:Y:S05]  /*80b0*/  @!P0 BRA `(.L_x_3008) ;  /* 0x0000030000008947 */ /* 0x000fea0003800000 */
.L_x_3003:
        /* <DEDUP_REMOVED lines=32> */
[----:B------:R-:W3:Y:S01]  /*82c0*/  LDG.E R37, [R20.64] ;  /* 0x0000002414257981 */ /* 0x000ee2000c1e1900 */
[----:B------:R-:W-:-:S04]  /*82d0*/  IADD3 R7, P0, R7, -0x4, RZ ;  /* 0xfffffffc07077810 */ /* 0x000fc80007f1e0ff */
[----:B------:R-:W-:Y:S02]  /*82e0*/  IADD3.X R29, R29, -0x1, RZ, P0, !PT ;  /* 0xffffffff1d1d7810 */ /* 0x000fe400007fe4ff */
[----:B------:R-:W-:-:S04]  /*82f0*/  ISETP.NE.U32.AND P0, PT, R7, RZ, PT ;  /* 0x000000ff0700720c */ /* 0x000fc80003f05070 */
[----:B------:R-:W-:Y:S01]  /*8300*/  ISETP.NE.AND.EX P0, PT, R29, RZ, PT, P0 ;  /* 0x000000ff1d00720c */ /* 0x000fe20003f05300 */
[----:B------:R-:W-:Y:S01]  /*8310*/  IMAD.IADD R27, R27, 0x1, R28 ;  /* 0x000000011b1b7824 */ /* 0x000fe200078e021c */
[----:B------:R-:W-:-:S05]  /*8320*/  IADD3 R0, P2, R0, 0x4, RZ ;  /* 0x0000000400007810 */ /* 0x000fca0007f5e0ff */
[----:B------:R-:W-:Y:S01]  /*8330*/  IMAD.X R6, RZ, RZ, R6, P2 ;  /* 0x000000ffff067224 */ /* 0x000fe200010e0606 */
[----:B---3--:R-:W-:Y:S01]  /*8340*/  SHF.R.S32.HI R33, RZ, 0x1f, R37 ;  /* 0x0000001fff217819 */ /* 0x008fe20000011425 */
[----:B--2---:R-:W-:-:S04]  /*8350*/  IMAD R28, R35, R37, RZ ;  /* 0x00000025231c7224 */ /* 0x004fc800078e02ff */
[----:B------:R-:W-:Y:S01]  /*8360*/  IMAD R28, R34, R33, R28 ;  /* 0x00000021221c7224 */ /* 0x000fe200078e021c */
[----:B------:R-:W-:Y:S01]  /*8370*/  IADD3 R33, P3, R20, R12, RZ ;  /* 0x0000000c14217210 */ /* 0x000fe20007f7e0ff */
[----:B------:R-:W-:-:S04]  /*8380*/  IMAD.WIDE.U32 R34, R37, R34, R26 ;  /* 0x0000002225227225 */ /* 0x000fc800078e001a */
[----:B------:R-:W-:Y:S02]  /*8390*/  IMAD.IADD R35, R35, 0x1, R28 ;  /* 0x0000000123237824 */ /* 0x000fe400078e021c */
[----:B------:R-:W-:Y:S01]  /*83a0*/  IMAD.X R28, R21, 0x1, R9, P3 ;  /* 0x00000001151c7824 */ /* 0x000fe200018e0609 */
[----:B------:R-:W-:Y:S05]  /*83b0*/  @P0 BRA `(.L_x_3003) ;  /* 0xfffffd0000000947 */ /* 0x000fea000383ffff */
.L_x_3008:
[----:B------:R-:W-:Y:S05]  /*83c0*/  BSYNC B0 ;  /* 0x0000000000007941 */ /* 0x000fea0003800000 */
.L_x_3002:
        /* <DEDUP_REMOVED lines=12> */
[----:B------:R-:W3:Y:S01]  /*8490*/  LDG.E R7, [R6.64] ;  /* 0x0000002406077981 */ /* 0x000ee2000c1e1900 */
[----:B------:R-:W-:-:S04]  /*84a0*/  ISETP.NE.U32.AND P0, PT, R8, 0x1, PT ;  /* 0x000000010800780c */ /* 0x000fc80003f05070 */
[----:B------:R-:W-:Y:S02]  /*84b0*/  ISETP.NE.AND.EX P0, PT, RZ, RZ, PT, P0 ;  /* 0x000000ffff00720c */ /* 0x000fe40003f05300 */
[----:B-1-3--:R-:W-:Y:S01]  /*84c0*/  SHF.R.S32.HI R27, RZ, 0x1f, R7 ;  /* 0x0000001fff1b7819 */ /* 0x00afe20000011407 */
        /* <DEDUP_REMOVED lines=14> */
[----:B------:R-:W3:Y:S01]  /*85b0*/  LDG.E R21, [R14.64] ;  /* 0x000000240e157981 */ /* 0x000ee2000c1e1900 */
[----:B------:R-:W-:-:S03]  /*85c0*/  @P0 LEA.HI.X R19, R25, R15, R30, 0x2, P2 ;  /* 0x0000000f19130211 */ /* 0x000fc600010f141e */
[----:B------:R-:W4:Y:S04]  /*85d0*/  LDL.64 R6, [R9+0x20] ;  /* 0x0000200009067983 */ /* 0x000f280000100a00 */
[----:B------:R-:W5:Y:S01]  /*85e0*/  @P0 LDG.E R19, [R18.64] ;  /* 0x0000002412130981 */ /* 0x000f62000c1e1900 */
[----:B---3--:R-:W-:Y:S01]  /*85f0*/  SHF.R.S32.HI R25, RZ, 0x1f, R21 ;  /* 0x0000001fff197819 */ /* 0x008fe20000011415 */
[----:B----4-:R-:W-:Y:S02]  /*8600*/  IMAD R0, R7, R21, RZ ;  /* 0x0000001507007224 */ /* 0x010fe400078e02ff */
[----:B------:R-:W-:Y:S01]  /*8610*/  IMAD.WIDE.U32 R34, R21, R6, R34 ;  /* 0x0000000615227225 */ /* 0x000fe200078e0022 */
[----:B-----5:R-:W-:-:S03]  /*8620*/  @P0 SHF.R.S32.HI R7, RZ, 0x1f, R19 ;  /* 0x0000001fff070819 */ /* 0x020fc60000011413 */
[----:B------:R-:W-:Y:S02]  /*8630*/  IMAD R25, R6, R25, R0 ;  /* 0x0000001906197224 */ /* 0x000fe400078e0200 */
[----:B--2---:R-:W-:Y:S02]  /*8640*/  @P0 IMAD R0, R13, R19, RZ ;  /* 0x000000130d000224 */ /* 0x004fe400078e02ff */
[----:B------:R-:W-:Y:S02]  /*8650*/  IMAD.IADD R35, R35, 0x1, R25 ;  /* 0x0000000123237824 */ /* 0x000fe400078e0219 */
[----:B------:R-:W-:Y:S02]  /*8660*/  @P0 IMAD R7, R12, R7, R0 ;  /* 0x000000070c070224 */ /* 0x000fe400078e0200 */
[----:B------:R-:W-:-:S04]  /*8670*/  @P0 IMAD.WIDE.U32 R12, R19, R12, R34 ;  /* 0x0000000c130c0225 */ /* 0x000fc800078e0022 */
[----:B------:R-:W-:Y:S02]  /*8680*/  @P0 IMAD.IADD R35, R13, 0x1, R7 ;  /* 0x000000010d230824 */ /* 0x000fe400078e0207 */
[----:B------:R-:W-:Y:S02]  /*8690*/  @P0 IMAD.MOV.U32 R34, RZ, RZ, R12 ;  /* 0x000000ffff220224 */ /* 0x000fe400078e000c */
.L_x_3001:
[----:B------:R-:W-:Y:S05]  /*86a0*/  BSYNC B1 ;  /* 0x0000000000017941 */ /* 0x000fea0003800000 */
.L_x_3000:
[----:B------:R-:W-:Y:S01]  /*86b0*/  IADD3 R0, R24, 0x180, RZ ;  /* 0x0000018018007810 */ /* 0x000fe20007ffe0ff */
[----:B------:R-:W-:Y:S01]  /*86c0*/  BSSY B1, `(.L_x_3009) ;  /* 0x000017b000017945 */ /* 0x000fe20003800000 */
[----:B---3--:R-:W-:Y:S02]  /*86d0*/  IMAD.MOV.U32 R18, RZ, RZ, R34 ;  /* 0x000000ffff127224 */ /* 0x008fe400078e0022 */
        /* <DEDUP_REMOVED lines=9> */
[----:B------:R-:W-:Y:S01]  /*8770*/  IMAD.MOV.U32 R9, RZ, RZ, RZ ;  /* 0x000000ffff097224 */ /* 0x000fe200078e00ff */
[----:B------:R-:W-:Y:S01]  /*8780*/  LOP3.LUT R3, R0, 0x3, RZ, 0xc0, !PT ;  /* 0x0000000300037812 */ /* 0x000fe200078ec0ff */
[----:B------:R-:W-:Y:S01]  /*8790*/  IMAD.MOV.U32 R0, RZ, RZ, RZ ;  /* 0x000000ffff007224 */ /* 0x000fe200078e00ff */
[----:B------:R-:W-:Y:S01]  /*87a0*/  ISETP.GE.U32.AND.EX P0, PT, R5, RZ, PT, P0 ;  /* 0x000000ff0500720c */ /* 0x000fe20003f06100 */
[----:B------:R-:W-:Y:S01]  /*87b0*/  CS2R R6, SRZ ;  /* 0x0000000000067805 */ /* 0x000fe2000001ff00 */
[----:B------:R-:W-:Y:S02]  /*87c0*/  IMAD.MOV.U32 R5, RZ, RZ, c[0x0][0x1c0] ;  /* 0x00007000ff057624 */ /* 0x000fe400078e00ff */
[----:B------:R-:W-:-:S09]  /*87d0*/  IMAD.MOV.U32 R8, RZ, RZ, c[0x0][0x1c4] ;  /* 0x00007100ff087624 */ /* 0x000fd200078e00ff */
[----:B------:R-:W-:Y:S05]  /*87e0*/  @!P0 BRA `(.L_x_3011) ;  /* 0x0000139000008947 */ /* 0x000fea0003800000 */
[----:B------:R-:W-:Y:S01]  /*87f0*/  IADD3 R25, P0, -R3, c[0x0][0x178], RZ ;  /* 0x00005e0003197a10 */ /* 0x000fe20007f1e1ff */
[----:B------:R-:W-:Y:S01]  /*8800*/  IMAD R9, R23, c[0x0][0x170], RZ ;  /* 0x00005c0017097a24 */ /* 0x000fe200078e02ff */
        /* <DEDUP_REMOVED lines=21> */
.L_x_3014:
[----:B------:R-:W-:Y:S02]  /*8960*/  IMAD.MOV.U32 R35, RZ, RZ, R12 ;  /* 0x000000ffff237224 */ /* 0x000fe400078e000c */
[----:B------:R-:W-:Y:S02]  /*8970*/  IMAD.U32 R30, R0, 0x8, R1 ;  /* 0x00000008001e7824 */ /* 0x000fe400078e0001 */
[----:B------:R-:W-:-:S03]  /*8980*/  IMAD.MOV.U32 R34, RZ, RZ, R29 ;  /* 0x000000ffff227224 */ /* 0x000fc600078e001d */
[----:B-1----:R-:W2:Y:S04]  /*8990*/  LDL.64 R26, [R30+0x18] ;  /* 0x000018001e1a7983 */ /* 0x002ea80000100a00 */
[----:B------:R-:W3:Y:S01]  /*89a0*/  LDG.E R35, [R34.64] ;  /* 0x0000002422237981 */ /* 0x000ee2000c1e1900 */
[----:B------:R-:W-:-:S03]  /*89b0*/  IADD3 R28, P2, R29, R14, RZ ;  /* 0x0000000e1d1c7210 */ /* 0x000fc60007f5e0ff */
[----:B------:R-:W4:Y:S02]  /*89c0*/  LDL.64 R20, [R30+0x20] ;  /* 0x000020001e147983 */ /* 0x000f240000100a00 */
[----:B------:R-:W-:-:S05]  /*89d0*/  IMAD.X R29, R12, 0x1, R31, P2 ;  /* 0x000000010c1d7824 */ /* 0x000fca00010e061f */
[----:B------:R0:W5:Y:S01]  /*89e0*/  LDG.E R33, [R28.64] ;  /* 0x000000241c217981 */ /* 0x000162000c1e1900 */
[----:B------:R-:W-:-:S05]  /*89f0*/  IADD3 R12, P2, R28, R14, RZ ;  /* 0x0000000e1c0c7210 */ /* 0x000fca0007f5e0ff */
[----:B------:R-:W-:Y:S01]  /*8a00*/  IMAD.X R13, R29, 0x1, R31, P2 ;  /* 0x000000011d0d7824 */ /* 0x000fe200010e061f */
[----:B0-----:R-:W-:-:S05]  /*8a10*/  IADD3 R28, P2, R12, R14, RZ ;  /* 0x0000000e0c1c7210 */ /* 0x001fca0007f5e0ff */
[----:B------:R-:W-:Y:S01]  /*8a20*/  IMAD.X R29, R13, 0x1, R31, P2 ;  /* 0x000000010d1d7824 */ /* 0x000fe200010e061f */
[----:B---3--:R-:W-:Y:S01]  /*8a30*/  SHF.R.S32.HI R37, RZ, 0x1f, R35 ;  /* 0x0000001fff257819 */ /* 0x008fe20000011423 */
[----:B--2---:R-:W-:Y:S02]  /*8a40*/  IMAD R27, R27, R35, RZ ;  /* 0x000000231b1b7224 */ /* 0x004fe400078e02ff */
[----:B------:R-:W-:Y:S02]  /*8a50*/  IMAD.WIDE.U32 R6, R35, R26, R6 ;  /* 0x0000001a23067225 */ /* 0x000fe400078e0006 */
[----:B------:R0:W2:Y:S02]  /*8a60*/  LDG.E R35, [R12.64] ;  /* 0x000000240c237981 */ /* 0x0000a4000c1e1900 */
[----:B------:R-:W-:Y:S02]  /*8a70*/  IMAD R37, R26, R37, R27 ;  /* 0x000000251a257224 */ /* 0x000fe400078e021b */
[----:B------:R-:W3:Y:S02]  /*8a80*/  LDL.64 R26, [R30+0x28] ;  /* 0x000028001e1a7983 */ /* 0x000ee40000100a00 */
[----:B------:R-:W-:Y:S01]  /*8a90*/  IMAD.IADD R7, R7, 0x1, R37 ;  /* 0x0000000107077824 */ /* 0x000fe200078e0225 */
[----:B-----5:R-:W-:Y:S01]  /*8aa0*/  SHF.R.S32.HI R37, RZ, 0x1f, R33 ;  /* 0x0000001fff257819 */ /* 0x020fe20000011421 */
[----:B----4-:R-:W-:-:S02]  /*8ab0*/  IMAD R21, R21, R33, RZ ;  /* 0x0000002115157224 */ /* 0x010fc400078e02ff */
[----:B------:R-:W-:Y:S01]  /*8ac0*/  IMAD.WIDE.U32 R6, R33, R20, R6 ;  /* 0x0000001421067225 */ /* 0x000fe200078e0006 */
[----:B0-----:R-:W4:Y:S04]  /*8ad0*/  LDL.64 R12, [R30+0x30] ;  /* 0x000030001e0c7983 */ /* 0x001f280000100a00 */
[----:B------:R0:W5:Y:S01]  /*8ae0*/  LDG.E R33, [R28.64] ;  /* 0x000000241c217981 */ /* 0x000162000c1e1900 */
[----:B------:R-:W-:Y:S01]  /*8af0*/  IMAD R21, R20, R37, R21 ;  /* 0x0000002514157224 */ /* 0x000fe200078e0215 */
[----:B------:R-:W-:-:S03]  /*8b00*/  IADD3 R20, P2, R28, R14, RZ ;  /* 0x0000000e1c147210 */ /* 0x000fc60007f5e0ff */
[----:B------:R-:W-:Y:S02]  /*8b10*/  IMAD.IADD R7, R7, 0x1, R21 ;  /* 0x0000000107077824 */ /* 0x000fe400078e0215 */
        /* <DEDUP_REMOVED lines=8> */
[----:B------:R-:W3:Y:S02]  /*8ba0*/  LDL.64 R26, [R30+0x38] ;  /* 0x000038001e1a7983 */ /* 0x000ee40000100a00 */
[----:B------:R-:W-:Y:S01]  /*8bb0*/  IMAD.IADD R7, R7, 0x1, R37 ;  /* 0x0000000107077824 */ /* 0x000fe200078e0225 */
[----:B-----5:R-:W-:Y:S01]  /*8bc0*/  SHF.R.S32.HI R37, RZ, 0x1f, R33 ;  /* 0x0000001fff257819 */ /* 0x020fe20000011421 */
[----:B----4-:R-:W-:-:S02]  /*8bd0*/  IMAD R13, R13, R33, RZ ;  /* 0x000000210d0d7224 */ /* 0x010fc400078e02ff */
[----:B------:R-:W-:Y:S02]  /*8be0*/  IMAD.WIDE.U32 R6, R33, R12, R6 ;  /* 0x0000000c21067225 */ /* 0x000fe400078e0006 */
[----:B------:R1:W4:Y:S02]  /*8bf0*/  LDG.E R33, [R28.64] ;  /* 0x000000241c217981 */ /* 0x000324000c1e1900 */
[----:B------:R-:W-:Y:S02]  /*8c00*/  IMAD R37, R12, R37, R13 ;  /* 0x000000250c257224 */ /* 0x000fe400078e020d */
[----:B------:R-:W5:Y:S01]  /*8c10*/  LDL.64 R12, [R30+0x40] ;  /* 0x000040001e0c7983 */ /* 0x000f620000100a00 */
[----:B0-----:R-:W-:Y:S01]  /*8c20*/  IADD3 R20, P2, R28, R14, RZ ;  /* 0x0000000e1c147210 */ /* 0x001fe20007f5e0ff */
[----:B------:R-:W-:-:S04]  /*8c30*/  IMAD.IADD R7, R7, 0x1, R37 ;  /* 0x0000000107077824 */ /* 0x000fc800078e0225 */
[----:B------:R-:W-:Y:S01]  /*8c40*/  IMAD.X R21, R29, 0x1, R31, P2 ;  /* 0x000000011d157824 */ /* 0x000fe200010e061f */
[----:B-1----:R-:W-:-:S05]  /*8c50*/  IADD3 R28, P2, R20, R14, RZ ;  /* 0x0000000e141c7210 */ /* 0x002fca0007f5e0ff */
        /* <DEDUP_REMOVED lines=8> */
[----:B----4-:R-:W-:Y:S01]  /*8ce0*/  SHF.R.S32.HI R37, RZ, 0x1f, R33 ;  /* 0x0000001fff257819 */ /* 0x010fe20000011421 */
[----:B-----5:R-:W-:-:S02]  /*8cf0*/  IMAD R13, R13, R33, RZ ;  /* 0x000000210d0d7224 */ /* 0x020fc400078e02ff */
        /* <DEDUP_REMOVED lines=48> */
[----:B------:R-:W2:Y:S02]  /*9000*/  LDG.E R35, [R20.64] ;  /* 0x0000002414237981 */ /* 0x000ea4000c1e1900 */
[----:B------:R-:W-:Y:S02]  /*9010*/  IMAD R37, R26, R37, R27 ;  /* 0x000000251a257224 */ /* 0x000fe400078e021b */
[----:B------:R-:W3:Y:S02]  /*9020*/  LDL.64 R26, [R30+0x78] ;  /* 0x000078001e1a7983 */ /* 0x000ee40000100a00 */
[----:B------:R-:W-:Y:S01]  /*9030*/  IMAD.IADD R7, R7, 0x1, R37 ;  /* 0x0000000107077824 */ /* 0x000fe200078e0225 */
[----:B----4-:R-:W-:Y:S01]  /*9040*/  SHF.R.S32.HI R37, RZ, 0x1f, R33 ;  /* 0x0000001fff257819 */ /* 0x010fe20000011421 */
[----:B-----5:R-:W-:-:S04]  /*9050*/  IMAD R13, R13, R33, RZ ;  /* 0x000000210d0d7224 */ /* 0x020fc800078e02ff */
[----:B------:R-:W-:Y:S02]  /*9060*/  IMAD R37, R12, R37, R13 ;  /* 0x000000250c257224 */ /* 0x000fe400078e020d */
[----:B------:R-:W-:Y:S02]  /*9070*/  IMAD.WIDE.U32 R12, R33, R12, R6 ;  /* 0x0000000c210c7225 */ /* 0x000fe400078e0006 */
[----:B------:R-:W4:Y:S04]  /*9080*/  LDG.E R33, [R28.64] ;  /* 0x000000241c217981 */ /* 0x000f28000c1e1900 */
[----:B------:R-:W5:Y:S01]  /*9090*/  LDL.64 R6, [R30+0x80] ;  /* 0x000080001e067983 */ /* 0x000f620000100a00 */
[----:B------:R-:W-:Y:S01]  /*90a0*/  IMAD.IADD R13, R13, 0x1, R37 ;  /* 0x000000010d0d7824 */ /* 0x000fe200078e0225 */
[----:B------:R-:W-:-:S02]  /*90b0*/  IADD3 R34, P2, R28, R14, RZ ;  /* 0x0000000e1c227210 */ /* 0x000fc40007f5e0ff */
[----:B--2---:R-:W-:Y:S01]  /*90c0*/  SHF.R.S32.HI R21, RZ, 0x1f, R35 ;  /* 0x0000001fff157819 */ /* 0x004fe20000011423 */
[----:B---3--:R-:W-:-:S04]  /*90d0*/  IMAD R20, R27, R35, RZ ;  /* 0x000000231b147224 */ /* 0x008fc800078e02ff */
[----:B------:R-:W-:Y:S02]  /*90e0*/  IMAD R27, R26, R21, R20 ;  /* 0x000000151a1b7224 */ /* 0x000fe400078e0214 */
[----:B------:R-:W-:-:S04]  /*90f0*/  IMAD.WIDE.U32 R20, R35, R26, R12 ;  /* 0x0000001a23147225 */ /* 0x000fc800078e000c */
[----:B------:R-:W-:Y:S01]  /*9100*/  IMAD.X R35, R29, 0x1, R31, P2 ;  /* 0x000000011d237824 */ /* 0x000fe200010e061f */
[----:B------:R-:W-:Y:S01]  /*9110*/  IADD3 R12, P2, R34, R14, RZ ;  /* 0x0000000e220c7210 */ /* 0x000fe20007f5e0ff */
[----:B------:R-:W-:Y:S02]  /*9120*/  IMAD.IADD R21, R21, 0x1, R27 ;  /* 0x0000000115157824 */ /* 0x000fe400078e021b */
[----:B------:R-:W2:Y:S01]  /*9130*/  LDL.64 R26, [R30+0x88] ;  /* 0x000088001e1a7983 */ /* 0x000ea20000100a00 */
[----:B----4-:R-:W-:-:S03]  /*9140*/  SHF.R.S32.HI R37, RZ, 0x1f, R33 ;  /* 0x0000001fff257819 */ /* 0x010fc60000011421 */
[----:B------:R-:W3:Y:S01]  /*9150*/  LDG.E R29, [R34.64] ;  /* 0x00000024221d7981 */ /* 0x000ee2000c1e1900 */
[----:B-----5:R-:W-:Y:S02]  /*9160*/  IMAD R7, R7, R33, RZ ;  /* 0x0000002107077224 */ /* 0x020fe400078e02ff */
[----:B------:R-:W-:Y:S02]  /*9170*/  IMAD.X R13, R35, 0x1, R31, P2 ;  /* 0x00000001230d7824 */ /* 0x000fe400010e061f */
[----:B------:R-:W-:Y:S02]  /*9180*/  IMAD R37, R6, R37, R7 ;  /* 0x0000002506257224 */ /* 0x000fe400078e0207 */
[----:B------:R-:W-:Y:S02]  /*9190*/  IMAD.WIDE.U32 R6, R33, R6, R20 ;  /* 0x0000000621067225 */ /* 0x000fe400078e0014 */
[----:B------:R-:W4:Y:S04]  /*91a0*/  LDG.E R33, [R12.64] ;  /* 0x000000240c217981 */ /* 0x000f28000c1e1900 */
[----:B------:R-:W5:Y:S01]  /*91b0*/  LDL.64 R20, [R30+0x90] ;  /* 0x000090001e147983 */ /* 0x000f620000100a00 */
        /* <DEDUP_REMOVED lines=8> */
[----:B--2---:R-:W-:Y:S02]  /*9240*/  IMAD R27, R27, R29, RZ ;  /* 0x0000001d1b1b7224 */ /* 0x004fe400078e02ff */
[----:B------:R-:W-:-:S04]  /*9250*/  IMAD.WIDE.U32 R6, R29, R26, R6 ;  /* 0x0000001a1d067225 */ /* 0x000fc800078e0006 */
[----:B------:R-:W-:-:S04]  /*9260*/  IMAD R27, R26, R35, R27 ;  /* 0x000000231a1b7224 */ /* 0x000fc800078e021b */
[----:B------:R-:W-:Y:S01]  /*9270*/  IMAD.IADD R7, R7, 0x1, R27 ;  /* 0x0000000107077824 */ /* 0x000fe200078e021b */
[----:B----4-:R-:W-:Y:S01]  /*9280*/  SHF.R.S32.HI R27, RZ, 0x1f, R33 ;  /* 0x0000001fff1b7819 */ /* 0x010fe20000011421 */
[----:B-----5:R-:W-:Y:S01]  /*9290*/  IMAD R21, R21, R33, RZ ;  /* 0x0000002115157224 */ /* 0x020fe200078e02ff */
[----:B------:R-:W-:Y:S01]  /*92a0*/  IADD3 R29, P4, R12, R14, RZ ;  /* 0x0000000e0c1d7210 */ /* 0x000fe20007f9e0ff */
[----:B------:R-:W-:-:S04]  /*92b0*/  IMAD.WIDE.U32 R6, R33, R20, R6 ;  /* 0x0000001421067225 */ /* 0x000fc800078e0006 */
[----:B------:R-:W-:Y:S02]  /*92c0*/  IMAD R21, R20, R27, R21 ;  /* 0x0000001b14157224 */ /* 0x000fe400078e0215 */
[----:B------:R-:W-:Y:S02]  /*92d0*/  IMAD.X R12, R13, 0x1, R31, P4 ;  /* 0x000000010d0c7824 */ /* 0x000fe400020e061f */
[----:B------:R-:W-:Y:S01]  /*92e0*/  IMAD.IADD R7, R7, 0x1, R21 ;  /* 0x0000000107077824 */ /* 0x000fe200078e0215 */
[----:B------:R-:W-:Y:S05]  /*92f0*/  @P2 BRA `(.L_x_3014) ;  /* 0xfffff66000002947 */ /* 0x000fea000383ffff */
[----:B------:R-:W-:Y:S05]  /*9300*/  BSYNC B2 ;  /* 0x0000000000027941 */ /* 0x000fea0003800000 */
.L_x_3013:
[----:B------:R-:W-:Y:S01]  /*9310*/  ISETP.GT.U32.AND P2, PT, R25, 0x4, PT ;  /* 0x000000041900780c */ /* 0x000fe20003f44070 */
[----:B------:R-:W-:Y:S03]  /*9320*/  BSSY B2, `(.L_x_3015) ;  /* 0x0000053000027945 */ /* 0x000fe60003800000 */
[----:B------:R-:W-:-:S13]  /*9330*/  ISETP.GT.AND.EX P2, PT, R4, RZ, PT, P2 ;  /* 0x000000ff0400720c */ /* 0x000fda0003f44320 */
[----:B------:R-:W-:Y:S05]  /*9340*/  @!P2 BRA `(.L_x_3016) ;  /* 0x000005000000a947 */ /* 0x000fea0003800000 */
[----:B------:R-:W-:Y:S02]  /*9350*/  IMAD.MOV.U32 R35, RZ, RZ, R12 ;  /* 0x000000ffff237224 */ /* 0x000fe400078e000c */
[----:B------:R-:W-:Y:S02]  /*9360*/  IMAD.U32 R30, R0, 0x8, R1 ;  /* 0x00000008001e7824 */ /* 0x000fe400078e0001 */
[----:B------:R-:W-:Y:S01]  /*9370*/  IMAD.MOV.U32 R34, RZ, RZ, R29 ;  /* 0x000000ffff227224 */ /* 0x000fe200078e001d */
[----:B-1----:R-:W-:Y:S02]  /*9380*/  IADD3 R26, P0, R29, R14, RZ ;  /* 0x0000000e1d1a7210 */ /* 0x002fe40007f1e0ff */
[----:B------:R-:W2:Y:S04]  /*9390*/  LDL.64 R20, [R30+0x18] ;  /* 0x000018001e147983 */ /* 0x000ea80000100a00 */
[----:B------:R-:W3:Y:S01]  /*93a0*/  LDG.E R35, [R34.64] ;  /* 0x0000002422237981 */ /* 0x000ee2000c1e1900 */
[----:B------:R-:W-:-:S03]  /*93b0*/  IMAD.X R27, R12, 0x1, R31, P0 ;  /* 0x000000010c1b7824 */ /* 0x000fc600000e061f */
[----:B------:R-:W4:Y:S04]  /*93c0*/  LDL.64 R12, [R30+0x20] ;  /* 0x000020001e0c7983 */ /* 0x000f280000100a00 */
[----:B------:R0:W4:Y:S01]  /*93d0*/  LDG.E R33, [R26.64] ;  /* 0x000000241a217981 */ /* 0x000122000c1e1900 */
        /* <DEDUP_REMOVED lines=9> */
[----:B------:R-:W3:Y:S01]  /*9470*/  LDL.64 R20, [R30+0x28] ;  /* 0x000028001e147983 */ /* 0x000ee20000100a00 */
[----:B----4-:R-:W-:-:S02]  /*9480*/  IMAD R13, R13, R33, RZ ;  /* 0x000000210d0d7224 */ /* 0x010fc400078e02ff */
[----:B------:R-:W-:Y:S01]  /*9490*/  IMAD.IADD R7, R7, 0x1, R37 ;  /* 0x0000000107077824 */ /* 0x000fe200078e0225 */
[----:B------:R-:W-:-:S03]  /*94a0*/  SHF.R.S32.HI R37, RZ, 0x1f, R33 ;  /* 0x0000001fff257819 */ /* 0x000fc60000011421 */
        /* <DEDUP_REMOVED lines=17> */
[----:B-----5:R-:W-:-:S04]  /*95c0*/  IMAD R13, R13, R33, RZ ;  /* 0x000000210d0d7224 */ /* 0x020fc800078e02ff */
[----:B------:R-:W-:Y:S02]  /*95d0*/  IMAD R37, R12, R37, R13 ;  /* 0x000000250c257224 */ /* 0x000fe400078e020d */
[----:B------:R-:W-:Y:S02]  /*95e0*/  IMAD.WIDE.U32 R12, R33, R12, R6 ;  /* 0x0000000c210c7225 */ /* 0x000fe400078e0006 */
[----:B------:R1:W4:Y:S04]  /*95f0*/  LDG.E R33, [R26.64] ;  /* 0x000000241a217981 */ /* 0x000328000c1e1900 */
[----:B------:R-:W5:Y:S01]  /*9600*/  LDL.64 R6, [R30+0x40] ;  /* 0x000040001e067983 */ /* 0x000f620000100a00 */
[----:B0-----:R-:W-:Y:S01]  /*9610*/  IADD3 R28, P0, R26, R14, RZ ;  /* 0x0000000e1a1c7210 */ /* 0x001fe20007f1e0ff */
[----:B------:R-:W-:Y:S01]  /*9620*/  IMAD.IADD R13, R13, 0x1, R37 ;  /* 0x000000010d0d7824 */ /* 0x000fe200078e0225 */
[----:B--2---:R-:W-:Y:S01]  /*9630*/  SHF.R.S32.HI R29, RZ, 0x1f, R35 ;  /* 0x0000001fff1d7819 */ /* 0x004fe20000011423 */
[----:B---3--:R-:W-:-:S04]  /*9640*/  IMAD R21, R21, R35, RZ ;  /* 0x0000002315157224 */ /* 0x008fc800078e02ff */
[----:B------:R-:W-:Y:S02]  /*9650*/  IMAD R37, R20, R29, R21 ;  /* 0x0000001d14257224 */ /* 0x000fe400078e0215 */
[----:B------:R-:W-:Y:S02]  /*9660*/  IMAD.X R29, R27, 0x1, R31, P0 ;  /* 0x000000011b1d7824 */ /* 0x000fe400000e061f */
[----:B------:R-:W-:Y:S01]  /*9670*/  IMAD.WIDE.U32 R20, R35, R20, R12 ;  /* 0x0000001423147225 */ /* 0x000fe200078e000c */
[----:B------:R-:W-:Y:S01]  /*9680*/  IADD3 R12, P0, R28, R14, RZ ;  /* 0x0000000e1c0c7210 */ /* 0x000fe20007f1e0ff */
[----:B-1----:R-:W2:Y:S02]  /*9690*/  LDL.64 R26, [R30+0x48] ;  /* 0x000048001e1a7983 */ /* 0x002ea40000100a00 */
[----:B------:R-:W-:Y:S01]  /*96a0*/  IMAD.IADD R21, R21, 0x1, R37 ;  /* 0x0000000115157824 */ /* 0x000fe200078e0225 */
[----:B----4-:R-:W-:Y:S01]  /*96b0*/  SHF.R.S32.HI R37, RZ, 0x1f, R33 ;  /* 0x0000001fff257819 */ /* 0x010fe20000011421 */
[----:B------:R-:W3:Y:S01]  /*96c0*/  LDG.E R35, [R28.64] ;  /* 0x000000241c237981 */ /* 0x000ee2000c1e1900 */
[----:B------:R-:W-:-:S02]  /*96d0*/  IMAD.X R13, R29, 0x1, R31, P0 ;  /* 0x000000011d0d7824 */ /* 0x000fc400000e061f */
[----:B-----5:R-:W-:-:S04]  /*96e0*/  IMAD R7, R7, R33, RZ ;  /* 0x0000002107077224 */ /* 0x020fc800078e02ff */
[----:B------:R-:W-:Y:S02]  /*96f0*/  IMAD R37, R6, R37, R7 ;  /* 0x0000002506257224 */ /* 0x000fe400078e0207 */
[----:B------:R-:W-:Y:S02]  /*9700*/  IMAD.WIDE.U32 R6, R33, R6, R20 ;  /* 0x0000000621067225 */ /* 0x000fe400078e0014 */
[----:B------:R-:W4:Y:S04]  /*9710*/  LDG.E R33, [R12.64] ;  /* 0x000000240c217981 */ /* 0x000f28000c1e1900 */
[----:B------:R-:W5:Y:S01]  /*9720*/  LDL.64 R20, [R30+0x50] ;  /* 0x000050001e147983 */ /* 0x000f620000100a00 */
[----:B------:R-:W-:Y:S01]  /*9730*/  IMAD.IADD R7, R7, 0x1, R37 ;  /* 0x0000000107077824 */ /* 0x000fe200078e0225 */
[----:B------:R-:W-:-:S02]  /*9740*/  IADD3 R0, P3, R0, 0x8, RZ ;  /* 0x0000000800007810 */ /* 0x000fc40007f7e0ff */
[----:B------:R-:W-:Y:S02]  /*9750*/  IADD3 R25, P4, R25, -0x8, RZ ;  /* 0xfffffff819197810 */ /* 0x000fe40007f9e0ff */
[----:B------:R-:W-:Y:S01]  /*9760*/  PLOP3.LUT P0, PT, PT, PT, PT, 0x8, 0x0 ;  /* 0x000000000000781c */ /* 0x000fe20003f0e170 */
[----:B------:R-:W-:Y:S01]  /*9770*/  IMAD.X R9, RZ, RZ, R9, P3 ;  /* 0x000000ffff097224 */ /* 0x000fe200018e0609 */
[----:B------:R-:W-:Y:S02]  /*9780*/  IADD3.X R4, R4, -0x1, RZ, P4, !PT ;  /* 0xffffffff04047810 */ /* 0x000fe400027fe4ff */
[----:B---3--:R-:W-:Y:S01]  /*9790*/  SHF.R.S32.HI R29, RZ, 0x1f, R35 ;  /* 0x0000001fff1d7819 */ /* 0x008fe20000011423 */
[----:B--2---:R-:W-:Y:S02]  /*97a0*/  IMAD R27, R27, R35, RZ ;  /* 0x000000231b1b7224 */ /* 0x004fe400078e02ff */
[----:B------:R-:W-:-:S04]  /*97b0*/  IMAD.WIDE.U32 R6, R35, R26, R6 ;  /* 0x0000001a23067225 */ /* 0x000fc800078e0006 */
[----:B------:R-:W-:Y:S01]  /*97c0*/  IMAD R29, R26, R29, R27 ;  /* 0x0000001d1a1d7224 */ /* 0x000fe200078e021b */
[----:B----4-:R-:W-:-:S03]  /*97d0*/  SHF.R.S32.HI R27, RZ, 0x1f, R33 ;  /* 0x0000001fff1b7819 */ /* 0x010fc60000011421 */
[----:B------:R-:W-:Y:S02]  /*97e0*/  IMAD.IADD R7, R7, 0x1, R29 ;  /* 0x0000000107077824 */ /* 0x000fe400078e021d */
[----:B-----5:R-:W-:Y:S01]  /*97f0*/  IMAD R21, R21, R33, RZ ;  /* 0x0000002115157224 */ /* 0x020fe200078e02ff */
[----:B------:R-:W-:Y:S01]  /*9800*/  IADD3 R29, P2, R12, R14, RZ ;  /* 0x0000000e0c1d7210 */ /* 0x000fe20007f5e0ff */
[----:B------:R-:W-:-:S04]  /*9810*/  IMAD.WIDE.U32 R6, R33, R20, R6 ;  /* 0x0000001421067225 */ /* 0x000fc800078e0006 */
[----:B------:R-:W-:Y:S02]  /*9820*/  IMAD R21, R20, R27, R21 ;  /* 0x0000001b14157224 */ /* 0x000fe400078e0215 */
[----:B------:R-:W-:Y:S02]  /*9830*/  IMAD.X R12, R13, 0x1, R31, P2 ;  /* 0x000000010d0c7824 */ /* 0x000fe400010e061f */
[----:B------:R-:W-:Y:S02]  /*9840*/  IMAD.IADD R7, R7, 0x1, R21 ;  /* 0x0000000107077824 */ /* 0x000fe400078e0215 */
.L_x_3016:
[----:B------:R-:W-:Y:S05]  /*9850*/  BSYNC B2 ;  /* 0x0000000000027941 */ /* 0x000fea0003800000 */
.L_x_3015:
[----:B------:R-:W-:-:S04]  /*9860*/  ISETP.NE.U32.AND P2, PT, R25, RZ, PT ;  /* 0x000000ff1900720c */ /* 0x000fc80003f45070 */
[----:B------:R-:W-:-:S13]  /*9870*/  ISETP.NE.OR.EX P0, PT, R4, RZ, P0, P2 ;  /* 0x000000ff0400720c */ /* 0x000fda0000705720 */
[----:B------:R-:W-:Y:S05]  /*9880*/  @!P0 BRA `(.L_x_3017) ;  /* 0x000002e000008947 */ /* 0x000fea0003800000 */
.L_x_3012:
[----:B------:R-:W-:Y:S02]  /*9890*/  IMAD.MOV.U32 R35, RZ, RZ, R12 ;  /* 0x000000ffff237224 */ /* 0x000fe400078e000c */
[----:B------:R-:W-:Y:S02]  /*98a0*/  IMAD.MOV.U32 R34, RZ, RZ, R29 ;  /* 0x000000ffff227224 */ /* 0x000fe400078e001d */
[----:B------:R-:W-:-:S03]  /*98b0*/  IMAD.U32 R28, R0, 0x8, R1 ;  /* 0x00000008001c7824 */ /* 0x000fc600078e0001 */
[----:B------:R-:W2:Y:S04]  /*98c0*/  LDG.E R35, [R34.64] ;  /* 0x0000002422237981 */ /* 0x000ea8000c1e1900 */
[----:B-1----:R-:W3:Y:S01]  /*98d0*/  LDL.64 R26, [R28+0x18] ;  /* 0x000018001c1a7983 */ /* 0x002ee20000100a00 */
[----:B------:R-:W-:-:S05]  /*98e0*/  IADD3 R20, P0, R29, R14, RZ ;  /* 0x0000000e1d147210 */ /* 0x000fca0007f1e0ff */
[----:B------:R-:W-:Y:S02]  /*98f0*/  IMAD.X R21, R12, 0x1, R31, P0 ;  /* 0x000000010c157824 */ /* 0x000fe400000e061f */
[----:B------:R-:W4:Y:S04]  /*9900*/  LDL.64 R12, [R28+0x20] ;  /* 0x000020001c0c7983 */ /* 0x000f280000100a00 */
[----:B------:R0:W5:Y:S01]  /*9910*/  LDG.E R29, [R20.64] ;  /* 0x00000024141d7981 */ /* 0x000162000c1e1900 */
[----:B--2---:R-:W-:Y:S01]  /*9920*/  SHF.R.S32.HI R33, RZ, 0x1f, R35 ;  /* 0x0000001fff217819 */ /* 0x004fe20000011423 */
[----:B---3--:R-:W-:Y:S02]  /*9930*/  IMAD R27, R27, R35, RZ ;  /* 0x000000231b1b7224 */ /* 0x008fe400078e02ff */
[----:B------:R-:W-:-:S04]  /*9940*/  IMAD.WIDE.U32 R6, R35, R26, R6 ;  /* 0x0000001a23067225 */ /* 0x000fc800078e0006 */
[----:B------:R-:W-:Y:S01]  /*9950*/  IMAD R33, R26, R33, R27 ;  /* 0x000000211a217224 */ /* 0x000fe200078e021b */
[----:B------:R-:W-:-:S05]  /*9960*/  IADD3 R26, P0, R20, R14, RZ ;  /* 0x0000000e141a7210 */ /* 0x000fca0007f1e0ff */
[----:B------:R-:W-:Y:S01]  /*9970*/  IMAD.X R27, R21, 0x1, R31, P0 ;  /* 0x00000001151b7824 */ /* 0x000fe200000e061f */
[----:B0-----:R-:W-:Y:S01]  /*9980*/  IADD3 R20, P0, R26, R14, RZ ;  /* 0x0000000e1a147210 */ /* 0x001fe20007f1e0ff */
[----:B------:R-:W-:Y:S02]  /*9990*/  IMAD.IADD R7, R7, 0x1, R33 ;  /* 0x0000000107077824 */ /* 0x000fe400078e0221 */
[----:B------:R-:W2:Y:S04]  /*99a0*/  LDL.64 R32, [R28+0x28] ;  /* 0x000028001c207983 */ /* 0x000ea80000100a00 */
[----:B------:R-:W3:Y:S01]  /*99b0*/  LDG.E R35, [R26.64] ;  /* 0x000000241a237981 */ /* 0x000ee2000c1e1900 */
[----:B------:R-:W-:Y:S01]  /*99c0*/  IMAD.X R21, R27, 0x1, R31, P0 ;  /* 0x000000011b157824 */ /* 0x000fe200000e061f */
[----:B-----5:R-:W-:Y:S01]  /*99d0*/  SHF.R.S32.HI R37, RZ, 0x1f, R29 ;  /* 0x0000001fff257819 */ /* 0x020fe2000001141d */
[----:B----4-:R-:W-:-:S02]  /*99e0*/  IMAD R13, R13, R29, RZ ;  /* 0x0000001d0d0d7224 */ /* 0x010fc400078e02ff */
[----:B------:R-:W-:Y:S02]  /*99f0*/  IMAD.WIDE.U32 R6, R29, R12, R6 ;  /* 0x0000000c1d067225 */ /* 0x000fe400078e0006 */
[----:B------:R-:W4:Y:S02]  /*9a00*/  LDG.E R29, [R20.64] ;  /* 0x00000024141d7981 */ /* 0x000f24000c1e1900 */
[----:B------:R-:W-:Y:S02]  /*9a10*/  IMAD R37, R12, R37, R13 ;  /* 0x000000250c257224 */ /* 0x000fe400078e020d */
[----:B------:R-:W5:Y:S01]  /*9a20*/  LDL.64 R12, [R28+0x30] ;  /* 0x000030001c0c7983 */ /* 0x000f620000100a00 */
[----:B------:R-:W-:Y:S01]  /*9a30*/  IADD3 R25, P0, R25, -0x4, RZ ;  /* 0xfffffffc19197810 */ /* 0x000fe20007f1e0ff */
[----:B------:R-:W-:-:S03]  /*9a40*/  IMAD.IADD R7, R7, 0x1, R37 ;  /* 0x0000000107077824 */ /* 0x000fc600078e0225 */
[----:B------:R-:W-:Y:S02]  /*9a50*/  IADD3.X R4, R4, -0x1, RZ, P0, !PT ;  /* 0xffffffff04047810 */ /* 0x000fe400007fe4ff */
[----:B------:R-:W-:-:S04]  /*9a60*/  ISETP.NE.U32.AND P0, PT, R25, RZ, PT ;  /* 0x000000ff1900720c */ /* 0x000fc80003f05070 */
[----:B------:R-:W-:Y:S02]  /*9a70*/  ISETP.NE.AND.EX P0, PT, R4, RZ, PT, P0 ;  /* 0x000000ff0400720c */ /* 0x000fe40003f05300 */
        /* <DEDUP_REMOVED lines=8> */
[----:B-----5:R-:W-:Y:S02]  /*9b00*/  IMAD R13, R13, R29, RZ ;  /* 0x0000001d0d0d7224 */ /* 0x020fe400078e02ff */
[----:B------:R-:W-:Y:S01]  /*9b10*/  IMAD.WIDE.U32 R6, R29, R12, R6 ;  /* 0x0000000c1d067225 */ /* 0x000fe200078e0006 */
[----:B------:R-:W-:-:S03]  /*9b20*/  IADD3 R29, P3, R20, R14, RZ ;  /* 0x0000000e141d7210 */ /* 0x000fc60007f7e0ff */
[----:B------:R-:W-:Y:S02]  /*9b30*/  IMAD R13, R12, R27, R13 ;  /* 0x0000001b0c0d7224 */ /* 0x000fe400078e020d */
[----:B------:R-:W-:Y:S02]  /*9b40*/  IMAD.X R12, R21, 0x1, R31, P3 ;  /* 0x00000001150c7824 */ /* 0x000fe400018e061f */
[----:B------:R-:W-:Y:S01]  /*9b50*/  IMAD.IADD R7, R7, 0x1, R13 ;  /* 0x0000000107077824 */ /* 0x000fe200078e020d */
[----:B------:R-:W-:Y:S05]  /*9b60*/  @P0 BRA `(.L_x_3012) ;  /* 0xfffffd2000000947 */ /* 0x000fea000383ffff */
.L_x_3017:
[----:B------:R-:W-:Y:S05]  /*9b70*/  BSYNC B0 ;  /* 0x0000000000007941 */ /* 0x000fea0003800000 */
.L_x_3011:
[----:B------:R-:W-:Y:S01]  /*9b80*/  ISETP.NE.U32.AND P0, PT, R3, RZ, PT ;  /* 0x000000ff0300720c */ /* 0x000fe20003f05070 */
[----:B------:R-:W-:-:S03]  /*9b90*/  IMAD R13, R23, c[0x0][0x170], RZ ;  /* 0x00005c00170d7a24 */ /* 0x000fc600078e02ff */
        /* <DEDUP_REMOVED lines=23> */
[C---:B------:R-:W-:Y:S01]  /*9d10*/  IMAD.SHL.U32 R15, R5.reuse, 0x4, RZ ;  /* 0x00000004050f7824 */ /* 0x040fe200078e00ff */
[----:B------:R-:W-:Y:S02]  /*9d20*/  SHF.L.U64.HI R9, R5, 0x2, R8 ;  /* 0x0000000205097819 */ /* 0x000fe40000010208 */
[----:B------:R-:W-:Y:S01]  /*9d30*/  ISETP.NE.AND.EX P0, PT, RZ, RZ, PT, P0 ;  /* 0x000000ffff00720c */ /* 0x000fe20003f05300 */
[----:B------:R-:W2:Y:S01]  /*9d40*/  LDL.64 R4, [R20+0x20] ;  /* 0x0000200014047983 */ /* 0x000ea20000100a00 */
[----:B------:R-:W-:-:S05]  /*9d50*/  IADD3 R12, P2, R15, R12, RZ ;  /* 0x0000000c0f0c7210 */ /* 0x000fca0007f5e0ff */
[----:B------:R-:W-:-:S05]  /*9d60*/  IMAD.X R13, R9, 0x1, R13, P2 ;  /* 0x00000001090d7824 */ /* 0x000fca00010e060d */
[----:B------:R-:W3:Y:S01]  /*9d70*/  LDG.E R3, [R12.64] ;  /* 0x000000240c037981 */ /* 0x000ee2000c1e1900 */
[----:B------:R-:W-:-:S05]  /*9d80*/  @P0 IADD3 R14, P2, R12, R15, RZ ;  /* 0x0000000f0c0e0210 */ /* 0x000fca0007f5e0ff */
[----:B------:R-:W-:Y:S02]  /*9d90*/  @P0 IMAD.X R15, R13, 0x1, R9, P2 ;  /* 0x000000010d0f0824 */ /* 0x000fe400010e0609 */
[----:B------:R-:W4:Y:S04]  /*9da0*/  @P0 LDL.64 R8, [R20+0x28] ;  /* 0x0000280014080983 */ /* 0x000f280000100a00 */
[----:B------:R-:W5:Y:S01]  /*9db0*/  @P0 LDG.E R15, [R14.64] ;  /* 0x000000240e0f0981 */ /* 0x000f62000c1e1900 */
[----:B---3--:R-:W-:Y:S01]  /*9dc0*/  SHF.R.S32.HI R21, RZ, 0x1f, R3 ;  /* 0x0000001fff157819 */ /* 0x008fe20000011403 */
[----:B--2---:R-:W-:Y:S02]  /*9dd0*/  IMAD R0, R5, R3, RZ ;  /* 0x0000000305007224 */ /* 0x004fe400078e02ff */
        /* <DEDUP_REMOVED lines=9> */
.L_x_3010:
[----:B------:R-:W-:Y:S05]  /*9e70*/  BSYNC B1 ;  /* 0x0000000000017941 */ /* 0x000fea0003800000 */
.L_x_3009:
[----:B------:R-:W0:Y:S01]  /*9e80*/  LDC.U8 R25, c[0x0][0x1ec] ;  /* 0x00007b00ff197b82 */ /* 0x000e220000000000 */
[----:B------:R-:W-:Y:S01]  /*9e90*/  BSSY B6, `(.L_x_3018) ;  /* 0x0000102000067945 */ /* 0x000fe20003800000 */
[----:B------:R-:W-:Y:S02]  /*9ea0*/  IMAD.MOV.U32 R22, RZ, RZ, R6 ;  /* 0x000000ffff167224 */ /* 0x000fe400078e0006 */
[----:B------:R-:W-:Y:S01]  /*9eb0*/  IMAD.MOV.U32 R23, RZ, RZ, R7 ;  /* 0x000000ffff177224 */ /* 0x000fe200078e0007 */
        /* <DEDUP_REMOVED lines=20> */
.L_x_3023:
[----:B------:R0:W-:Y:S01]  /*a000*/  STG.E.U8 [R4.64], R10 ;  /* 0x0000000a04007986 */ /* 0x0001e2000c101124 */
[----:B------:R-:W-:Y:S01]  /*a010*/  IMAD.MOV.U32 R24, RZ, RZ, R2 ;  /* 0x000000ffff187224 */ /* 0x000fe200078e0002 */
[----:B------:R-:W-:Y:S05]  /*a020*/  BRA `(.L_x_3019) ;  /* 0x00000e8000007947 */ /* 0x000fea0003800000 */
.L_x_3022:
        /* <DEDUP_REMOVED lines=9> */
.L_x_3026:
[----:B------:R0:W-:Y:S01]  /*a0c0*/  STG.E [R4.64], R10 ;  /* 0x0000000a04007986 */ /* 0x0001e2000c101924 */
[----:B------:R-:W-:Y:S01]  /*a0d0*/  IMAD.MOV.U32 R24, RZ, RZ, R2 ;  /* 0x000000ffff187224 */ /* 0x000fe200078e0002 */
[----:B------:R-:W-:Y:S05]  /*a0e0*/  BRA `(.L_x_3019) ;  /* 0x00000dc000007947 */ /* 0x000fea0003800000 */
.L_x_3025:
[----:B------:R0:W-:Y:S01]  /*a0f0*/  STG.E.U16 [R4.64], R10 ;  /* 0x0000000a04007986 */ /* 0x0001e2000c101524 */
[----:B------:R-:W-:Y:S01]  /*a100*/  IMAD.MOV.U32 R24, RZ, RZ, R2 ;  /* 0x000000ffff187224 */ /* 0x000fe200078e0002 */
[----:B------:R-:W-:Y:S05]  /*a110*/  BRA `(.L_x_3019) ;  /* 0x00000d9000007947 */ /* 0x000fea0003800000 */
.L_x_3021:
        /* <DEDUP_REMOVED lines=10> */
.L_x_3028:
[----:B------:R-:W0:Y:S01]  /*a1c0*/  I2F.S64 R0, R10 ;  /* 0x0000000a00007312 */ /* 0x000e220000301400 */
[----:B------:R-:W-:Y:S01]  /*a1d0*/  IMAD.MOV.U32 R24, RZ, RZ, R2 ;  /* 0x000000ffff187224 */ /* 0x000fe200078e0002 */
[----:B0-----:R-:W-:-:S05]  /*a1e0*/  F2FP.PACK_AB R0, RZ, R0 ;  /* 0x00000000ff00723e */ /* 0x001fca00000000ff */
[----:B------:R0:W-:Y:S01]  /*a1f0*/  STG.E.U16 [R4.64], R0 ;  /* 0x0000000004007986 */ /* 0x0001e2000c101524 */
[----:B------:R-:W-:Y:S05]  /*a200*/  BRA `(.L_x_3019) ;  /* 0x00000ca000007947 */ /* 0x000fea0003800000 */
.L_x_3027:
        /* <DEDUP_REMOVED lines=11> */
.L_x_3030:
[----:B------:R-:W0:Y:S01]  /*a2c0*/  I2F.S64 R10, R10 ;  /* 0x0000000a000a7312 */ /* 0x000e220000301400 */
[----:B------:R-:W-:Y:S01]  /*a2d0*/  IMAD.MOV.U32 R24, RZ, RZ, R2 ;  /* 0x000000ffff187224 */ /* 0x000fe200078e0002 */
[----:B0-----:R-:W-:-:S04]  /*a2e0*/  F2FP.PACK_AB R3, RZ, R10 ;  /* 0x0000000aff03723e */ /* 0x001fc800000000ff */
[----:B------:R-:W-:-:S05]  /*a2f0*/  PRMT R3, R3, 0x5410, RZ ;  /* 0x0000541003037816 */ /* 0x000fca00000000ff */
[----:B------:R0:W-:Y:S01]  /*a300*/  STG.E [R4.64], R3 ;  /* 0x0000000304007986 */ /* 0x0001e2000c101924 */
[----:B------:R-:W-:Y:S05]  /*a310*/  BRA `(.L_x_3019) ;  /* 0x00000b9000007947 */ /* 0x000fea0003800000 */
.L_x_3029:
[----:B------:R-:W0:Y:S01]  /*a320*/  I2F.F64.S64 R10, R10 ;  /* 0x0000000a000a7312 */ /* 0x000e220000301c00 */
[----:B------:R-:W-:Y:S01]  /*a330*/  IMAD.MOV.U32 R24, RZ, RZ, R2 ;  /* 0x000000ffff187224 */ /* 0x000fe200078e0002 */
[----:B0-----:R0:W-:Y:S01]  /*a340*/  STG.E.64 [R4.64], R10 ;  /* 0x0000000a04007986 */ /* 0x0011e2000c101b24 */
[----:B------:R-:W-:Y:S05]  /*a350*/  BRA `(.L_x_3019) ;  /* 0x00000b5000007947 */ /* 0x000fea0003800000 */
.L_x_3020:
        /* <DEDUP_REMOVED lines=14> */
.L_x_3033:
[----:B------:R-:W0:Y:S01]  /*a440*/  I2F.F64.S64 R12, R10 ;  /* 0x0000000a000c7312 */ /* 0x000e220000301c00 */
[----:B------:R-:W-:Y:S01]  /*a450*/  CS2R R14, SRZ ;  /* 0x00000000000e7805 */ /* 0x000fe2000001ff00 */
[----:B------:R-:W-:-:S04]  /*a460*/  IMAD.MOV.U32 R24, RZ, RZ, R2 ;  /* 0x000000ffff187224 */ /* 0x000fc800078e0002 */
[----:B0-----:R0:W-:Y:S01]  /*a470*/  STG.E.128 [R4.64], R12 ;  /* 0x0000000c04007986 */ /* 0x0011e2000c101d24 */
[----:B------:R-:W-:Y:S05]  /*a480*/  BRA `(.L_x_3019) ;  /* 0x00000a2000007947 */ /* 0x000fea0003800000 */
.L_x_3032:
        /* <DEDUP_REMOVED lines=21> */
.L_x_3037:
[----:B------:R-:W-:Y:S05]  /*a5e0*/  BSYNC B0 ;  /* 0x0000000000007941 */ /* 0x000fea0003800000 */
.L_x_3036:
[----:B------:R-:W-:Y:S01]  /*a5f0*/  LOP3.LUT R7, R0, R7, RZ, 0xfc, !PT ;  /* 0x0000000700077212 */ /* 0x000fe200078efcff */
[----:B------:R-:W-:-:S04]  /*a600*/  IMAD.MOV.U32 R24, RZ, RZ, R2 ;  /* 0x000000ffff187224 */ /* 0x000fc800078e0002 */
[----:B------:R0:W-:Y:S01]  /*a610*/  STG.E.U8 [R4.64], R7 ;  /* 0x0000000704007986 */ /* 0x0001e2000c101124 */
[----:B------:R-:W-:Y:S05]  /*a620*/  BRA `(.L_x_3019) ;  /* 0x0000088000007947 */ /* 0x000fea0003800000 */
.L_x_3035:
        /* <DEDUP_REMOVED lines=13> */
.L_x_3039:
[----:B------:R-:W-:Y:S01]  /*a700*/  IMAD.MOV.U32 R0, RZ, RZ, 0x7f ;  /* 0x0000007fff007424 */ /* 0x000fe200078e00ff */
[----:B------:R-:W-:-:S04]  /*a710*/  ISETP.GT.U32.AND P0, PT, R3, 0x7f800000, PT ;  /* 0x7f8000000300780c */ /* 0x000fc80003f04070 */
[----:B------:R-:W-:-:S04]  /*a720*/  SEL R0, R0, 0x7c, P0 ;  /* 0x0000007c00007807 */ /* 0x000fc80000000000 */
.L_x_3040:
[----:B------:R-:W-:Y:S05]  /*a730*/  BSYNC B0 ;  /* 0x0000000000007941 */ /* 0x000fea0003800000 */
.L_x_3038:
[----:B------:R-:W-:Y:S01]  /*a740*/  LOP3.LUT R3, R11, 0x80000000, RZ, 0xc0, !PT ;  /* 0x800000000b037812 */ /* 0x000fe200078ec0ff */
[----:B------:R-:W-:-:S03]  /*a750*/  IMAD.MOV.U32 R24, RZ, RZ, R2 ;  /* 0x000000ffff187224 */ /* 0x000fc600078e0002 */
[----:B------:R-:W-:-:S04]  /*a760*/  SHF.R.U32.HI R3, RZ, 0x18, R3 ;  /* 0x00000018ff037819 */ /* 0x000fc80000011603 */
[----:B------:R-:W-:-:S05]  /*a770*/  LOP3.LUT R3, R0, R3, RZ, 0xfc, !PT ;  /* 0x0000000300037212 */ /* 0x000fca00078efcff */
[----:B------:R0:W-:Y:S01]  /*a780*/  STG.E.U8 [R4.64], R3 ;  /* 0x0000000304007986 */ /* 0x0001e2000c101124 */
[----:B------:R-:W-:Y:S05]  /*a790*/  BRA `(.L_x_3019) ;  /* 0x0000071000007947 */ /* 0x000fea0003800000 */
.L_x_3034:
[----:B------:R-:W0:Y:S01]  /*a7a0*/  I2F.S64 R0, R10 ;  /* 0x0000000a00007312 */ /* 0x000e220000301400 */
[----:B------:R-:W-:Y:S01]  /*a7b0*/  IMAD.MOV.U32 R24, RZ, RZ, R2 ;  /* 0x000000ffff187224 */ /* 0x000fe200078e0002 */
[----:B0-----:R-:W-:-:S05]  /*a7c0*/  F2FP.BF16.PACK_AB R0, RZ, R0 ;  /* 0x00000000ff00723e */ /* 0x001fca00000010ff */
[----:B------:R0:W-:Y:S01]  /*a7d0*/  STG.E.U16 [R4.64], R0 ;  /* 0x0000000004007986 */ /* 0x0001e2000c101524 */
[----:B------:R-:W-:Y:S05]  /*a7e0*/  BRA `(.L_x_3019) ;  /* 0x000006c000007947 */ /* 0x000fea0003800000 */
.L_x_3031:
        /* <DEDUP_REMOVED lines=11> */
.L_x_3043:
        /* <DEDUP_REMOVED lines=17> */
.L_x_3046:
[----:B------:R-:W-:-:S04]  /*a9b0*/  LOP3.LUT R0, R11, 0x80000000, RZ, 0xc0, !PT ;  /* 0x800000000b007812 */ /* 0x000fc800078ec0ff */
[----:B------:R-:W-:-:S04]  /*a9c0*/  SHF.R.U32.HI R0, RZ, 0x18, R0 ;  /* 0x00000018ff007819 */ /* 0x000fc80000011600 */
[----:B------:R-:W-:Y:S02]  /*a9d0*/  LOP3.LUT R0, R3, R0, RZ, 0xfc, !PT ;  /* 0x0000000003007212 */ /* 0x000fe400078efcff */
.L_x_3045:
[----:B------:R-:W-:Y:S05]  /*a9e0*/  BSYNC B0 ;  /* 0x0000000000007941 */ /* 0x000fea0003800000 */
.L_x_3044:
[----:B------:R0:W-:Y:S01]  /*a9f0*/  STG.E.U8 [R4.64], R0 ;  /* 0x0000000004007986 */ /* 0x0001e2000c101124 */
[----:B------:R-:W-:Y:S01]  /*aa00*/  IMAD.MOV.U32 R24, RZ, RZ, R2 ;  /* 0x000000ffff187224 */ /* 0x000fe200078e0002 */
[----:B------:R-:W-:Y:S05]  /*aa10*/  BRA `(.L_x_3019) ;  /* 0x0000049000007947 */ /* 0x000fea0003800000 */
.L_x_3042:
        /* <DEDUP_REMOVED lines=17> */
.L_x_3049:
[----:B------:R-:W-:-:S04]  /*ab30*/  LOP3.LUT R0, R11, 0x80000000, RZ, 0xc0, !PT ;  /* 0x800000000b007812 */ /* 0x000fc800078ec0ff */
[----:B------:R-:W-:-:S04]  /*ab40*/  SHF.R.U32.HI R0, RZ, 0x18, R0 ;  /* 0x00000018ff007819 */ /* 0x000fc80000011600 */
[----:B------:R-:W-:Y:S02]  /*ab50*/  LOP3.LUT R0, R3, R0, RZ, 0xfc, !PT ;  /* 0x0000000003007212 */ /* 0x000fe400078efcff */
.L_x_3048:
[----:B------:R-:W-:Y:S05]  /*ab60*/  BSYNC B0 ;  /* 0x0000000000007941 */ /* 0x000fea0003800000 */
.L_x_3047:
[----:B------:R0:W-:Y:S01]  /*ab70*/  STG.E.U8 [R4.64], R0 ;  /* 0x0000000004007986 */ /* 0x0001e2000c101124 */
[----:B------:R-:W-:Y:S01]  /*ab80*/  IMAD.MOV.U32 R24, RZ, RZ, R2 ;  /* 0x000000ffff187224 */ /* 0x000fe200078e0002 */
[----:B------:R-:W-:Y:S05]  /*ab90*/  BRA `(.L_x_3019) ;  /* 0x0000031000007947 */ /* 0x000fea0003800000 */
.L_x_3041:
        /* <DEDUP_REMOVED lines=23> */
.L_x_3024:
        /* <DEDUP_REMOVED lines=18> */
[----:B01----:R-:W-:Y:S05]  /*ae30*/  CALL.ABS.NOINC R14 ;  /* 0x000000000e007343 */ /* 0x003fea0003c00000 */
[----:B------:R-:W-:Y:S01]  /*ae40*/  IMAD.MOV.U32 R24, RZ, RZ, R2 ;  /* 0x000000ffff187224 */ /* 0x000fe200078e0002 */
[----:B------:R-:W-:Y:S05]  /*ae50*/  BRA `(.L_x_3019) ;  /* 0x0000005000007947 */ /* 0x000fea0003800000 */
.L_x_3051:
[----:B------:R0:W-:Y:S01]  /*ae60*/  STG.E.64 [R4.64], R10 ;  /* 0x0000000a04007986 */ /* 0x0001e2000c101b24 */
[----:B------:R-:W-:Y:S01]  /*ae70*/  IMAD.MOV.U32 R24, RZ, RZ, R2 ;  /* 0x000000ffff187224 */ /* 0x000fe200078e0002 */
[----:B------:R-:W-:Y:S05]  /*ae80*/  BRA `(.L_x_3019) ;  /* 0x0000002000007947 */ /* 0x000fea0003800000 */
.L_x_3050:
[----:B------:R0:W-:Y:S01]  /*ae90*/  STG.E [R4.64], R10 ;  /* 0x0000000a04007986 */ /* 0x0001e2000c101924 */
[----:B------:R-:W-:-:S03]  /*aea0*/  IMAD.MOV.U32 R24, RZ, RZ, R2 ;  /* 0x000000ffff187224 */ /* 0x000fc600078e0002 */
.L_x_3019:
[----:B------:R-:W-:Y:S05]  /*aeb0*/  BSYNC B6 ;  /* 0x0000000000067941 */ /* 0x000fea0003800000 */
.L_x_3018:
        /* <DEDUP_REMOVED lines=22> */
.L_x_3057:
[----:B------:R0:W-:Y:S01]  /*b020*/  STG.E.U8 [R2.64], R16 ;  /* 0x0000001002007986 */ /* 0x0001e2000c101124 */
[----:B------:R-:W-:Y:S05]  /*b030*/  BRA `(.L_x_3059) ;  /* 0x00000d6000007947 */ /* 0x000fea0003800000 */
.L_x_3056:
        /* <DEDUP_REMOVED lines=8> */
.L_x_3061:
[----:B------:R0:W-:Y:S01]  /*b0c0*/  STG.E [R2.64], R16 ;  /* 0x0000001002007986 */ /* 0x0001e2000c101924 */
[----:B------:R-:W-:Y:S05]  /*b0d0*/  BRA `(.L_x_3059) ;  /* 0x00000cc000007947 */ /* 0x000fea0003800000 */
.L_x_3060:
[----:B------:R0:W-:Y:S01]  /*b0e0*/  STG.E.U16 [R2.64], R16 ;  /* 0x0000001002007986 */ /* 0x0001e2000c101524 */
[----:B------:R-:W-:Y:S05]  /*b0f0*/  BRA `(.L_x_3059) ;  /* 0x00000ca000007947 */ /* 0x000fea0003800000 */
.L_x_3055:
        /* <DEDUP_REMOVED lines=9> */
.L_x_3063:
[----:B------:R-:W0:Y:S02]  /*b190*/  I2F.S64 R0, R16 ;  /* 0x0000001000007312 */ /* 0x000e240000301400 */
[----:B0-----:R-:W-:-:S05]  /*b1a0*/  F2FP.PACK_AB R0, RZ, R0 ;  /* 0x00000000ff00723e */ /* 0x001fca00000000ff */
[----:B------:R0:W-:Y:S01]  /*b1b0*/  STG.E.U16 [R2.64], R0 ;  /* 0x0000000002007986 */ /* 0x0001e2000c101524 */
[----:B------:R-:W-:Y:S05]  /*b1c0*/  BRA `(.L_x_3059) ;  /* 0x00000bd000007947 */ /* 0x000fea0003800000 */
.L_x_3062:
        /* <DEDUP_REMOVED lines=10> */
.L_x_3065:
[----:B------:R-:W0:Y:S02]  /*b270*/  I2F.S64 R16, R16 ;  /* 0x0000001000107312 */ /* 0x000e240000301400 */
[----:B0-----:R-:W-:-:S04]  /*b280*/  F2FP.PACK_AB R5, RZ, R16 ;  /* 0x00000010ff05723e */ /* 0x001fc800000000ff */
[----:B------:R-:W-:-:S05]  /*b290*/  PRMT R5, R5, 0x5410, RZ ;  /* 0x0000541005057816 */ /* 0x000fca00000000ff */
[----:B------:R0:W-:Y:S01]  /*b2a0*/  STG.E [R2.64], R5 ;  /* 0x0000000502007986 */ /* 0x0001e2000c101924 */
[----:B------:R-:W-:Y:S05]  /*b2b0*/  BRA `(.L_x_3059) ;  /* 0x00000ae000007947 */ /* 0x000fea0003800000 */
.L_x_3064:
[----:B------:R-:W0:Y:S02]  /*b2c0*/  I2F.F64.S64 R16, R16 ;  /* 0x0000001000107312 */ /* 0x000e240000301c00 */
[----:B0-----:R0:W-:Y:S01]  /*b2d0*/  STG.E.64 [R2.64], R16 ;  /* 0x0000001002007986 */ /* 0x0011e2000c101b24 */
[----:B------:R-:W-:Y:S05]  /*b2e0*/  BRA `(.L_x_3059) ;  /* 0x00000ab000007947 */ /* 0x000fea0003800000 */
.L_x_3054:
        /* <DEDUP_REMOVED lines=13> */
.L_x_3068:
[----:B------:R-:W0:Y:S01]  /*b3c0*/  I2F.F64.S64 R4, R16 ;  /* 0x0000001000047312 */ /* 0x000e220000301c00 */
[----:B------:R-:W-:-:S05]  /*b3d0*/  CS2R R6, SRZ ;  /* 0x0000000000067805 */ /* 0x000fca000001ff00 */
[----:B0-----:R0:W-:Y:S01]  /*b3e0*/  STG.E.128 [R2.64], R4 ;  /* 0x0000000402007986 */ /* 0x0011e2000c101d24 */
[----:B------:R-:W-:Y:S05]  /*b3f0*/  BRA `(.L_x_3059) ;  /* 0x000009a000007947 */ /* 0x000fea0003800000 */
.L_x_3067:
        /* <DEDUP_REMOVED lines=21> */
.L_x_3072:
[----:B------:R-:W-:Y:S05]  /*b550*/  BSYNC B0 ;  /* 0x0000000000007941 */ /* 0x000fea0003800000 */
.L_x_3071:
[----:B------:R-:W-:-:S05]  /*b560*/  LOP3.LUT R5, R0, R5, RZ, 0xfc, !PT ;  /* 0x0000000500057212 */ /* 0x000fca00078efcff */
[----:B------:R0:W-:Y:S01]  /*b570*/  STG.E.U8 [R2.64], R5 ;  /* 0x0000000502007986 */ /* 0x0001e2000c101124 */
[----:B------:R-:W-:Y:S05]  /*b580*/  BRA `(.L_x_3059) ;  /* 0x0000081000007947 */ /* 0x000fea0003800000 */
.L_x_3070:
        /* <DEDUP_REMOVED lines=13> */
.L_x_3074:
[----:B------:R-:W-:Y:S01]  /*b660*/  IMAD.MOV.U32 R0, RZ, RZ, 0x7f ;  /* 0x0000007fff007424 */ /* 0x000fe200078e00ff */
[----:B------:R-:W-:-:S04]  /*b670*/  ISETP.GT.U32.AND P0, PT, R4, 0x7f800000, PT ;  /* 0x7f8000000400780c */ /* 0x000fc80003f04070 */
[----:B------:R-:W-:-:S04]  /*b680*/  SEL R0, R0, 0x7c, P0 ;  /* 0x0000007c00007807 */ /* 0x000fc80000000000 */
.L_x_3075:
[----:B------:R-:W-:Y:S05]  /*b690*/  BSYNC B0 ;  /* 0x0000000000007941 */ /* 0x000fea0003800000 */
.L_x_3073:
[----:B------:R-:W-:-:S04]  /*b6a0*/  LOP3.LUT R4, R17, 0x80000000, RZ, 0xc0, !PT ;  /* 0x8000000011047812 */ /* 0x000fc800078ec0ff */
[----:B------:R-:W-:-:S04]  /*b6b0*/  SHF.R.U32.HI R5, RZ, 0x18, R4 ;  /* 0x00000018ff057819 */ /* 0x000fc80000011604 */
[----:B------:R-:W-:-:S05]  /*b6c0*/  LOP3.LUT R5, R0, R5, RZ, 0xfc, !PT ;  /* 0x0000000500057212 */ /* 0x000fca00078efcff */
[----:B------:R0:W-:Y:S01]  /*b6d0*/  STG.E.U8 [R2.64], R5 ;  /* 0x0000000502007986 */ /* 0x0001e2000c101124 */
[----:B------:R-:W-:Y:S05]  /*b6e0*/  BRA `(.L_x_3059) ;  /* 0x000006b000007947 */ /* 0x000fea0003800000 */
.L_x_3069:
[----:B------:R-:W0:Y:S02]  /*b6f0*/  I2F.S64 R0, R16 ;  /* 0x0000001000007312 */ /* 0x000e240000301400 */
[----:B0-----:R-:W-:-:S05]  /*b700*/  F2FP.BF16.PACK_AB R0, RZ, R0 ;  /* 0x00000000ff00723e */ /* 0x001fca00000010ff */
[----:B------:R0:W-:Y:S01]  /*b710*/  STG.E.U16 [R2.64], R0 ;  /* 0x0000000002007986 */ /* 0x0001e2000c101524 */
[----:B------:R-:W-:Y:S05]  /*b720*/  BRA `(.L_x_3059) ;  /* 0x0000067000007947 */ /* 0x000fea0003800000 */
.L_x_3066:
        /* <DEDUP_REMOVED lines=10> */
.L_x_3078:
        /* <DEDUP_REMOVED lines=17> */
.L_x_3081:
[----:B------:R-:W-:-:S04]  /*b8e0*/  LOP3.LUT R0, R17, 0x80000000, RZ, 0xc0, !PT ;  /* 0x8000000011007812 */ /* 0x000fc800078ec0ff */
[----:B------:R-:W-:-:S04]  /*b8f0*/  SHF.R.U32.HI R5, RZ, 0x18, R0 ;  /* 0x00000018ff057819 */ /* 0x000fc80000011600 */
[----:B------:R-:W-:-:S04]  /*b900*/  LOP3.LUT R4, R4, R5, RZ, 0xfc, !PT ;  /* 0x0000000504047212 */ /* 0x000fc800078efcff */
[----:B------:R-:W-:Y:S02]  /*b910*/  PRMT R0, R4, 0x7610, R0 ;  /* 0x0000761004007816 */ /* 0x000fe40000000000 */
.L_x_3080:
[----:B------:R-:W-:Y:S05]  /*b920*/  BSYNC B0 ;  /* 0x0000000000007941 */ /* 0x000fea0003800000 */
.L_x_3079:
[----:B------:R0:W-:Y:S01]  /*b930*/  STG.E.U8 [R2.64], R0 ;  /* 0x0000000002007986 */ /* 0x0001e2000c101124 */
[----:B------:R-:W-:Y:S05]  /*b940*/  BRA `(.L_x_3059) ;  /* 0x0000045000007947 */ /* 0x000fea0003800000 */
.L_x_3077:
        /* <DEDUP_REMOVED lines=17> */
.L_x_3084:
[----:B------:R-:W-:-:S04]  /*ba60*/  LOP3.LUT R0, R17, 0x80000000, RZ, 0xc0, !PT ;  /* 0x8000000011007812 */ /* 0x000fc800078ec0ff */
[----:B------:R-:W-:-:S04]  /*ba70*/  SHF.R.U32.HI R5, RZ, 0x18, R0 ;  /* 0x00000018ff057819 */ /* 0x000fc80000011600 */
[----:B------:R-:W-:-:S04]  /*ba80*/  LOP3.LUT R4, R4, R5, RZ, 0xfc, !PT ;  /* 0x0000000504047212 */ /* 0x000fc800078efcff */
[----:B------:R-:W-:Y:S02]  /*ba90*/  PRMT R0, R4, 0x7610, R0 ;  /* 0x0000761004007816 */ /* 0x000fe40000000000 */
.L_x_3083:
[----:B------:R-:W-:Y:S05]  /*baa0*/  BSYNC B0 ;  /* 0x0000000000007941 */ /* 0x000fea0003800000 */
.L_x_3082:
[----:B------:R0:W-:Y:S01]  /*bab0*/  STG.E.U8 [R2.64], R0 ;  /* 0x0000000002007986 */ /* 0x0001e2000c101124 */
[----:B------:R-:W-:Y:S05]  /*bac0*/  BRA `(.L_x_3059) ;  /* 0x000002d000007947 */ /* 0x000fea0003800000 */
.L_x_3076:
        /* <DEDUP_REMOVED lines=22> */
.L_x_3058:
        /* <DEDUP_REMOVED lines=19> */
[----:B------:R-:W-:Y:S05]  /*bd60*/  BRA `(.L_x_3059) ;  /* 0x0000003000007947 */ /* 0x000fea0003800000 */
.L_x_3086:
[----:B------:R0:W-:Y:S01]  /*bd70*/  STG.E.64 [R2.64], R16 ;  /* 0x0000001002007986 */ /* 0x0001e2000c101b24 */
[----:B------:R-:W-:Y:S05]  /*bd80*/  BRA `(.L_x_3059) ;  /* 0x0000001000007947 */ /* 0x000fea0003800000 */
.L_x_3085:
[----:B------:R0:W-:Y:S02]  /*bd90*/  STG.E [R2.64], R16 ;  /* 0x0000001002007986 */ /* 0x0001e4000c101924 */
.L_x_3059:
        /* <DEDUP_REMOVED lines=22> */
.L_x_3090:
[----:B------:R0:W-:Y:S01]  /*bf00*/  STG.E.U8 [R2.64], R18 ;  /* 0x0000001202007986 */ /* 0x0001e2000c101124 */
[----:B------:R-:W-:Y:S05]  /*bf10*/  BRA `(.L_x_3092) ;  /* 0x00000d6000007947 */ /* 0x000fea0003800000 */
.L_x_3089:
        /* <DEDUP_REMOVED lines=8> */
.L_x_3094:
[----:B------:R0:W-:Y:S01]  /*bfa0*/  STG.E [R2.64], R18 ;  /* 0x0000001202007986 */ /* 0x0001e2000c101924 */
[----:B------:R-:W-:Y:S05]  /*bfb0*/  BRA `(.L_x_3092) ;  /* 0x00000cc000007947 */ /* 0x000fea0003800000 */
.L_x_3093:
[----:B------:R0:W-:Y:S01]  /*bfc0*/  STG.E.U16 [R2.64], R18 ;  /* 0x0000001202007986 */ /* 0x0001e2000c101524 */
[----:B------:R-:W-:Y:S05]  /*bfd0*/  BRA `(.L_x_3092) ;  /* 0x00000ca000007947 */ /* 0x000fea0003800000 */
.L_x_3088:
        /* <DEDUP_REMOVED lines=9> */
.L_x_3096:
[----:B------:R-:W0:Y:S02]  /*c070*/  I2F.S64 R0, R18 ;  /* 0x0000001200007312 */ /* 0x000e240000301400 */
[----:B0-----:R-:W-:-:S05]  /*c080*/  F2FP.PACK_AB R0, RZ, R0 ;  /* 0x00000000ff00723e */ /* 0x001fca00000000ff */
[----:B------:R0:W-:Y:S01]  /*c090*/  STG.E.U16 [R2.64], R0 ;  /* 0x0000000002007986 */ /* 0x0001e2000c101524 */
[----:B------:R-:W-:Y:S05]  /*c0a0*/  BRA `(.L_x_3092) ;  /* 0x00000bd000007947 */ /* 0x000fea0003800000 */
.L_x_3095:
        /* <DEDUP_REMOVED lines=10> */
.L_x_3098:
[----:B------:R-:W0:Y:S02]  /*c150*/  I2F.S64 R18, R18 ;  /* 0x0000001200127312 */ /* 0x000e240000301400 */
[----:B0-----:R-:W-:-:S04]  /*c160*/  F2FP.PACK_AB R5, RZ, R18 ;  /* 0x00000012ff05723e */ /* 0x001fc800000000ff */
[----:B------:R-:W-:-:S05]  /*c170*/  PRMT R5, R5, 0x5410, RZ ;  /* 0x0000541005057816 */ /* 0x000fca00000000ff */
[----:B------:R0:W-:Y:S01]  /*c180*/  STG.E [R2.64], R5 ;  /* 0x0000000502007986 */ /* 0x0001e2000c101924 */
[----:B------:R-:W-:Y:S05]  /*c190*/  BRA `(.L_x_3092) ;  /* 0x00000ae000007947 */ /* 0x000fea0003800000 */
.L_x_3097:
[----:B------:R-:W0:Y:S02]  /*c1a0*/  I2F.F64.S64 R18, R18 ;  /* 0x0000001200127312 */ /* 0x000e240000301c00 */
[----:B0-----:R0:W-:Y:S01]  /*c1b0*/  STG.E.64 [R2.64], R18 ;  /* 0x0000001202007986 */ /* 0x0011e2000c101b24 */
[----:B------:R-:W-:Y:S05]  /*c1c0*/  BRA `(.L_x_3092) ;  /* 0x00000ab000007947 */ /* 0x000fea0003800000 */
.L_x_3087:
        /* <DEDUP_REMOVED lines=13> */
.L_x_3101:
[----:B------:R-:W0:Y:S01]  /*c2a0*/  I2F.F64.S64 R4, R18 ;  /* 0x0000001200047312 */ /* 0x000e220000301c00 */
[----:B------:R-:W-:-:S05]  /*c2b0*/  CS2R R6, SRZ ;  /* 0x0000000000067805 */ /* 0x000fca000001ff00 */
[----:B0-----:R0:W-:Y:S01]  /*c2c0*/  STG.E.128 [R2.64], R4 ;  /* 0x0000000402007986 */ /* 0x0011e2000c101d24 */
[----:B------:R-:W-:Y:S05]  /*c2d0*/  BRA `(.L_x_3092) ;  /* 0x000009a000007947 */ /* 0x000fea0003800000 */
.L_x_3100:
        /* <DEDUP_REMOVED lines=21> */
.L_x_3105:
[----:B------:R-:W-:Y:S05]  /*c430*/  BSYNC B0 ;  /* 0x0000000000007941 */ /* 0x000fea0003800000 */
.L_x_3104:
[----:B------:R-:W-:-:S05]  /*c440*/  LOP3.LUT R5, R0, R5, RZ, 0xfc, !PT ;  /* 0x0000000500057212 */ /* 0x000fca00078efcff */
[----:B------:R0:W-:Y:S01]  /*c450*/  STG.E.U8 [R2.64], R5 ;  /* 0x0000000502007986 */ /* 0x0001e2000c101124 */
[----:B------:R-:W-:Y:S05]  /*c460*/  BRA `(.L_x_3092) ;  /* 0x0000081000007947 */ /* 0x000fea0003800000 */
.L_x_3103:
        /* <DEDUP_REMOVED lines=13> */
.L_x_3107:
[----:B------:R-:W-:Y:S01]  /*c540*/  IMAD.MOV.U32 R0, RZ, RZ, 0x7f ;  /* 0x0000007fff007424 */ /* 0x000fe200078e00ff */
[----:B------:R-:W-:-:S04]  /*c550*/  ISETP.GT.U32.AND P0, PT, R4, 0x7f800000, PT ;  /* 0x7f8000000400780c */ /* 0x000fc80003f04070 */
[----:B------:R-:W-:-:S04]  /*c560*/  SEL R0, R0, 0x7c, P0 ;  /* 0x0000007c00007807 */ /* 0x000fc80000000000 */
.L_x_3108:
[----:B------:R-:W-:Y:S05]  /*c570*/  BSYNC B0 ;  /* 0x0000000000007941 */ /* 0x000fea0003800000 */
.L_x_3106:
[----:B------:R-:W-:-:S04]  /*c580*/  LOP3.LUT R4, R19, 0x80000000, RZ, 0xc0, !PT ;  /* 0x8000000013047812 */ /* 0x000fc800078ec0ff */
[----:B------:R-:W-:-:S04]  /*c590*/  SHF.R.U32.HI R5, RZ, 0x18, R4 ;  /* 0x00000018ff057819 */ /* 0x000fc80000011604 */
[----:B------:R-:W-:-:S05]  /*c5a0*/  LOP3.LUT R5, R0, R5, RZ, 0xfc, !PT ;  /* 0x0000000500057212 */ /* 0x000fca00078efcff */
[----:B------:R0:W-:Y:S01]  /*c5b0*/  STG.E.U8 [R2.64], R5 ;  /* 0x0000000502007986 */ /* 0x0001e2000c101124 */
[----:B------:R-:W-:Y:S05]  /*c5c0*/  BRA `(.L_x_3092) ;  /* 0x000006b000007947 */ /* 0x000fea0003800000 */
.L_x_3102:
[----:B------:R-:W0:Y:S02]  /*c5d0*/  I2F.S64 R0, R18 ;  /* 0x0000001200007312 */ /* 0x000e240000301400 */
[----:B0-----:R-:W-:-:S05]  /*c5e0*/  F2FP.BF16.PACK_AB R0, RZ, R0 ;  /* 0x00000000ff00723e */ /* 0x001fca00000010ff */
[----:B------:R0:W-:Y:S01]  /*c5f0*/  STG.E.U16 [R2.64], R0 ;  /* 0x0000000002007986 */ /* 0x0001e2000c101524 */
[----:B------:R-:W-:Y:S05]  /*c600*/  BRA `(.L_x_3092) ;  /* 0x0000067000007947 */ /* 0x000fea0003800000 */
.L_x_3099:
        /* <DEDUP_REMOVED lines=10> */
.L_x_3111:
        /* <DEDUP_REMOVED lines=17> */
.L_x_3114:
[----:B------:R-:W-:-:S04]  /*c7c0*/  LOP3.LUT R0, R19, 0x80000000, RZ, 0xc0, !PT ;  /* 0x8000000013007812 */ /* 0x000fc800078ec0ff */
[----:B------:R-:W-:-:S04]  /*c7d0*/  SHF.R.U32.HI R5, RZ, 0x18, R0 ;  /* 0x00000018ff057819 */ /* 0x000fc80000011600 */
[----:B------:R-:W-:-:S04]  /*c7e0*/  LOP3.LUT R4, R4, R5, RZ, 0xfc, !PT ;  /* 0x0000000504047212 */ /* 0x000fc800078efcff */
[----:B------:R-:W-:Y:S02]  /*c7f0*/  PRMT R0, R4, 0x7610, R0 ;  /* 0x0000761004007816 */ /* 0x000fe40000000000 */
.L_x_3113:
[----:B------:R-:W-:Y:S05]  /*c800*/  BSYNC B0 ;  /* 0x0000000000007941 */ /* 0x000fea0003800000 */
.L_x_3112:
[----:B------:R0:W-:Y:S01]  /*c810*/  STG.E.U8 [R2.64], R0 ;  /* 0x0000000002007986 */ /* 0x0001e2000c101124 */
[----:B------:R-:W-:Y:S05]  /*c820*/  BRA `(.L_x_3092) ;  /* 0x0000045000007947 */ /* 0x000fea0003800000 */
.L_x_3110:
        /* <DEDUP_REMOVED lines=17> */
.L_x_3117:
[----:B------:R-:W-:-:S04]  /*c940*/  LOP3.LUT R0, R19, 0x80000000, RZ, 0xc0, !PT ;  /* 0x8000000013007812 */ /* 0x000fc800078ec0ff */
[----:B------:R-:W-:-:S04]  /*c950*/  SHF.R.U32.HI R5, RZ, 0x18, R0 ;  /* 0x00000018ff057819 */ /* 0x000fc80000011600 */
[----:B------:R-:W-:-:S04]  /*c960*/  LOP3.LUT R4, R4, R5, RZ, 0xfc, !PT ;  /* 0x0000000504047212 */ /* 0x000fc800078efcff */
[----:B------:R-:W-:Y:S02]  /*c970*/  PRMT R0, R4, 0x7610, R0 ;  /* 0x0000761004007816 */ /* 0x000fe40000000000 */
.L_x_3116:
[----:B------:R-:W-:Y:S05]  /*c980*/  BSYNC B0 ;  /* 0x0000000000007941 */ /* 0x000fea0003800000 */
.L_x_3115:
[----:B------:R0:W-:Y:S01]  /*c990*/  STG.E.U8 [R2.64], R0 ;  /* 0x0000000002007986 */ /* 0x0001e2000c101124 */
[----:B------:R-:W-:Y:S05]  /*c9a0*/  BRA `(.L_x_3092) ;  /* 0x000002d000007947 */ /* 0x000fea0003800000 */
.L_x_3109:
        /* <DEDUP_REMOVED lines=22> */
.L_x_3091:
        /* <DEDUP_REMOVED lines=20> */
.L_x_3119:
[----:B------:R0:W-:Y:S01]  /*cc50*/  STG.E.64 [R2.64], R18 ;  /* 0x0000001202007986 */ /* 0x0001e2000c101b24 */
[----:B------:R-:W-:Y:S05]  /*cc60*/  BRA `(.L_x_3092) ;  /* 0x0000001000007947 */ /* 0x000fea0003800000 */
.L_x_3118:
[----:B------:R0:W-:Y:S02]  /*cc70*/  STG.E [R2.64], R18 ;  /* 0x0000001202007986 */ /* 0x0001e4000c101924 */
.L_x_3092:
[----:B------:R-:W-:Y:S02]  /*cc80*/  IADD3 R24, R24, 0x80, RZ ;  /* 0x0000008018187810 */ /* 0x000fe40007ffe0ff */
.L_x_3053:
[----:B------:R-:W-:Y:S05]  /*cc90*/  BSYNC B6 ;  /* 0x0000000000067941 */ /* 0x000fea0003800000 */
.L_x_3052:
        /* <DEDUP_REMOVED lines=20> */
.L_x_3123:
[----:B------:R-:W-:Y:S01]  /*cde0*/  STG.E.U8 [R2.64], R22 ;  /* 0x0000001602007986 */ /* 0x000fe2000c101124 */
[----:B------:R-:W-:Y:S05]  /*cdf0*/  EXIT ;  /* 0x000000000000794d */ /* 0x000fea0003800000 */
.L_x_3122:
        /* <DEDUP_REMOVED lines=8> */
.L_x_3126:
[----:B------:R-:W-:Y:S01]  /*ce80*/  STG.E [R2.64], R22 ;  /* 0x0000001602007986 */ /* 0x000fe2000c101924 */
[----:B------:R-:W-:Y:S05]  /*ce90*/  EXIT ;  /* 0x000000000000794d */ /* 0x000fea0003800000 */
.L_x_3125:
[----:B------:R-:W-:Y:S01]  /*cea0*/  STG.E.U16 [R2.64], R22 ;  /* 0x0000001602007986 */ /* 0x000fe2000c101524 */
[----:B------:R-:W-:Y:S05]  /*ceb0*/  EXIT ;  /* 0x000000000000794d */ /* 0x000fea0003800000 */
.L_x_3121:
        /* <DEDUP_REMOVED lines=9> */
.L_x_3128:
[----:B------:R-:W0:Y:S02]  /*cf50*/  I2F.S64 R0, R22 ;  /* 0x0000001600007312 */ /* 0x000e240000301400 */
[----:B0-----:R-:W-:-:S05]  /*cf60*/  F2FP.PACK_AB R0, RZ, R0 ;  /* 0x00000000ff00723e */ /* 0x001fca00000000ff */
[----:B------:R-:W-:Y:S01]  /*cf70*/  STG.E.U16 [R2.64], R0 ;  /* 0x0000000002007986 */ /* 0x000fe2000c101524 */
[----:B------:R-:W-:Y:S05]  /*cf80*/  EXIT ;  /* 0x000000000000794d */ /* 0x000fea0003800000 */
.L_x_3127:
        /* <DEDUP_REMOVED lines=10> */
.L_x_3130:
[----:B------:R-:W0:Y:S02]  /*d030*/  I2F.S64 R22, R22 ;  /* 0x0000001600167312 */ /* 0x000e240000301400 */
[----:B0-----:R-:W-:-:S04]  /*d040*/  F2FP.PACK_AB R5, RZ, R22 ;  /* 0x00000016ff05723e */ /* 0x001fc800000000ff */
[----:B------:R-:W-:-:S05]  /*d050*/  PRMT R5, R5, 0x5410, RZ ;  /* 0x0000541005057816 */ /* 0x000fca00000000ff */
[----:B------:R-:W-:Y:S01]  /*d060*/  STG.E [R2.64], R5 ;  /* 0x0000000502007986 */ /* 0x000fe2000c101924 */
[----:B------:R-:W-:Y:S05]  /*d070*/  EXIT ;  /* 0x000000000000794d */ /* 0x000fea0003800000 */
.L_x_3129:
[----:B------:R-:W0:Y:S02]  /*d080*/  I2F.F64.S64 R22, R22 ;  /* 0x0000001600167312 */ /* 0x000e240000301c00 */
[----:B0-----:R-:W-:Y:S01]  /*d090*/  STG.E.64 [R2.64], R22 ;  /* 0x0000001602007986 */ /* 0x001fe2000c101b24 */
[----:B------:R-:W-:Y:S05]  /*d0a0*/  EXIT ;  /* 0x000000000000794d */ /* 0x000fea0003800000 */
.L_x_3120:
        /* <DEDUP_REMOVED lines=13> */
.L_x_3133:
[----:B------:R-:W0:Y:S01]  /*d180*/  I2F.F64.S64 R4, R22 ;  /* 0x0000001600047312 */ /* 0x000e220000301c00 */
[----:B------:R-:W-:-:S05]  /*d190*/  CS2R R6, SRZ ;  /* 0x0000000000067805 */ /* 0x000fca000001ff00 */
[----:B0-----:R-:W-:Y:S01]  /*d1a0*/  STG.E.128 [R2.64], R4 ;  /* 0x0000000402007986 */ /* 0x001fe2000c101d24 */
[----:B------:R-:W-:Y:S05]  /*d1b0*/  EXIT ;  /* 0x000000000000794d */ /* 0x000fea0003800000 */
.L_x_3132:
        /* <DEDUP_REMOVED lines=21> */
.L_x_3137:
[----:B------:R-:W-:Y:S05]  /*d310*/  BSYNC B0 ;  /* 0x0000000000007941 */ /* 0x000fea0003800000 */
.L_x_3136:
[----:B------:R-:W-:-:S05]  /*d320*/  LOP3.LUT R5, R0, R5, RZ, 0xfc, !PT ;  /* 0x0000000500057212 */ /* 0x000fca00078efcff */
[----:B------:R-:W-:Y:S01]  /*d330*/  STG.E.U8 [R2.64], R5 ;  /* 0x0000000502007986 */ /* 0x000fe2000c101124 */
[----:B------:R-:W-:Y:S05]  /*d340*/  EXIT ;  /* 0x000000000000794d */ /* 0x000fea0003800000 */
.L_x_3135:
        /* <DEDUP_REMOVED lines=13> */
.L_x_3139:
[----:B------:R-:W-:Y:S01]  /*d420*/  IMAD.MOV.U32 R0, RZ, RZ, 0x7f ;  /* 0x0000007fff007424 */ /* 0x000fe200078e00ff */
[----:B------:R-:W-:-:S04]  /*d430*/  ISETP.GT.U32.AND P0, PT, R4, 0x7f800000, PT ;  /* 0x7f8000000400780c */ /* 0x000fc80003f04070 */
[----:B------:R-:W-:-:S04]  /*d440*/  SEL R0, R0, 0x7c, P0 ;  /* 0x0000007c00007807 */ /* 0x000fc80000000000 */
.L_x_3140:
[----:B------:R-:W-:Y:S05]  /*d450*/  BSYNC B0 ;  /* 0x0000000000007941 */ /* 0x000fea0003800000 */
.L_x_3138:
[----:B------:R-:W-:-:S04]  /*d460*/  LOP3.LUT R4, R23, 0x80000000, RZ, 0xc0, !PT ;  /* 0x8000000017047812 */ /* 0x000fc800078ec0ff */
[----:B------:R-:W-:-:S04]  /*d470*/  SHF.R.U32.HI R5, RZ, 0x18, R4 ;  /* 0x00000018ff057819 */ /* 0x000fc80000011604 */
[----:B------:R-:W-:-:S05]  /*d480*/  LOP3.LUT R5, R0, R5, RZ, 0xfc, !PT ;  /* 0x0000000500057212 */ /* 0x000fca00078efcff */
[----:B------:R-:W-:Y:S01]  /*d490*/  STG.E.U8 [R2.64], R5 ;  /* 0x0000000502007986 */ /* 0x000fe2000c101124 */
[----:B------:R-:W-:Y:S05]  /*d4a0*/  EXIT ;  /* 0x000000000000794d */ /* 0x000fea0003800000 */
.L_x_3134:
[----:B------:R-:W0:Y:S02]  /*d4b0*/  I2F.S64 R0, R22 ;  /* 0x0000001600007312 */ /* 0x000e240000301400 */
[----:B0-----:R-:W-:-:S05]  /*d4c0*/  F2FP.BF16.PACK_AB R0, RZ, R0 ;  /* 0x00000000ff00723e */ /* 0x001fca00000010ff */
[----:B------:R-:W-:Y:S01]  /*d4d0*/  STG.E.U16 [R2.64], R0 ;  /* 0x0000000002007986 */ /* 0x000fe2000c101524 */
[----:B------:R-:W-:Y:S05]  /*d4e0*/  EXIT ;  /* 0x000000000000794d */ /* 0x000fea0003800000 */
.L_x_3131:
        /* <DEDUP_REMOVED lines=10> */
.L_x_3143:
        /* <DEDUP_REMOVED lines=17> */
.L_x_3146:
[----:B------:R-:W-:-:S04]  /*d6a0*/  LOP3.LUT R0, R23, 0x80000000, RZ, 0xc0, !PT ;  /* 0x8000000017007812 */ /* 0x000fc800078ec0ff */
[----:B------:R-:W-:-:S04]  /*d6b0*/  SHF.R.U32.HI R5, RZ, 0x18, R0 ;  /* 0x00000018ff057819 */ /* 0x000fc80000011600 */
[----:B------:R-:W-:-:S04]  /*d6c0*/  LOP3.LUT R4, R4, R5, RZ, 0xfc, !PT ;  /* 0x0000000504047212 */ /* 0x000fc800078efcff */
[----:B------:R-:W-:Y:S02]  /*d6d0*/  PRMT R0, R4, 0x7610, R0 ;  /* 0x0000761004007816 */ /* 0x000fe40000000000 */
.L_x_3145:
[----:B------:R-:W-:Y:S05]  /*d6e0*/  BSYNC B0 ;  /* 0x0000000000007941 */ /* 0x000fea0003800000 */
.L_x_3144:
[----:B------:R-:W-:Y:S01]  /*d6f0*/  STG.E.U8 [R2.64], R0 ;  /* 0x0000000002007986 */ /* 0x000fe2000c101124 */
[----:B------:R-:W-:Y:S05]  /*d700*/  EXIT ;  /* 0x000000000000794d */ /* 0x000fea0003800000 */
.L_x_3142:
        /* <DEDUP_REMOVED lines=17> */
.L_x_3149:
[----:B------:R-:W-:-:S04]  /*d820*/  LOP3.LUT R0, R23, 0x80000000, RZ, 0xc0, !PT ;  /* 0x8000000017007812 */ /* 0x000fc800078ec0ff */
[----:B------:R-:W-:-:S04]  /*d830*/  SHF.R.U32.HI R5, RZ, 0x18, R0 ;  /* 0x00000018ff057819 */ /* 0x000fc80000011600 */
[----:B------:R-:W-:-:S04]  /*d840*/  LOP3.LUT R4, R4, R5, RZ, 0xfc, !PT ;  /* 0x0000000504047212 */ /* 0x000fc800078efcff */
[----:B------:R-:W-:Y:S02]  /*d850*/  PRMT R0, R4, 0x7610, R0 ;  /* 0x0000761004007816 */ /* 0x000fe40000000000 */
.L_x_3148:
[----:B------:R-:W-:Y:S05]  /*d860*/  BSYNC B0 ;  /* 0x0000000000007941 */ /* 0x000fea0003800000 */
.L_x_3147:
[----:B------:R-:W-:Y:S01]  /*d870*/  STG.E.U8 [R2.64], R0 ;  /* 0x0000000002007986 */ /* 0x000fe2000c101124 */
[----:B------:R-:W-:Y:S05]  /*d880*/  EXIT ;  /* 0x000000000000794d */ /* 0x000fea0003800000 */
.L_x_3141:
        /* <DEDUP_REMOVED lines=22> */
.L_x_3124:
[----:B------:R-:W-:Y:S01]  /*d9f0*/  MOV R0, 0x0 ;  /* 0x0000000000007802 */ /* 0x000fe20000000f00 */
[----:B------:R-:W-:Y:S02]  /*da00*/  IMAD.MOV.U32 R4, RZ, RZ, c[0x4][0xf8] ;  /* 0x01003e00ff047624 */ /* 0x000fe400078e00ff */
[----:B------:R-:W-:Y:S01]  /*da10*/  IMAD.MOV.U32 R5, RZ, RZ, c[0x4][0xfc] ;  /* 0x01003f00ff057624 */ /* 0x000fe200078e00ff */
[----:B------:R0:W2:Y:S01]  /*da20*/  LDC.64 R2, c[0x4][R0] ;  /* 0x0100000000027b82 */ /* 0x0000a20000000a00 */
        /* <DEDUP_REMOVED lines=16> */
.L_x_3151:
[----:B------:R-:W-:Y:S01]  /*db30*/  STG.E.64 [R2.64], R22 ;  /* 0x0000001602007986 */ /* 0x000fe2000c101b24 */
[----:B------:R-:W-:Y:S05]  /*db40*/  EXIT ;  /* 0x000000000000794d */ /* 0x000fea0003800000 */
.L_x_3150:
[----:B------:R-:W-:Y:S01]  /*db50*/  STG.E [R2.64], R22 ;  /* 0x0000001602007986 */ /* 0x000fe2000c101924 */
[----:B------:R-:W-:Y:S05]  /*db60*/  EXIT ;  /* 0x000000000000794d */ /* 0x000fea0003800000 */
.L_x_3152:
        /* <DEDUP_REMOVED lines=9> */
.L_x_3444:


//--------------------- .text._ZN2at6native18elementwise_kernelILi128ELi2EZNS0_22gpu_kernel_impl_nocastIZZNS0_61_GLOBAL__N__ae8afa13_23_FlattenIndicesKernel_cu_7dd49032_310621_flatten_indices_implINS3_18CUDAKernelLauncherEiLl8EEENS_6TensorERKS6_N3c108ArrayRefIlEEENKUlvE0_clEvEUllE_EEvRNS_18TensorIteratorBaseERKT_EUliE_EEviT1_ --------------------------
	.section	.text._ZN2at6native18elementwise_kernelILi128ELi2EZNS0_22gpu_kernel_impl_nocastIZZNS0_61_GLOBAL__N__ae8afa13_23_FlattenIndicesKernel_cu_7dd49032_310621_flatten_indices_implINS3_18CUDAKernelLauncherEiLl8EEENS_6TensorERKS6_N3c108ArrayRefIlEEENKUlvE0_clEvEUllE_EEvRNS_18TensorIteratorBaseERKT_EUliE_EEviT1_,"ax",@progbits
	.sectioninfo	@"SHI_REGISTERS=32"
	.align	128
        .global         _ZN2at6native18elementwise_kernelILi128ELi2EZNS0_22gpu_kernel_impl_nocastIZZNS0_61_GLOBAL__N__ae8afa13_23_FlattenIndicesKernel_cu_7dd49032_310621_flatten_indices_implINS3_18CUDAKernelLauncherEiLl8EEENS_6TensorERKS6_N3c108ArrayRefIlEEENKUlvE0_clEvEUllE_EEvRNS_18TensorIteratorBaseERKT_EUliE_EEviT1_
        .type           _ZN2at6native18elementwise_kernelILi128ELi2EZNS0_22gpu_kernel_impl_nocastIZZNS0_61_GLOBAL__N__ae8afa13_23_FlattenIndicesKernel_cu_7dd49032_310621_flatten_indices_implINS3_18CUDAKernelLauncherEiLl8EEENS_6TensorERKS6_N3c108ArrayRefIlEEENKUlvE0_clEvEUllE_EEvRNS_18TensorIteratorBaseERKT_EUliE_EEviT1_,@function
        .size           _ZN2at6native18elementwise_kernelILi128ELi2EZNS0_22gpu_kernel_impl_nocastIZZNS0_61_GLOBAL__N__ae8afa13_23_FlattenIndicesKernel_cu_7dd49032_310621_flatten_indices_implINS3_18CUDAKernelLauncherEiLl8EEENS_6TensorERKS6_N3c108ArrayRefIlEEENKUlvE0_clEvEUllE_EEvRNS_18TensorIteratorBaseERKT_EUliE_EEviT1_,(.L_x_3445 - _ZN2at6native18elementwise_kernelILi128ELi2EZNS0_22gpu_kernel_impl_nocastIZZNS0_61_GLOBAL__N__ae8afa13_23_FlattenIndicesKernel_cu_7dd49032_310621_flatten_indices_implINS3_18CUDAKernelLauncherEiLl8EEENS_6TensorERKS6_N3c108ArrayRefIlEEENKUlvE0_clEvEUllE_EEvRNS_18TensorIteratorBaseERKT_EUliE_EEviT1_)
        .other          _ZN2at6native18elementwise_kernelILi128ELi2EZNS0_22gpu_kernel_impl_nocastIZZNS0_61_GLOBAL__N__ae8afa13_23_FlattenIndicesKernel_cu_7dd49032_310621_flatten_indices_implINS3_18CUDAKernelLauncherEiLl8EEENS_6TensorERKS6_N3c108ArrayRefIlEEENKUlvE0_clEvEUllE_EEvRNS_18TensorIteratorBaseERKT_EUliE_EEviT1_,@"STO_CUDA_ENTRY STV_DEFAULT"
_ZN2at6native18elementwise_kernelILi128ELi2EZNS0_22gpu_kernel_impl_nocastIZZNS0_61_GLOBAL__N__ae8afa13_23_FlattenIndicesKernel_cu_7dd49032_310621_flatten_indices_implINS3_18CUDAKernelLauncherEiLl8EEENS_6TensorERKS6_N3c108ArrayRefIlEEENKUlvE0_clEvEUllE_EEvRNS_18TensorIteratorBaseERKT_EUliE_EEviT1_:
.text._ZN2at6native18elementwise_kernelILi128ELi2EZNS0_22gpu_kernel_impl_nocastIZZNS0_61_GLOBAL__N__ae8afa13_23_FlattenIndicesKernel_cu_7dd49032_310621_flatten_indices_implINS3_18CUDAKernelLauncherEiLl8EEENS_6TensorERKS6_N3c108ArrayRefIlEEENKUlvE0_clEvEUllE_EEvRNS_18TensorIteratorBaseERKT_EUliE_EEviT1_:
        /* <DEDUP_REMOVED lines=241> */
.L_x_3155:
[----:B------:R-:W-:-:S05]  /*0f10*/  IADD3 R14, P0, R6, c[0x0][0x368], RZ ;  /* 0x0000da00060e7a10 */ /* 0x000fca0007f1e0ff */
[----:B------:R-:W-:-:S06]  /*0f20*/  IMAD.X R15, RZ, RZ, c[0x0][0x36c], P0 ;  /* 0x0000db00ff0f7624 */ /* 0x000fcc00000e06ff */
[----:B------:R-:W2:Y:S01]  /*0f30*/  LDG.E.64 R14, [R14.64] ;  /* 0x0000000a0e0e7981 */ /* 0x000ea2000c1e1b00 */
[----:B------:R-:W-:Y:S01]  /*0f40*/  MOV R6, 0x1 ;  /* 0x0000000100067802 */ /* 0x000fe20000000f00 */
[----:B------:R-:W-:Y:S01]  /*0f50*/  IMAD.MOV.U32 R10, RZ, RZ, RZ ;  /* 0x000000ffff0a7224 */ /* 0x000fe200078e00ff */
[----:B------:R-:W-:Y:S02]  /*0f60*/  MOV R20, RZ ;  /* 0x000000ff00147202 */ /* 0x000fe40000000f00 */
[----:B------:R-:W-:-:S04]  /*0f70*/  ISETP.LE.U32.AND P0, PT, R6, c[0x0][0x380], PT ;  /* 0x0000e00006007a0c */ /* 0x000fc80003f03070 */
[----:B------:R-:W-:Y:S01]  /*0f80*/  ISETP.GE.AND.EX P0, PT, R2, RZ, PT, P0 ;  /* 0x000000ff0200720c */ /* 0x000fe20003f06300 */
[----:B--2---:R-:W-:-:S04]  /*0f90*/  IMAD R7, R15, c[0x0][0x378], RZ ;  /* 0x0000de000f077a24 */ /* 0x004fc800078e02ff */
[----:B------:R-:W-:-:S08]  /*0fa0*/  IMAD R17, R14, c[0x0][0x37c], R7 ;  /* 0x0000df000e117a24 */ /* 0x000fd000078e0207 */
[----:B------:R-:W-:Y:S05]  /*0fb0*/  @!P0 BRA `(.L_x_3156) ;  /* 0x0000076000008947 */ /* 0x000fea0003800000 */
[----:B------:R-:W-:Y:S01]  /*0fc0*/  ISETP.GE.U32.AND P1, PT, R0, 0x3, PT ;  /* 0x000000030000780c */ /* 0x000fe20003f26070 */
[----:B------:R-:W-:Y:S01]  /*0fd0*/  HFMA2.MMA R7, -RZ, RZ, 0, 1.78813934326171875e-07 ;  /* 0x00000003ff077435 */ /* 0x000fe200000001ff */
[----:B------:R-:W-:Y:S01]  /*0fe0*/  IMAD.WIDE.U32 R14, R14, c[0x0][0x378], RZ ;  /* 0x0000de000e0e7a25 */ /* 0x000fe200078e00ff */
[----:B------:R-:W-:Y:S01]  /*0ff0*/  MOV R8, RZ ;  /* 0x000000ff00087202 */ /* 0x000fe20000000f00 */
[----:B------:R-:W-:Y:S01]  /*1000*/  CS2R R10, SRZ ;  /* 0x00000000000a7805 */ /* 0x000fe2000001ff00 */
[----:B------:R-:W-:Y:S01]  /*1010*/  ISETP.GE.U32.AND.EX P1, PT, R4, RZ, PT, P1 ;  /* 0x000000ff0400720c */ /* 0x000fe20003f26110 */
[----:B------:R-:W-:Y:S01]  /*1020*/  IMAD.MOV.U32 R20, RZ, RZ, RZ ;  /* 0x000000ffff147224 */ /* 0x000fe200078e00ff */
[----:B------:R-:W-:-:S04]  /*1030*/  IADD3 R17, R15, R17, RZ ;  /* 0x000000110f117210 */ /* 0x000fc80007ffe0ff */
[----:B------:R-:W-:-:S04]  /*1040*/  LOP3.LUT R7, R7, c[0x0][0x380], RZ, 0xc0, !PT ;  /* 0x0000e00007077a12 */ /* 0x000fc800078ec0ff */
[----:B------:R-:W-:-:S04]  /*1050*/  ISETP.NE.U32.AND P0, PT, R7, RZ, PT ;  /* 0x000000ff0700720c */ /* 0x000fc80003f05070 */
[----:B------:R-:W-:Y:S01]  /*1060*/  ISETP.NE.AND.EX P0, PT, RZ, RZ, PT, P0 ;  /* 0x000000ffff00720c */ /* 0x000fe20003f05300 */
[----:B------:R-:W-:-:S12]  /*1070*/  @!P1 BRA `(.L_x_3157) ;  /* 0x000003b000009947 */ /* 0x000fd80003800000 */
[----:B------:R-:W-:Y:S01]  /*1080*/  IADD3 R9, P1, R7, -c[0x0][0x380], RZ ;  /* 0x8000e00007097a10 */ /* 0x000fe20007f3e0ff */
[----:B------:R-:W-:Y:S01]  /*1090*/  UMOV UR6, 0x2 ;  /* 0x0000000200067882 */ /* 0x000fe20000000000 */
[C---:B------:R-:W-:Y:S01]  /*10a0*/  LEA R28, P2, R14.reuse, c[0x0][0x370], 0x2 ;  /* 0x0000dc000e1c7a11 */ /* 0x040fe200078410ff */
[----:B------:R-:W-:Y:S01]  /*10b0*/  ULDC.64 UR4, c[0x0][0x3c8] ;  /* 0x0000f20000047ab9 */ /* 0x000fe20000000a00 */
[----:B------:R-:W-:Y:S01]  /*10c0*/  MOV R8, RZ ;  /* 0x000000ff00087202 */ /* 0x000fe20000000f00 */
[----:B------:R-:W-:Y:S01]  /*10d0*/  IMAD.MOV.U32 R11, RZ, RZ, RZ ;  /* 0x000000ffff0b7224 */ /* 0x000fe200078e00ff */
[----:B------:R-:W-:Y:S01]  /*10e0*/  IADD3.X R6, RZ, ~c[0x0][0x384], RZ, P1, !PT ;  /* 0x8000e100ff067a10 */ /* 0x000fe20000ffe4ff */
[----:B------:R-:W-:Y:S01]  /*10f0*/  USHF.L.U64.HI UR5, UR4, UR6, UR5 ;  /* 0x0000000604057299 */ /* 0x000fe20008010205 */
[----:B------:R-:W-:Y:S01]  /*1100*/  LEA.HI.X R13, R14, c[0x0][0x374], R17, 0x2, P2 ;  /* 0x0000dd000e0d7a11 */ /* 0x000fe200010f1411 */
[----:B------:R-:W-:-:S02]  /*1110*/  USHF.L.U32 UR4, UR4, 0x2, URZ ;  /* 0x0000000204047899 */ /* 0x000fc4000800063f */
[----:B------:R-:W-:Y:S02]  /*1120*/  UMOV UR8, 0x8 ;  /* 0x0000000800087882 */ /* 0x000fe40000000000 */
.L_x_3158:
[----:B------:R-:W-:Y:S02]  /*1130*/  MOV R29, R13 ;  /* 0x0000000d001d7202 */ /* 0x000fe40000000f00 */
[----:B------:R-:W-:-:S04]  /*1140*/  IADD3 R18, P1, R28, UR4, RZ ;  /* 0x000000041c127c10 */ /* 0x000fc8000ff3e0ff */
[----:B------:R0:W2:Y:S01]  /*1150*/  LDG.E R29, [R28.64] ;  /* 0x0000000a1c1d7981 */ /* 0x0000a2000c1e1900 */
[----:B------:R-:W-:Y:S02]  /*1160*/  IADD3.X R19, R13, UR5, RZ, P1, !PT ;  /* 0x000000050d137c10 */ /* 0x000fe40008ffe4ff */
[----:B------:R-:W-:-:S03]  /*1170*/  IADD3 R24, P1, R18, UR4, RZ ;  /* 0x0000000412187c10 */ /* 0x000fc6000ff3e0ff */
[----:B------:R1:W3:Y:S01]  /*1180*/  LDG.E R27, [R18.64] ;  /* 0x0000000a121b7981 */ /* 0x0002e2000c1e1900 */
[----:B------:R-:W-:Y:S02]  /*1190*/  IADD3.X R25, R19, UR5, RZ, P1, !PT ;  /* 0x0000000513197c10 */ /* 0x000fe40008ffe4ff */
[----:B------:R-:W-:-:S03]  /*11a0*/  IADD3 R12, P1, R24, UR4, RZ ;  /* 0x00000004180c7c10 */ /* 0x000fc6000ff3e0ff */
[----:B------:R4:W5:Y:S01]  /*11b0*/  LDG.E R23, [R24.64] ;  /* 0x0000000a18177981 */ /* 0x000962000c1e1900 */
[----:B------:R-:W-:-:S05]  /*11c0*/  IADD3.X R13, R25, UR5, RZ, P1, !PT ;  /* 0x00000005190d7c10 */ /* 0x000fca0008ffe4ff */
[----:B------:R0:W5:Y:S01]  /*11d0*/  LDG.E R21, [R12.64] ;  /* 0x0000000a0c157981 */ /* 0x000162000c1e1900 */
[----:B------:R-:W-:Y:S01]  /*11e0*/  ULDC.64 UR6, c[0x0][UR8+0x380] ;  /* 0x0000e00008067abb */ /* 0x000fe20008000a00 */
[----:B-1----:R-:W-:Y:S01]  /*11f0*/  MOV R19, R10 ;  /* 0x0000000a00137202 */ /* 0x002fe20000000f00 */
[----:B------:R-:W-:Y:S01]  /*1200*/  IMAD.MOV.U32 R18, RZ, RZ, R20 ;  /* 0x000000ffff127224 */ /* 0x000fe200078e0014 */
[----:B------:R-:W-:-:S04]  /*1210*/  IADD3 R8, P2, R8, 0x4, RZ ;  /* 0x0000000408087810 */ /* 0x000fc80007f5e0ff */
[----:B------:R-:W-:Y:S02]  /*1220*/  IADD3 R20, P3, R8, R9, RZ ;  /* 0x0000000908147210 */ /* 0x000fe40007f7e0ff */
[----:B------:R-:W-:Y:S02]  /*1230*/  IADD3.X R11, RZ, R11, RZ, P2, !PT ;  /* 0x0000000bff0b7210 */ /* 0x000fe400017fe4ff */
[----:B------:R-:W-:Y:S02]  /*1240*/  ISETP.NE.U32.AND P1, PT, R20, RZ, PT ;  /* 0x000000ff1400720c */ /* 0x000fe40003f25070 */
[----:B------:R-:W-:Y:S02]  /*1250*/  IADD3.X R20, R11, R6, RZ, P3, !PT ;  /* 0x000000060b147210 */ /* 0x000fe40001ffe4ff */
[----:B0-----:R-:W-:Y:S02]  /*1260*/  IADD3 R28, P2, R12, UR4, RZ ;  /* 0x000000040c1c7c10 */ /* 0x001fe4000ff5e0ff */
[----:B------:R-:W-:-:S02]  /*1270*/  ISETP.NE.AND.EX P1, PT, R20, RZ, PT, P1 ;  /* 0x000000ff1400720c */ /* 0x000fc40003f25310 */
[----:B------:R-:W-:Y:S02]  /*1280*/  IADD3.X R13, R13, UR5, RZ, P2, !PT ;  /* 0x000000050d0d7c10 */ /* 0x000fe400097fe4ff */
[----:B--2---:R-:W-:Y:S01]  /*1290*/  SHF.R.S32.HI R22, RZ, 0x1f, R29 ;  /* 0x0000001fff167819 */ /* 0x004fe2000001141d */
[C---:B------:R-:W-:Y:S02]  /*12a0*/  IMAD R26, R29.reuse, UR7, RZ ;  /* 0x000000071d1a7c24 */ /* 0x040fe4000f8e02ff */
[----:B------:R-:W-:Y:S01]  /*12b0*/  IMAD.WIDE.U32 R18, R29, UR6, R18 ;  /* 0x000000061d127c25 */ /* 0x000fe2000f8e0012 */
[----:B---3--:R-:W-:-:S03]  /*12c0*/  SHF.R.S32.HI R10, RZ, 0x1f, R27 ;  /* 0x0000001fff0a7819 */ /* 0x008fc6000001141b */
[----:B------:R-:W-:Y:S01]  /*12d0*/  IMAD R29, R22, UR6, R26 ;  /* 0x00000006161d7c24 */ /* 0x000fe2000f8e021a */
[----:B------:R-:W-:Y:S02]  /*12e0*/  ULDC.64 UR6, c[0x0][UR8+0x388] ;  /* 0x0000e20008067abb */ /* 0x000fe40008000a00 */
[----:B----4-:R-:W-:Y:S02]  /*12f0*/  IMAD R25, R27, UR7, RZ ;  /* 0x000000071b197c24 */ /* 0x010fe4000f8e02ff */
[----:B------:R-:W-:Y:S02]  /*1300*/  IADD3 R19, R19, R29, RZ ;  /* 0x0000001d13137210 */ /* 0x000fe40007ffe0ff */
[----:B------:R-:W-:Y:S01]  /*1310*/  IMAD R25, R10, UR6, R25 ;  /* 0x000000060a197c24 */ /* 0x000fe2000f8e0219 */
[----:B-----5:R-:W-:Y:S02]  /*1320*/  SHF.R.S32.HI R10, RZ, 0x1f, R23 ;  /* 0x0000001fff0a7819 */ /* 0x020fe40000011417 */
[----:B------:R-:W-:Y:S01]  /*1330*/  IMAD.WIDE.U32 R18, R27, UR6, R18 ;  /* 0x000000061b127c25 */ /* 0x000fe2000f8e0012 */
[----:B------:R-:W-:-:S03]  /*1340*/  ULDC.64 UR6, c[0x0][UR8+0x390] ;  /* 0x0000e40008067abb */ /* 0x000fc60008000a00 */
[----:B------:R-:W-:Y:S02]  /*1350*/  IMAD.IADD R19, R19, 0x1, R25 ;  /* 0x0000000113137824 */ /* 0x000fe400078e0219 */
[C---:B------:R-:W-:Y:S02]  /*1360*/  IMAD R25, R23.reuse, UR7, RZ ;  /* 0x0000000717197c24 */ /* 0x040fe4000f8e02ff */
[----:B------:R-:W-:-:S04]  /*1370*/  IMAD.WIDE.U32 R18, R23, UR6, R18 ;  /* 0x0000000617127c25 */ /* 0x000fc8000f8e0012 */
[----:B------:R-:W-:Y:S01]  /*1380*/  IMAD R25, R10, UR6, R25 ;  /* 0x000000060a197c24 */ /* 0x000fe2000f8e0219 */
[----:B------:R-:W-:Y:S01]  /*1390*/  ULDC.64 UR6, c[0x0][UR8+0x398] ;  /* 0x0000e60008067abb */ /* 0x000fe20008000a00 */
[----:B------:R-:W-:Y:S01]  /*13a0*/  SHF.R.S32.HI R10, RZ, 0x1f, R21 ;  /* 0x0000001fff0a7819 */ /* 0x000fe20000011415 */
[----:B------:R-:W-:Y:S01]  /*13b0*/  IMAD R23, R21, UR7, RZ ;  /* 0x0000000715177c24 */ /* 0x000fe2000f8e02ff */
[----:B------:R-:W-:Y:S01]  /*13c0*/  UIADD3 UR8, UR8, 0x20, URZ ;  /* 0x0000002008087890 */ /* 0x000fe2000fffe03f */
[----:B------:R-:W-:Y:S02]  /*13d0*/  IMAD.IADD R19, R19, 0x1, R25 ;  /* 0x0000000113137824 */ /* 0x000fe400078e0219 */
[----:B------:R-:W-:Y:S02]  /*13e0*/  IMAD R23, R10, UR6, R23 ;  /* 0x000000060a177c24 */ /* 0x000fe4000f8e0217 */
[----:B------:R-:W-:-:S05]  /*13f0*/  IMAD.WIDE.U32 R18, R21, UR6, R18 ;  /* 0x0000000615127c25 */ /* 0x000fca000f8e0012 */
[----:B------:R-:W-:Y:S02]  /*1400*/  IADD3 R10, R19, R23, RZ ;  /* 0x00000017130a7210 */ /* 0x000fe40007ffe0ff */
[----:B------:R-:W-:Y:S01]  /*1410*/  MOV R20, R18 ;  /* 0x0000001200147202 */ /* 0x000fe20000000f00 */
[----:B------:R-:W-:Y:S05]  /*1420*/  @P1 BRA `(.L_x_3158) ;  /* 0xfffffd0000001947 */ /* 0x000fea000383ffff */
.L_x_3157:
[----:B------:R-:W-:Y:S05]  /*1430*/  @!P0 BRA `(.L_x_3156) ;  /* 0x000002e000008947 */ /* 0x000fea0003800000 */
[----:B------:R-:W-:Y:S02]  /*1440*/  IMAD R11, R11, c[0x0][0x3c8], RZ ;  /* 0x0000f2000b0b7a24 */ /* 0x000fe400078e02ff */
[----:B------:R-:W-:Y:S02]  /*1450*/  IMAD.MOV.U32 R16, RZ, RZ, R14 ;  /* 0x000000ffff107224 */ /* 0x000fe400078e000e */
[C---:B------:R-:W-:Y:S02]  /*1460*/  IMAD R9, R8.reuse, c[0x0][0x3cc], R11 ;  /* 0x0000f30008097a24 */ /* 0x040fe400078e020b */
[----:B------:R-:W-:-:S05]  /*1470*/  IMAD.WIDE.U32 R16, R8, c[0x0][0x3c8], R16 ;  /* 0x0000f20008107a25 */ /* 0x000fca00078e0010 */
[----:B------:R-:W-:Y:S02]  /*1480*/  IADD3 R9, R17, R9, RZ ;  /* 0x0000000911097210 */ /* 0x000fe40007ffe0ff */
[----:B------:R-:W-:-:S04]  /*1490*/  LEA R12, P0, R16, c[0x0][0x370], 0x2 ;  /* 0x0000dc00100c7a11 */ /* 0x000fc800078010ff */
[----:B------:R-:W-:-:S05]  /*14a0*/  LEA.HI.X R13, R16, c[0x0][0x374], R9, 0x2, P0 ;  /* 0x0000dd00100d7a11 */ /* 0x000fca00000f1409 */
[----:B------:R-:W2:Y:S01]  /*14b0*/  LDG.E R11, [R12.64] ;  /* 0x0000000a0c0b7981 */ /* 0x000ea2000c1e1900 */
[----:B------:R-:W-:Y:S01]  /*14c0*/  SHF.L.U32 R16, R8, 0x3, RZ ;  /* 0x0000000308107819 */ /* 0x000fe200000006ff */
[----:B------:R-:W-:Y:S01]  /*14d0*/  IMAD.MOV.U32 R21, RZ, RZ, R10 ;  /* 0x000000ffff157224 */ /* 0x000fe200078e000a */
[----:B------:R-:W-:Y:S02]  /*14e0*/  ISETP.NE.U32.AND P0, PT, R7, 0x1, PT ;  /* 0x000000010700780c */ /* 0x000fe40003f05070 */
[----:B------:R-:W0:Y:S02]  /*14f0*/  LDC.64 R8, c[0x0][R16+0x388] ;  /* 0x0000e20010087b82 */ /* 0x000e240000000a00 */
[----:B------:R-:W-:Y:S02]  /*1500*/  ISETP.NE.AND.EX P0, PT, RZ, RZ, PT, P0 ;  /* 0x000000ffff00720c */ /* 0x000fe40003f05300 */
[----:B--2---:R-:W-:Y:S01]  /*1510*/  SHF.R.S32.HI R15, RZ, 0x1f, R11 ;  /* 0x0000001fff0f7819 */ /* 0x004fe2000001140b */
[----:B0-----:R-:W-:-:S02]  /*1520*/  IMAD R6, R9, R11, RZ ;  /* 0x0000000b09067224 */ /* 0x001fc400078e02ff */
        /* <DEDUP_REMOVED lines=11> */
[----:B------:R-:W-:-:S05]  /*15e0*/  IADD3.X R13, R13, UR5, RZ, P1, !PT ;  /* 0x000000050d0d7c10 */ /* 0x000fca0008ffe4ff */
[----:B------:R-:W2:Y:S01]  /*15f0*/  LDG.E R11, [R12.64] ;  /* 0x0000000a0c0b7981 */ /* 0x000ea2000c1e1900 */
[----:B------:R-:W-:-:S04]  /*1600*/  @P0 IADD3 R14, P1, R12, UR7, RZ ;  /* 0x000000070c0e0c10 */ /* 0x000fc8000ff3e0ff */
[----:B------:R-:W-:-:S06]  /*1610*/  @P0 IADD3.X R15, R13, UR5, RZ, P1, !PT ;  /* 0x000000050d0f0c10 */ /* 0x000fcc0008ffe4ff */
[----:B------:R-:W3:Y:S01]  /*1620*/  @P0 LDG.E R15, [R14.64] ;  /* 0x0000000a0e0f0981 */ /* 0x000ee2000c1e1900 */
[----:B------:R-:W0:Y:S01]  /*1630*/  LDC.64 R8, c[0x0][R16+0x390] ;  /* 0x0000e40010087b82 */ /* 0x000e220000000a00 */
[----:B------:R-:W-:-:S07]  /*1640*/  MOV R21, R10 ;  /* 0x0000000a00157202 */ /* 0x000fce0000000f00 */
[----:B------:R-:W1:Y:S01]  /*1650*/  @P0 LDC.64 R6, c[0x0][R16+0x398] ;  /* 0x0000e60010060b82 */ /* 0x000e620000000a00 */
[----:B--2---:R-:W-:Y:S01]  /*1660*/  SHF.R.S32.HI R17, RZ, 0x1f, R11 ;  /* 0x0000001fff117819 */ /* 0x004fe2000001140b */
[----:B0-----:R-:W-:Y:S02]  /*1670*/  IMAD R9, R9, R11, RZ ;  /* 0x0000000b09097224 */ /* 0x001fe400078e02ff */
[----:B------:R-:W-:-:S04]  /*1680*/  IMAD.WIDE.U32 R20, R11, R8, R20 ;  /* 0x000000080b147225 */ /* 0x000fc800078e0014 */
[----:B------:R-:W-:-:S04]  /*1690*/  IMAD R9, R8, R17, R9 ;  /* 0x0000001108097224 */ /* 0x000fc800078e0209 */
[----:B------:R-:W-:Y:S01]  /*16a0*/  IMAD.IADD R10, R21, 0x1, R9 ;  /* 0x00000001150a7824 */ /* 0x000fe200078e0209 */
[----:B---3--:R-:W-:Y:S01]  /*16b0*/  @P0 SHF.R.S32.HI R9, RZ, 0x1f, R15 ;  /* 0x0000001fff090819 */ /* 0x008fe2000001140f */
[----:B-1----:R-:W-:-:S03]  /*16c0*/  @P0 IMAD R7, R7, R15, RZ ;  /* 0x0000000f07070224 */ /* 0x002fc600078e02ff */
[----:B------:R-:W-:Y:S01]  /*16d0*/  @P0 MOV R21, R10 ;  /* 0x0000000a00150202 */ /* 0x000fe20000000f00 */
[----:B------:R-:W-:-:S04]  /*16e0*/  @P0 IMAD R9, R6, R9, R7 ;  /* 0x0000000906090224 */ /* 0x000fc800078e0207 */
[----:B------:R-:W-:-:S04]  /*16f0*/  @P0 IMAD.WIDE.U32 R6, R15, R6, R20 ;  /* 0x000000060f060225 */ /* 0x000fc800078e0014 */
[----:B------:R-:W-:Y:S01]  /*1700*/  @P0 IMAD.MOV.U32 R20, RZ, RZ, R6 ;  /* 0x000000ffff140224 */ /* 0x000fe200078e0006 */
[----:B------:R-:W-:Y:S02]  /*1710*/  @P0 IADD3 R10, R7, R9, RZ ;  /* 0x00000009070a0210 */ /* 0x000fe40007ffe0ff */
.L_x_3156:
[----:B------:R-:W-:Y:S02]  /*1720*/  IADD3 R6, P0, R5, c[0x0][0x360], RZ ;  /* 0x0000d80005067a10 */ /* 0x000fe40007f1e0ff */
[----:B------:R-:W-:Y:S02]  /*1730*/  MOV R21, R10 ;  /* 0x0000000a00157202 */ /* 0x000fe40000000f00 */
[----:B------:R-:W-:Y:S02]  /*1740*/  IADD3.X R7, RZ, c[0x0][0x364], RZ, P0, !PT ;  /* 0x0000d900ff077a10 */ /* 0x000fe400007fe4ff */
[----:B------:R-:W-:-:S03]  /*1750*/  IADD3 R3, R3, 0x80, RZ ;  /* 0x0000008003037810 */ /* 0x000fc60007ffe0ff */
[----:B------:R0:W-:Y:S04]  /*1760*/  STG.E.64 [R6.64], R20 ;  /* 0x0000001406007986 */ /* 0x0001e8000c101b0a */
.L_x_3154:
[----:B------:R-:W-:Y:S05]  /*1770*/  BSYNC B0 ;  /* 0x0000000000007941 */ /* 0x000fea0003800000 */
.L_x_3153:
[----:B------:R-:W-:-:S13]  /*1780*/  ISETP.GE.AND P0, PT, R3, c[0x0][0x160], PT ;  /* 0x0000580003007a0c */ /* 0x000fda0003f06270 */
[----:B------:R-:W-:Y:S05]  /*1790*/  @P0 EXIT ;  /* 0x000000000000094d */ /* 0x000fea0003800000 */
[----:B------:R-:W-:Y:S01]  /*17a0*/  ISETP.NE.AND P0, PT, RZ, c[0x0][0x168], PT ;  /* 0x00005a00ff007a0c */ /* 0x000fe20003f05270 */
[----:B0-----:R-:W-:Y:S01]  /*17b0*/  HFMA2.MMA R6, -RZ, RZ, 0, 0 ;  /* 0x00000000ff067435 */ /* 0x001fe200000001ff */
[----:B------:R-:W-:-:S11]  /*17c0*/  IMAD.MOV.U32 R5, RZ, RZ, RZ ;  /* 0x000000ffff057224 */ /* 0x000fd600078e00ff */
[----:B------:R-:W-:Y:S05]  /*17d0*/  @!P0 BRA `(.L_x_3159) ;  /* 0x00000e0000008947 */ /* 0x000fea0003800000 */
[----:B------:R-:W-:Y:S01]  /*17e0*/  MOV R6, RZ ;  /* 0x000000ff00067202 */ /* 0x000fe20000000f00 */
[----:B------:R-:W-:-:S04]  /*17f0*/  IMAD.MOV.U32 R7, RZ, RZ, R3 ;  /* 0x000000ffff077224 */ /* 0x000fc800078e0003 */
        /* <DEDUP_REMOVED lines=222> */
.L_x_3159:
[----:B------:R-:W-:-:S04]  /*25e0*/  IADD3 R8, P0, R5, c[0x0][0x368], RZ ;  /* 0x0000da0005087a10 */ /* 0x000fc80007f1e0ff */
[----:B------:R-:W-:-:S06]  /*25f0*/  IADD3.X R9, RZ, c[0x0][0x36c], RZ, P0, !PT ;  /* 0x0000db00ff097a10 */ /* 0x000fcc00007fe4ff */
[----:B------:R-:W2:Y:S01]  /*2600*/  LDG.E.64 R8, [R8.64] ;  /* 0x0000000a08087981 */ /* 0x000ea2000c1e1b00 */
[----:B------:R-:W-:Y:S01]  /*2610*/  MOV R10, c[0x0][0x380] ;  /* 0x0000e000000a7a02 */ /* 0x000fe20000000f00 */
[----:B------:R-:W-:Y:S01]  /*2620*/  CS2R R16, SRZ ;  /* 0x0000000000107805 */ /* 0x000fe2000001ff00 */
[----:B------:R-:W-:Y:S02]  /*2630*/  IADD3 R6, P1, R6, c[0x0][0x360], RZ ;  /* 0x0000d80006067a10 */ /* 0x000fe40007f3e0ff */
[----:B------:R-:W-:-:S03]  /*2640*/  ISETP.GE.U32.AND P0, PT, R10, 0x1, PT ;  /* 0x000000010a00780c */ /* 0x000fc60003f06070 */
[----:B------:R-:W-:Y:S01]  /*2650*/  IMAD.X R7, RZ, RZ, c[0x0][0x364], P1 ;  /* 0x0000d900ff077624 */ /* 0x000fe200008e06ff */
        /* <DEDUP_REMOVED lines=10> */
[----:B------:R-:W-:Y:S02]  /*2700*/  ISETP.NE.U32.AND P0, PT, R10, RZ, PT ;  /* 0x000000ff0a00720c */ /* 0x000fe40003f05070 */
[----:B------:R-:W-:Y:S02]  /*2710*/  MOV R0, RZ ;  /* 0x000000ff00007202 */ /* 0x000fe40000000f00 */
[----:B------:R-:W-:-:S02]  /*2720*/  ISETP.NE.AND.EX P0, PT, RZ, RZ, PT, P0 ;  /* 0x000000ffff00720c */ /* 0x000fc40003f05300 */
[----:B------:R-:W-:-:S05]  /*2730*/  IADD3 R5, R3, R5, RZ ;  /* 0x0000000503057210 */ /* 0x000fca0007ffe0ff */
[----:B------:R-:W-:Y:S06]  /*2740*/  @!P1 BRA `(.L_x_3161) ;  /* 0x0000038000009947 */ /* 0x000fec0003800000 */
[----:B------:R-:W-:Y:S01]  /*2750*/  UMOV UR6, 0x4 ;  /* 0x0000000400067882 */ /* 0x000fe20000000000 */
[----:B------:R-:W-:Y:S01]  /*2760*/  IADD3 R12, P1, R10, -c[0x0][0x380], RZ ;  /* 0x8000e0000a0c7a10 */ /* 0x000fe20007f3e0ff */
[----:B------:R-:W-:Y:S01]  /*2770*/  ULDC.64 UR8, c[0x0][0x3c8] ;  /* 0x0000f20000087ab9 */ /* 0x000fe20000000a00 */
[C---:B------:R-:W-:Y:S01]  /*2780*/  LEA R22, P2, R2.reuse, c[0x0][0x370], 0x2 ;  /* 0x0000dc0002167a11 */ /* 0x040fe200078410ff */
[----:B------:R-:W-:Y:S01]  /*2790*/  UIMAD.WIDE.U32 UR4, UR6, UR8, URZ ;  /* 0x00000008060472a5 */ /* 0x000fe2000f8e003f */
[----:B------:R-:W-:Y:S01]  /*27a0*/  IMAD.MOV.U32 R13, RZ, RZ, RZ ;  /* 0x000000ffff0d7224 */ /* 0x000fe200078e00ff */
[----:B------:R-:W-:Y:S01]  /*27b0*/  UIMAD UR6, UR6, UR9, URZ ;  /* 0x00000009060672a4 */ /* 0x000fe2000f8e023f */
[----:B------:R-:W-:Y:S01]  /*27c0*/  MOV R0, RZ ;  /* 0x000000ff00007202 */ /* 0x000fe20000000f00 */
[----:B------:R-:W-:Y:S01]  /*27d0*/  UMOV UR7, 0x8 ;  /* 0x0000000800077882 */ /* 0x000fe20000000000 */
[----:B------:R-:W-:Y:S01]  /*27e0*/  IADD3.X R11, RZ, ~c[0x0][0x384], RZ, P1, !PT ;  /* 0x8000e100ff0b7a10 */ /* 0x000fe20000ffe4ff */
[----:B------:R-:W-:Y:S01]  /*27f0*/  UIADD3 UR6, UR5, UR6, URZ ;  /* 0x0000000605067290 */ /* 0x000fe2000fffe03f */
[----:B------:R-:W-:-:S05]  /*2800*/  LEA.HI.X R23, R2, c[0x0][0x374], R5, 0x2, P2 ;  /* 0x0000dd0002177a11 */ /* 0x000fca00010f1405 */
.L_x_3162:
[----:B------:R-:W2:Y:S01]  /*2810*/  LDG.E R21, [R22.64] ;  /* 0x0000000a16157981 */ /* 0x000ea2000c1e1900 */
[----:B------:R-:W-:-:S04]  /*2820*/  IADD3 R24, P1, R22, UR4, RZ ;  /* 0x0000000416187c10 */ /* 0x000fc8000ff3e0ff */
[----:B------:R-:W-:Y:S02]  /*2830*/  IADD3.X R25, R23, UR6, RZ, P1, !PT ;  /* 0x0000000617197c10 */ /* 0x000fe40008ffe4ff */
[----:B------:R-:W-:-:S03]  /*2840*/  IADD3 R18, P1, R24, UR4, RZ ;  /* 0x0000000418127c10 */ /* 0x000fc6000ff3e0ff */
[----:B------:R-:W3:Y:S01]  /*2850*/  LDG.E R20, [R24.64] ;  /* 0x0000000a18147981 */ /* 0x000ee2000c1e1900 */
[----:B------:R-:W-:Y:S02]  /*2860*/  IADD3.X R19, R25, UR6, RZ, P1, !PT ;  /* 0x0000000619137c10 */ /* 0x000fe40008ffe4ff */
[----:B------:R-:W-:-:S03]  /*2870*/  IADD3 R8, P1, R18, UR4, RZ ;  /* 0x0000000412087c10 */ /* 0x000fc6000ff3e0ff */
[----:B------:R3:W4:Y:S01]  /*2880*/  LDG.E R14, [R18.64] ;  /* 0x0000000a120e7981 */ /* 0x000722000c1e1900 */
[----:B------:R-:W-:-:S05]  /*2890*/  IADD3.X R9, R19, UR6, RZ, P1, !PT ;  /* 0x0000000613097c10 */ /* 0x000fca0008ffe4ff */
[----:B------:R-:W5:Y:S01]  /*28a0*/  LDG.E R15, [R8.64] ;  /* 0x0000000a080f7981 */ /* 0x000f62000c1e1900 */
[----:B------:R-:W-:Y:S01]  /*28b0*/  ULDC.64 UR8, c[0x0][UR7+0x380] ;  /* 0x0000e00007087abb */ /* 0x000fe20008000a00 */
[----:B------:R-:W-:-:S04]  /*28c0*/  IADD3 R13, P2, R13, 0x4, RZ ;  /* 0x000000040d0d7810 */ /* 0x000fc80007f5e0ff */
[----:B------:R-:W-:Y:S02]  /*28d0*/  IADD3.X R0, RZ, R0, RZ, P2, !PT ;  /* 0x00000000ff007210 */ /* 0x000fe400017fe4ff */
[----:B--2---:R-:W-:Y:S01]  /*28e0*/  SHF.R.S32.HI R22, RZ, 0x1f, R21 ;  /* 0x0000001fff167819 */ /* 0x004fe20000011415 */
[C---:B------:R-:W-:Y:S02]  /*28f0*/  IMAD R23, R21.reuse, UR9, RZ ;  /* 0x0000000915177c24 */ /* 0x040fe4000f8e02ff */
[----:B------:R-:W-:-:S04]  /*2900*/  IMAD.WIDE.U32 R16, R21, UR8, R16 ;  /* 0x0000000815107c25 */ /* 0x000fc8000f8e0010 */
[----:B------:R-:W-:Y:S01]  /*2910*/  IMAD R23, R22, UR8, R23 ;  /* 0x0000000816177c24 */ /* 0x000fe2000f8e0217 */
[----:B------:R-:W-:Y:S01]  /*2920*/  ULDC.64 UR8, c[0x0][UR7+0x388] ;  /* 0x0000e20007087abb */ /* 0x000fe20008000a00 */
[----:B------:R-:W-:Y:S01]  /*2930*/  IADD3 R22, P2, R8, UR4, RZ ;  /* 0x0000000408167c10 */ /* 0x000fe2000ff5e0ff */
[----:B---3--:R-:W-:Y:S01]  /*2940*/  IMAD R19, R20, UR9, RZ ;  /* 0x0000000914137c24 */ /* 0x008fe2000f8e02ff */
[----:B------:R-:W-:Y:S02]  /*2950*/  SHF.R.S32.HI R18, RZ, 0x1f, R20 ;  /* 0x0000001fff127819 */ /* 0x000fe40000011414 */
[----:B------:R-:W-:Y:S02]  /*2960*/  IADD3 R17, R17, R23, RZ ;  /* 0x0000001711117210 */ /* 0x000fe40007ffe0ff */
[----:B------:R-:W-:Y:S01]  /*2970*/  IADD3.X R23, R9, UR6, RZ, P2, !PT ;  /* 0x0000000609177c10 */ /* 0x000fe200097fe4ff */
[----:B------:R-:W-:Y:S01]  /*2980*/  IMAD R19, R18, UR8, R19 ;  /* 0x0000000812137c24 */ /* 0x000fe2000f8e0213 */
[----:B----4-:R-:W-:Y:S01]  /*2990*/  SHF.R.S32.HI R18, RZ, 0x1f, R14 ;  /* 0x0000001fff127819 */ /* 0x010fe2000001140e */
[----:B------:R-:W-:Y:S01]  /*29a0*/  IMAD.WIDE.U32 R16, R20, UR8, R16 ;  /* 0x0000000814107c25 */ /* 0x000fe2000f8e0010 */
[----:B------:R-:W-:Y:S01]  /*29b0*/  ULDC.64 UR8, c[0x0][UR7+0x390] ;  /* 0x0000e40007087abb */ /* 0x000fe20008000a00 */
[----:B------:R-:W-:-:S02]  /*29c0*/  IADD3 R20, P3, R13, R12, RZ ;  /* 0x0000000c0d147210 */ /* 0x000fc40007f7e0ff */
[----:B------:R-:W-:Y:S02]  /*29d0*/  IMAD.IADD R17, R17, 0x1, R19 ;  /* 0x0000000111117824 */ /* 0x000fe400078e0213 */
[----:B------:R-:W-:Y:S01]  /*29e0*/  IMAD R19, R14, UR9, RZ ;  /* 0x000000090e137c24 */ /* 0x000fe2000f8e02ff */
[----:B------:R-:W-:Y:S01]  /*29f0*/  ISETP.NE.U32.AND P1, PT, R20, RZ, PT ;  /* 0x000000ff1400720c */ /* 0x000fe20003f25070 */
[----:B------:R-:W-:Y:S01]  /*2a00*/  IMAD.WIDE.U32 R16, R14, UR8, R16 ;  /* 0x000000080e107c25 */ /* 0x000fe2000f8e0010 */
[----:B-----5:R-:W-:-:S03]  /*2a10*/  SHF.R.S32.HI R14, RZ, 0x1f, R15 ;  /* 0x0000001fff0e7819 */ /* 0x020fc6000001140f */
[----:B------:R-:W-:Y:S01]  /*2a20*/  IMAD R19, R18, UR8, R19 ;  /* 0x0000000812137c24 */ /* 0x000fe2000f8e0213 */
[----:B------:R-:W-:Y:S01]  /*2a30*/  IADD3.X R18, R0, R11, RZ, P3, !PT ;  /* 0x0000000b00127210 */ /* 0x000fe20001ffe4ff */
[----:B------:R-:W-:Y:S02]  /*2a40*/  ULDC.64 UR8, c[0x0][UR7+0x398] ;  /* 0x0000e60007087abb */ /* 0x000fe40008000a00 */
[----:B------:R-:W-:Y:S01]  /*2a50*/  IMAD R21, R15, UR9, RZ ;  /* 0x000000090f157c24 */ /* 0x000fe2000f8e02ff */
[----:B------:R-:W-:Y:S01]  /*2a60*/  ISETP.NE.AND.EX P1, PT, R18, RZ, PT, P1 ;  /* 0x000000ff1200720c */ /* 0x000fe20003f25310 */
[----:B------:R-:W-:Y:S01]  /*2a70*/  UIADD3 UR7, UR7, 0x20, URZ ;  /* 0x0000002007077890 */ /* 0x000fe2000fffe03f */
[----:B------:R-:W-:Y:S01]  /*2a80*/  IADD3 R17, R17, R19, RZ ;  /* 0x0000001311117210 */ /* 0x000fe20007ffe0ff */
[----:B------:R-:W-:-:S04]  /*2a90*/  IMAD R21, R14, UR8, R21 ;  /* 0x000000080e157c24 */ /* 0x000fc8000f8e0215 */
[----:B------:R-:W-:-:S04]  /*2aa0*/  IMAD.WIDE.U32 R16, R15, UR8, R16 ;  /* 0x000000080f107c25 */ /* 0x000fc8000f8e0010 */
[----:B------:R-:W-:Y:S02]  /*2ab0*/  IMAD.IADD R17, R17, 0x1, R21 ;  /* 0x0000000111117824 */ /* 0x000fe400078e0215 */
[----:B------:R-:W-:Y:S05]  /*2ac0*/  @P1 BRA `(.L_x_3162) ;  /* 0xfffffd4000001947 */ /* 0x000fea000383ffff */
.L_x_3161:
        /* <DEDUP_REMOVED lines=8> */
[----:B------:R-:W2:Y:S01]  /*2b50*/  LDG.E R9, [R2.64] ;  /* 0x0000000a02097981 */ /* 0x000ea2000c1e1900 */
[----:B------:R-:W-:Y:S02]  /*2b60*/  SHF.L.U32 R12, R13, 0x3, RZ ;  /* 0x000000030d0c7819 */ /* 0x000fe400000006ff */
[----:B------:R-:W-:Y:S02]  /*2b70*/  ISETP.NE.U32.AND P0, PT, R10, 0x1, PT ;  /* 0x000000010a00780c */ /* 0x000fe40003f05070 */
[----:B------:R-:W0:Y:S02]  /*2b80*/  LDC.64 R4, c[0x0][R12+0x388] ;  /* 0x0000e2000c047b82 */ /* 0x000e240000000a00 */
[----:B------:R-:W-:Y:S02]  /*2b90*/  ISETP.NE.AND.EX P0, PT, RZ, RZ, PT, P0 ;  /* 0x000000ffff00720c */ /* 0x000fe40003f05300 */
[----:B--2---:R-:W-:Y:S01]  /*2ba0*/  SHF.R.S32.HI R11, RZ, 0x1f, R9 ;  /* 0x0000001fff0b7819 */ /* 0x004fe20000011409 */
[----:B0-----:R-:W-:-:S02]  /*2bb0*/  IMAD R0, R5, R9, RZ ;  /* 0x0000000905007224 */ /* 0x001fc400078e02ff */
        /* <DEDUP_REMOVED lines=23> */
[----:B-1----:R-:W-:-:S03]  /*2d30*/  @P0 IMAD R0, R3, R11, RZ ;  /* 0x0000000b03000224 */ /* 0x002fc600078e02ff */
[----:B------:R-:W-:Y:S01]  /*2d40*/  IADD3 R17, R17, R15, RZ ;  /* 0x0000000f11117210 */ /* 0x000fe20007ffe0ff */
[----:B------:R-:W-:-:S04]  /*2d50*/  @P0 IMAD R5, R2, R5, R0 ;  /* 0x0000000502050224 */ /* 0x000fc800078e0200 */
[----:B------:R-:W-:-:S05]  /*2d60*/  @P0 IMAD.WIDE.U32 R2, R11, R2, R16 ;  /* 0x000000020b020225 */ /* 0x000fca00078e0010 */
[----:B------:R-:W-:Y:S02]  /*2d70*/  @P0 IADD3 R17, R3, R5, RZ ;  /* 0x0000000503110210 */ /* 0x000fe40007ffe0ff */
[----:B------:R-:W-:-:S05]  /*2d80*/  @P0 MOV R16, R2 ;  /* 0x0000000200100202 */ /* 0x000fca0000000f00 */
.L_x_3160:
[----:B------:R-:W-:Y:S01]  /*2d90*/  STG.E.64 [R6.64], R16 ;  /* 0x0000001006007986 */ /* 0x000fe2000c101b0a */
[----:B------:R-:W-:Y:S05]  /*2da0*/  EXIT ;  /* 0x000000000000794d */ /* 0x000fea0003800000 */
.L_x_3163:
        /* <DEDUP_REMOVED lines=13> */
.L_x_3445:


//--------------------- .text._ZN2at6native27unrolled_elementwise_kernelIZZNS0_61_GLOBAL__N__ae8afa13_23_FlattenIndicesKernel_cu_7dd49032_310621_flatten_indices_implINS2_18CUDAKernelLauncherEiLl8EEENS_6TensorERKS5_N3c108ArrayRefIlEEENKUlvE0_clEvEUllE_St5arrayIPcLm2EELi4E23TrivialOffsetCalculatorILi1EjESH_NS0_6memory15LoadWithoutCastENSI_16StoreWithoutCastEEEviT_T0_T2_T3_T4_T5_ --------------------------
	.section	.text._ZN2at6native27unrolled_elementwise_kernelIZZNS0_61_GLOBAL__N__ae8afa13_23_FlattenIndicesKernel_cu_7dd49032_310621_flatten_indices_implINS2_18CUDAKernelLauncherEiLl8EEENS_6TensorERKS5_N3c108ArrayRefIlEEENKUlvE0_clEvEUllE_St5arrayIPcLm2EELi4E23TrivialOffsetCalculatorILi1EjESH_NS0_6memory15LoadWithoutCastENSI_16StoreWithoutCastEEEviT_T0_T2_T3_T4_T5_,"ax",@progbits
	.sectioninfo	@"SHI_REGISTERS=34"
	.align	128
        .global         _ZN2at6native27unrolled_elementwise_kernelIZZNS0_61_GLOBAL__N__ae8afa13_23_FlattenIndicesKernel_cu_7dd49032_310621_flatten_indices_implINS2_18CUDAKernelLauncherEiLl8EEENS_6TensorERKS5_N3c108ArrayRefIlEEENKUlvE0_clEvEUllE_St5arrayIPcLm2EELi4E23TrivialOffsetCalculatorILi1EjESH_NS0_6memory15LoadWithoutCastENSI_16StoreWithoutCastEEEviT_T0_T2_T3_T4_T5_
        .type           _ZN2at6native27unrolled_elementwise_kernelIZZNS0_61_GLOBAL__N__ae8afa13_23_FlattenIndicesKernel_cu_7dd49032_310621_flatten_indices_implINS2_18CUDAKernelLauncherEiLl8EEENS_6TensorERKS5_N3c108ArrayRefIlEEENKUlvE0_clEvEUllE_St5arrayIPcLm2EELi4E23TrivialOffsetCalculatorILi1EjESH_NS0_6memory15LoadWithoutCastENSI_16StoreWithoutCastEEEviT_T0_T2_T3_T4_T5_,@function
        .size           _ZN2at6native27unrolled_elementwise_kernelIZZNS0_61_GLOBAL__N__ae8afa13_23_FlattenIndicesKernel_cu_7dd49032_310621_flatten_indices_implINS2_18CUDAKernelLauncherEiLl8EEENS_6TensorERKS5_N3c108ArrayRefIlEEENKUlvE0_clEvEUllE_St5arrayIPcLm2EELi4E23TrivialOffsetCalculatorILi1EjESH_NS0_6memory15LoadWithoutCastENSI_16StoreWithoutCastEEEviT_T0_T2_T3_T4_T5_,(.L_x_3446 - _ZN2at6native27unrolled_elementwise_kernelIZZNS0_61_GLOBAL__N__ae8afa13_23_FlattenIndicesKernel_cu_7dd49032_310621_flatten_indices_implINS2_18CUDAKernelLauncherEiLl8EEENS_6TensorERKS5_N3c108ArrayRefIlEEENKUlvE0_clEvEUllE_St5arrayIPcLm2EELi4E23TrivialOffsetCalculatorILi1EjESH_NS0_6memory15LoadWithoutCastENSI_16StoreWithoutCastEEEviT_T0_T2_T3_T4_T5_)
        .other          _ZN2at6native27unrolled_elementwise_kernelIZZNS0_61_GLOBAL__N__ae8afa13_23_FlattenIndicesKernel_cu_7dd49032_310621_flatten_indices_implINS2_18CUDAKernelLauncherEiLl8EEENS_6TensorERKS5_N3c108ArrayRefIlEEENKUlvE0_clEvEUllE_St5arrayIPcLm2EELi4E23TrivialOffsetCalculatorILi1EjESH_NS0_6memory15LoadWithoutCastENSI_16StoreWithoutCastEEEviT_T0_T2_T3_T4_T5_,@"STO_CUDA_ENTRY STV_DEFAULT"
_ZN2at6native27unrolled_elementwise_kernelIZZNS0_61_GLOBAL__N__ae8afa13_23_FlattenIndicesKernel_cu_7dd49032_310621_flatten_indices_implINS2_18CUDAKernelLauncherEiLl8EEENS_6TensorERKS5_N3c108ArrayRefIlEEENKUlvE0_clEvEUllE_St5arrayIPcLm2EELi4E23TrivialOffsetCalculatorILi1EjESH_NS0_6memory15LoadWithoutCastENSI_16StoreWithoutCastEEEviT_T0_T2_T3_T4_T5_:
.text._ZN2at6native27unrolled_elementwise_kernelIZZNS0_61_GLOBAL__N__ae8afa13_23_FlattenIndicesKernel_cu_7dd49032_310621_flatten_indices_implINS2_18CUDAKernelLauncherEiLl8EEENS_6TensorERKS5_N3c108ArrayRefIlEEENKUlvE0_clEvEUllE_St5arrayIPcLm2EELi4E23TrivialOffsetCalculatorILi1EjESH_NS0_6memory15LoadWithoutCastENSI_16StoreWithoutCastEEEviT_T0_T2_T3_T4_T5_:
[----:B------:R-:W-:Y:S02]  /*0000*/  IMAD.MOV.U32 R1, RZ, RZ, c[0x0][0x28] ;  /* 0x00000a00ff017624 */ /* 0x000fe400078e00ff */
        /* <DEDUP_REMOVED lines=11> */
[----:B-1----:R-:W-:-:S02]  /*00c0*/  IMAD.MOV.U32 R0, RZ, RZ, R2 ;  /* 0x000000ffff007224 */ /* 0x002fc400078e0002 */
[----:B------:R-:W-:Y:S02]  /*00d0*/  IMAD.U32 R3, RZ, RZ, UR13 ;  /* 0x0000000dff037e24 */ /* 0x000fe4000f8e00ff */
[----:B------:R-:W-:Y:S01]  /*00e0*/  IMAD.U32 R5, RZ, RZ, UR13 ;  /* 0x0000000dff057e24 */ /* 0x000fe2000f8e00ff */
[----:B------:R-:W-:-:S13]  /*00f0*/  ISETP.GE.AND P1, PT, R2, UR6, PT ;  /* 0x0000000602007c0c */ /* 0x000fda000bf26270 */
[----:B------:R-:W-:Y:S01]  /*0100*/  @!P1 IADD3 R2, R0, 0x80, RZ ;  /* 0x0000008000029810 */ /* 0x000fe20007ffe0ff */
[----:B------:R-:W-:Y:S02]  /*0110*/  @!P1 IMAD R16, R3, 0x200, R0 ;  /* 0x0000020003109824 */ /* 0x000fe400078e0200 */
[----:B------:R-:W-:Y:S01]  /*0120*/  @!P1 IMAD.MOV.U32 R17, RZ, RZ, 0x8 ;  /* 0x00000008ff119424 */ /* 0x000fe200078e00ff */
[----:B------:R-:W-:Y:S01]  /*0130*/  ISETP.GE.AND P0, PT, R2, UR6, PT ;  /* 0x0000000602007c0c */ /* 0x000fe2000bf06270 */
[----:B------:R-:W-:Y:S02]  /*0140*/  IMAD.MOV.U32 R4, RZ, RZ, c[0x0][0x170] ;  /* 0x00005c00ff047624 */ /* 0x000fe400078e00ff */
[----:B------:R-:W-:-:S04]  /*0150*/  @!P1 IMAD.WIDE.U32 R16, R16, R17, c[0x0][0x1d8] ;  /* 0x0000760010109625 */ /* 0x000fc800078e0011 */
[----:B------:R-:W-:Y:S01]  /*0160*/  IMAD.MOV.U32 R8, RZ, RZ, c[0x0][0x178] ;  /* 0x00005e00ff087624 */ /* 0x000fe200078e00ff */
[----:B------:R0:W5:Y:S05]  /*0170*/  @!P1 LDG.E.64 R20, [R16.64] ;  /* 0x0000000a10149981 */ /* 0x00016a000c1e1b00 */
[----:B------:R-:W-:Y:S02]  /*0180*/  @!P0 LEA R18, R3, R2, 0x9 ;  /* 0x0000000203128211 */ /* 0x000fe400078e48ff */
[----:B------:R-:W-:Y:S02]  /*0190*/  @!P0 IADD3 R2, R2, 0x80, RZ ;  /* 0x0000008002028810 */ /* 0x000fe40007ffe0ff */
[----:B------:R-:W-:-:S02]  /*01a0*/  @!P0 MOV R19, 0x8 ;  /* 0x0000000800138802 */ /* 0x000fc40000000f00 */
[----:B------:R-:W-:Y:S01]  /*01b0*/  ISETP.GE.AND P3, PT, R2, UR6, PT ;  /* 0x0000000602007c0c */ /* 0x000fe2000bf66270 */
[----:B------:R-:W-:Y:S02]  /*01c0*/  IMAD.MOV.U32 R9, RZ, RZ, c[0x0][0x17c] ;  /* 0x00005f00ff097624 */ /* 0x000fe400078e00ff */
[----:B------:R-:W-:-:S10]  /*01d0*/  @!P0 IMAD.WIDE.U32 R18, R18, R19, c[0x0][0x1d8] ;  /* 0x0000760012128625 */ /* 0x000fd400078e0013 */
[----:B------:R-:W-:Y:S01]  /*01e0*/  @!P3 IMAD R22, R3, 0x200, R2 ;  /* 0x000002000316b824 */ /* 0x000fe200078e0202 */
[----:B------:R-:W-:Y:S01]  /*01f0*/  @!P3 IADD3 R2, R2, 0x80, RZ ;  /* 0x000000800202b810 */ /* 0x000fe20007ffe0ff */
[----:B------:R-:W-:Y:S01]  /*0200*/  @!P3 IMAD.MOV.U32 R23, RZ, RZ, 0x8 ;  /* 0x00000008ff17b424 */ /* 0x000fe200078e00ff */
[----:B------:R1:W5:Y:S02]  /*0210*/  @!P0 LDG.E.64 R6, [R18.64] ;  /* 0x0000000a12068981 */ /* 0x000364000c1e1b00 */
[----:B------:R-:W-:Y:S01]  /*0220*/  ISETP.GE.AND P2, PT, R2, UR6, PT ;  /* 0x0000000602007c0c */ /* 0x000fe2000bf46270 */
[----:B------:R-:W-:-:S04]  /*0230*/  @!P3 IMAD.WIDE.U32 R22, R22, R23, c[0x0][0x1d8] ;  /* 0x000076001616b625 */ /* 0x000fc800078e0017 */
[----:B------:R-:W-:Y:S01]  /*0240*/  IMAD.MOV.U32 R3, RZ, RZ, c[0x0][0x16c] ;  /* 0x00005b00ff037624 */ /* 0x000fe200078e00ff */
[----:B------:R2:W5:Y:S07]  /*0250*/  @!P3 LDG.E.64 R12, [R22.64] ;  /* 0x0000000a160cb981 */ /* 0x00056e000c1e1b00 */
[----:B------:R-:W-:Y:S01]  /*0260*/  @!P2 LEA R24, R5, R2, 0x9 ;  /* 0x000000020518a211 */ /* 0x000fe200078e48ff */
[----:B------:R-:W-:Y:S01]  /*0270*/  @!P2 IMAD.MOV.U32 R25, RZ, RZ, 0x8 ;  /* 0x00000008ff19a424 */ /* 0x000fe200078e00ff */
[----:B------:R-:W-:-:S02]  /*0280*/  MOV R2, c[0x0][0x168] ;  /* 0x00005a0000027a02 */ /* 0x000fc40000000f00 */
[----:B------:R-:W-:Y:S01]  /*0290*/  MOV R5, c[0x0][0x174] ;  /* 0x00005d0000057a02 */ /* 0x000fe20000000f00 */
[----:B------:R-:W-:Y:S01]  /*02a0*/  @!P2 IMAD.WIDE.U32 R24, R24, R25, c[0x0][0x1d8] ;  /* 0x000076001818a625 */ /* 0x000fe200078e0019 */
[----:B------:R3:W-:Y:S01]  /*02b0*/  STL.64 [R1+0x10], R8 ;  /* 0x0000100801007387 */ /* 0x0007e20000100a00 */
[----:B------:R-:W-:Y:S02]  /*02c0*/  MOV R14, c[0x0][0x180] ;  /* 0x00006000000e7a02 */ /* 0x000fe40000000f00 */
[----:B------:R-:W-:Y:S01]  /*02d0*/  IMAD.MOV.U32 R15, RZ, RZ, c[0x0][0x184] ;  /* 0x00006100ff0f7624 */ /* 0x000fe200078e00ff */
[----:B------:R4:W5:Y:S01]  /*02e0*/  @!P2 LDG.E.64 R10, [R24.64] ;  /* 0x0000000a180aa981 */ /* 0x000962000c1e1b00 */
[----:B0-----:R-:W-:Y:S01]  /*02f0*/  IMAD.MOV.U32 R16, RZ, RZ, c[0x0][0x188] ;  /* 0x00006200ff107624 */ /* 0x001fe200078e00ff */
[----:B------:R-:W-:Y:S01]  /*0300*/  MOV R17, c[0x0][0x18c] ;  /* 0x0000630000117a02 */ /* 0x000fe20000000f00 */
[----:B-1----:R-:W-:Y:S01]  /*0310*/  IMAD.MOV.U32 R18, RZ, RZ, c[0x0][0x190] ;  /* 0x00006400ff127624 */ /* 0x002fe200078e00ff */
[----:B------:R0:W-:Y:S01]  /*0320*/  STL.64 [R1], R2 ;  /* 0x0000000201007387 */ /* 0x0001e20000100a00 */
[----:B------:R-:W-:Y:S01]  /*0330*/  IMAD.MOV.U32 R19, RZ, RZ, c[0x0][0x194] ;  /* 0x00006500ff137624 */ /* 0x000fe200078e00ff */
[----:B--2---:R-:W-:Y:S01]  /*0340*/  MOV R22, c[0x0][0x198] ;  /* 0x0000660000167a02 */ /* 0x004fe20000000f00 */
[----:B------:R-:W-:Y:S01]  /*0350*/  IMAD.MOV.U32 R23, RZ, RZ, c[0x0][0x19c] ;  /* 0x00006700ff177624 */ /* 0x000fe200078e00ff */
[----:B------:R1:W-:Y:S01]  /*0360*/  STL.64 [R1+0x8], R4 ;  /* 0x0000080401007387 */ /* 0x0003e20000100a00 */
[----:B---3--:R-:W-:Y:S01]  /*0370*/  IMAD.MOV.U32 R8, RZ, RZ, c[0x0][0x1b8] ;  /* 0x00006e00ff087624 */ /* 0x008fe200078e00ff */
[----:B----4-:R-:W-:Y:S01]  /*0380*/  MOV R25, c[0x0][0x1a4] ;  /* 0x0000690000197a02 */ /* 0x010fe20000000f00 */
[----:B------:R-:W-:Y:S01]  /*0390*/  IMAD.MOV.U32 R24, RZ, RZ, c[0x0][0x1a0] ;  /* 0x00006800ff187624 */ /* 0x000fe200078e00ff */
[----:B------:R-:W-:Y:S01]  /*03a0*/  MOV R9, c[0x0][0x1bc] ;  /* 0x00006f0000097a02 */ /* 0x000fe20000000f00 */
[----:B------:R-:W-:Y:S01]  /*03b0*/  IMAD.MOV.U32 R26, RZ, RZ, c[0x0][0x1c0] ;  /* 0x00007000ff1a7624 */ /* 0x000fe200078e00ff */
[----:B------:R-:W-:Y:S01]  /*03c0*/  MOV R28, c[0x0][0x1c8] ;  /* 0x00007200001c7a02 */ /* 0x000fe20000000f00 */
[----:B------:R-:W-:-:S02]  /*03d0*/  IMAD.MOV.U32 R27, RZ, RZ, c[0x0][0x1c4] ;  /* 0x00007100ff1b7624 */ /* 0x000fc400078e00ff */
[----:B0-----:R-:W-:Y:S02]  /*03e0*/  IMAD.MOV.U32 R2, RZ, RZ, c[0x0][0x1a8] ;  /* 0x00006a00ff027624 */ /* 0x001fe400078e00ff */
[----:B------:R-:W-:Y:S01]  /*03f0*/  IMAD.MOV.U32 R3, RZ, RZ, c[0x0][0x1ac] ;  /* 0x00006b00ff037624 */ /* 0x000fe200078e00ff */
[----:B-1----:R-:W-:Y:S01]  /*0400*/  MOV R4, c[0x0][0x1b0] ;  /* 0x00006c0000047a02 */ /* 0x002fe20000000f00 */
[----:B------:R-:W-:Y:S02]  /*0410*/  IMAD.MOV.U32 R5, RZ, RZ, c[0x0][0x1b4] ;  /* 0x00006d00ff057624 */ /* 0x000fe400078e00ff */
        /* <DEDUP_REMOVED lines=14> */
[----:B0-----:R-:W-:Y:S01]  /*0500*/  IMAD.MOV.U32 R3, RZ, RZ, c[0x0][0x178] ;  /* 0x00005e00ff037624 */ /* 0x001fe200078e00ff */
[----:B------:R-:W-:Y:S01]  /*0510*/  MOV R24, c[0x0][0x17c] ;  /* 0x00005f0000187a02 */ /* 0x000fe20000000f00 */
[----:B-----5:R-:W-:Y:S01]  /*0520*/  IMAD R5, R21, c[0x0][0x170], RZ ;  /* 0x00005c0015057a24 */ /* 0x020fe200078e02ff */
[----:B------:R-:W-:-:S02]  /*0530*/  CS2R R22, SRZ ;  /* 0x0000000000167805 */ /* 0x000fc4000001ff00 */
[----:B------:R-:W-:Y:S01]  /*0540*/  ISETP.GE.U32.AND P0, PT, R3, 0x1, PT ;  /* 0x000000010300780c */ /* 0x000fe20003f06070 */
[----:B------:R-:W-:-:S03]  /*0550*/  IMAD R5, R20, c[0x0][0x174], R5 ;  /* 0x00005d0014057a24 */ /* 0x000fc600078e0205 */
        /* <DEDUP_REMOVED lines=10> */
[----:B------:R-:W-:-:S12]  /*0600*/  IMAD.MOV.U32 R2, RZ, RZ, RZ ;  /* 0x000000ffff027224 */ /* 0x000fd800078e00ff */
        /* <DEDUP_REMOVED lines=9> */
[----:B------:R-:W-:Y:S01]  /*06a0*/  IADD3.X R24, R24, -0x1, RZ, P0, !PT ;  /* 0xffffffff18187810 */ /* 0x000fe200007fe4ff */
[----:B------:R-:W-:Y:S01]  /*06b0*/  IMAD.MOV.U32 R4, RZ, RZ, RZ ;  /* 0x000000ffff047224 */ /* 0x000fe200078e00ff */
[----:B------:R-:W-:Y:S01]  /*06c0*/  ISETP.GT.U32.AND P0, PT, R5, RZ, PT ;  /* 0x000000ff0500720c */ /* 0x000fe20003f04070 */
[----:B------:R-:W-:Y:S01]  /*06d0*/  UIADD3 UR7, UR5, UR7, URZ ;  /* 0x0000000705077290 */ /* 0x000fe2000fffe03f */
[----:B------:R-:W-:-:S02]  /*06e0*/  LEA.HI.X R17, R8, c[0x0][0x16c], R15, 0x2, P2 ;  /* 0x00005b0008117a11 */ /* 0x000fc400010f140f */
[----:B------:R-:W-:-:S13]  /*06f0*/  ISETP.GT.AND.EX P0, PT, R24, RZ, PT, P0 ;  /* 0x000000ff1800720c */ /* 0x000fda0003f04300 */
[----:B------:R-:W-:Y:S05]  /*0700*/  @!P0 BRA `(.L_x_3167) ;  /* 0x00000f4000008947 */ /* 0x000fea0003800000 */
[----:B------:R-:W-:Y:S02]  /*0710*/  ISETP.GT.U32.AND P2, PT, R5, 0xc, PT ;  /* 0x0000000c0500780c */ /* 0x000fe40003f44070 */
[----:B------:R-:W-:Y:S02]  /*0720*/  PLOP3.LUT P0, PT, PT, PT, PT, 0x80, 0x0 ;  /* 0x000000000000781c */ /* 0x000fe40003f0f070 */
[----:B------:R-:W-:-:S13]  /*0730*/  ISETP.GT.AND.EX P2, PT, R24, RZ, PT, P2 ;  /* 0x000000ff1800720c */ /* 0x000fda0003f44320 */
[----:B------:R-:W-:Y:S05]  /*0740*/  @!P2 BRA `(.L_x_3168) ;  /* 0x000009a00000a947 */ /* 0x000fea0003800000 */
[----:B------:R-:W-:Y:S02]  /*0750*/  PLOP3.LUT P0, PT, PT, PT, PT, 0x8, 0x0 ;  /* 0x000000000000781c */ /* 0x000fe40003f0e170 */
.L_x_3169:
[----:B------:R-:W-:Y:S01]  /*0760*/  LEA R26, R2, R1, 0x3 ;  /* 0x00000001021a7211 */ /* 0x000fe200078e18ff */
[----:B------:R0:W2:Y:S04]  /*0770*/  LDG.E R25, [R16.64] ;  /* 0x0000000a10197981 */ /* 0x0000a8000c1e1900 */
[----:B------:R-:W3:Y:S04]  /*0780*/  LDL.64 R18, [R26+0x18] ;  /* 0x000018001a127983 */ /* 0x000ee80000100a00 */
[----:B------:R-:W4:Y:S01]  /*0790*/  LDL.64 R20, [R26+0x20] ;  /* 0x000020001a147983 */ /* 0x000f220000100a00 */
[----:B0-----:R-:W-:-:S04]  /*07a0*/  IADD3 R16, P2, R16, UR4, RZ ;  /* 0x0000000410107c10 */ /* 0x001fc8000ff5e0ff */
[----:B------:R-:W-:-:S05]  /*07b0*/  IADD3.X R17, R17, UR7, RZ, P2, !PT ;  /* 0x0000000711117c10 */ /* 0x000fca00097fe4ff */
[----:B------:R0:W5:Y:S02]  /*07c0*/  LDG.E R27, [R16.64] ;  /* 0x0000000a101b7981 */ /* 0x000164000c1e1900 */
[----:B0-----:R-:W-:-:S04]  /*07d0*/  IADD3 R16, P2, R16, UR4, RZ ;  /* 0x0000000410107c10 */ /* 0x001fc8000ff5e0ff */
[----:B------:R-:W-:Y:S02]  /*07e0*/  IADD3.X R17, R17, UR7, RZ, P2, !PT ;  /* 0x0000000711117c10 */ /* 0x000fe400097fe4ff */
[----:B--2---:R-:W-:Y:S01]  /*07f0*/  SHF.R.S32.HI R29, RZ, 0x1f, R25 ;  /* 0x0000001fff1d7819 */ /* 0x004fe20000011419 */
[----:B---3--:R-:W-:-:S04]  /*0800*/  IMAD.WIDE.U32 R22, R25, R18, R22 ;  /* 0x0000001219167225 */ /* 0x008fc800078e0016 */
[----:B------:R-:W-:-:S04]  /*0810*/  IMAD R25, R19, R25, RZ ;  /* 0x0000001913197224 */ /* 0x000fc800078e02ff */
[----:B------:R-:W-:Y:S02]  /*0820*/  IMAD R25, R18, R29, R25 ;  /* 0x0000001d12197224 */ /* 0x000fe400078e0219 */
[----:B------:R-:W2:Y:S02]  /*0830*/  LDL.64 R28, [R26+0x30] ;  /* 0x000030001a1c7983 */ /* 0x000ea40000100a00 */
[----:B------:R-:W-:Y:S01]  /*0840*/  IMAD.IADD R23, R23, 0x1, R25 ;  /* 0x0000000117177824 */ /* 0x000fe200078e0219 */
[----:B-----5:R-:W-:Y:S01]  /*0850*/  SHF.R.S32.HI R25, RZ, 0x1f, R27 ;  /* 0x0000001fff197819 */ /* 0x020fe2000001141b */
[----:B----4-:R-:W-:-:S04]  /*0860*/  IMAD R18, R21, R27, RZ ;  /* 0x0000001b15127224 */ /* 0x010fc800078e02ff */
[----:B------:R-:W-:Y:S02]  /*0870*/  IMAD R25, R20, R25, R18 ;  /* 0x0000001914197224 */ /* 0x000fe400078e0212 */
[----:B------:R-:W-:Y:S01]  /*0880*/  IMAD.WIDE.U32 R20, R27, R20, R22 ;  /* 0x000000141b147225 */ /* 0x000fe200078e0016 */
[----:B------:R-:W3:Y:S04]  /*0890*/  LDL.64 R18, [R26+0x28] ;  /* 0x000028001a127983 */ /* 0x000ee80000100a00 */
[----:B------:R0:W4:Y:S02]  /*08a0*/  LDG.E R22, [R16.64] ;  /* 0x0000000a10167981 */ /* 0x000124000c1e1900 */
[----:B0-----:R-:W-:-:S04]  /*08b0*/  IADD3 R16, P2, R16, UR4, RZ ;  /* 0x0000000410107c10 */ /* 0x001fc8000ff5e0ff */
[----:B------:R-:W-:-:S05]  /*08c0*/  IADD3.X R17, R17, UR7, RZ, P2, !PT ;  /* 0x0000000711117c10 */ /* 0x000fca00097fe4ff */
[----:B------:R0:W5:Y:S01]  /*08d0*/  LDG.E R23, [R16.64] ;  /* 0x0000000a10177981 */ /* 0x000162000c1e1900 */
[----:B------:R-:W-:Y:S01]  /*08e0*/  IMAD.IADD R21, R21, 0x1, R25 ;  /* 0x0000000115157824 */ /* 0x000fe200078e0219 */
[----:B0-----:R-:W-:-:S04]  /*08f0*/  IADD3 R16, P2, R16, UR4, RZ ;  /* 0x0000000410107c10 */ /* 0x001fc8000ff5e0ff */
[----:B------:R-:W-:Y:S02]  /*0900*/  IADD3.X R17, R17, UR7, RZ, P2, !PT ;  /* 0x0000000711117c10 */ /* 0x000fe400097fe4ff */
[----:B----4-:R-:W-:Y:S01]  /*0910*/  SHF.R.S32.HI R25, RZ, 0x1f, R22 ;  /* 0x0000001fff197819 */ /* 0x010fe20000011416 */
[----:B---3--:R-:W-:Y:S02]  /*0920*/  IMAD R19, R19, R22, RZ ;  /* 0x0000001613137224 */ /* 0x008fe400078e02ff */
[----:B------:R-:W-:-:S04]  /*0930*/  IMAD.WIDE.U32 R20, R22, R18, R20 ;  /* 0x0000001216147225 */ /* 0x000fc800078e0014 */
[----:B------:R-:W-:-:S05]  /*0940*/  IMAD R19, R18, R25, R19 ;  /* 0x0000001912137224 */ /* 0x000fca00078e0213 */
[----:B------:R-:W-:Y:S02]  /*0950*/  IADD3 R21, R21, R19, RZ ;  /* 0x0000001315157210 */ /* 0x000fe40007ffe0ff */
[----:B-----5:R-:W-:Y:S01]  /*0960*/  SHF.R.S32.HI R19, RZ, 0x1f, R23 ;  /* 0x0000001fff137819 */ /* 0x020fe20000011417 */
[----:B--2---:R-:W-:Y:S02]  /*0970*/  IMAD R22, R29, R23, RZ ;  /* 0x000000171d167224 */ /* 0x004fe400078e02ff */
[----:B------:R-:W-:Y:S02]  /*0980*/  IMAD.WIDE.U32 R20, R23, R28, R20 ;  /* 0x0000001c17147225 */ /* 0x000fe400078e0014 */
[----:B------:R0:W2:Y:S02]  /*0990*/  LDG.E R23, [R16.64] ;  /* 0x0000000a10177981 */ /* 0x0000a4000c1e1900 */
[----:B------:R-:W-:Y:S02]  /*09a0*/  IMAD R22, R28, R19, R22 ;  /* 0x000000131c167224 */ /* 0x000fe400078e0216 */
[----:B------:R-:W3:Y:S01]  /*09b0*/  LDL.64 R18, [R26+0x38] ;  /* 0x000038001a127983 */ /* 0x000ee20000100a00 */
[----:B0-----:R-:W-:-:S03]  /*09c0*/  IADD3 R16, P2, R16, UR4, RZ ;  /* 0x0000000410107c10 */ /* 0x001fc6000ff5e0ff */
[----:B------:R-:W4:Y:S01]  /*09d0*/  LDL.64 R28, [R26+0x40] ;  /* 0x000040001a1c7983 */ /* 0x000f220000100a00 */
[----:B------:R-:W-:Y:S01]  /*09e0*/  IADD3.X R17, R17, UR7, RZ, P2, !PT ;  /* 0x0000000711117c10 */ /* 0x000fe200097fe4ff */
[----:B------:R-:W-:-:S04]  /*09f0*/  IMAD.IADD R21, R21, 0x1, R22 ;  /* 0x0000000115157824 */ /* 0x000fc800078e0216 */
[----:B------:R0:W5:Y:S02]  /*0a00*/  LDG.E R22, [R16.64] ;  /* 0x0000000a10167981 */ /* 0x000164000c1e1900 */
[----:B0-----:R-:W-:-:S04]  /*0a10*/  IADD3 R16, P2, R16, UR4, RZ ;  /* 0x0000000410107c10 */ /* 0x001fc8000ff5e0ff */
[----:B------:R-:W-:Y:S02]  /*0a20*/  IADD3.X R17, R17, UR7, RZ, P2, !PT ;  /* 0x0000000711117c10 */ /* 0x000fe400097fe4ff */
[----:B--2---:R-:W-:Y:S01]  /*0a30*/  SHF.R.S32.HI R25, RZ, 0x1f, R23 ;  /* 0x0000001fff197819 */ /* 0x004fe20000011417 */
[----:B---3--:R-:W-:Y:S02]  /*0a40*/  IMAD R19, R19, R23, RZ ;  /* 0x0000001713137224 */ /* 0x008fe400078e02ff */
[----:B------:R-:W-:-:S04]  /*0a50*/  IMAD.WIDE.U32 R20, R23, R18, R20 ;  /* 0x0000001217147225 */ /* 0x000fc800078e0014 */
[----:B------:R-:W-:-:S04]  /*0a60*/  IMAD R19, R18, R25, R19 ;  /* 0x0000001912137224 */ /* 0x000fc800078e0213 */
[----:B------:R-:W-:Y:S01]  /*0a70*/  IMAD.IADD R21, R21, 0x1, R19 ;  /* 0x0000000115157824 */ /* 0x000fe200078e0213 */
[----:B-----5:R-:W-:Y:S01]  /*0a80*/  SHF.R.S32.HI R23, RZ, 0x1f, R22 ;  /* 0x0000001fff177819 */ /* 0x020fe20000011416 */
[----:B----4-:R-:W-:Y:S02]  /*0a90*/  IMAD R18, R29, R22, RZ ;  /* 0x000000161d127224 */ /* 0x010fe400078e02ff */
[----:B------:R-:W-:Y:S02]  /*0aa0*/  IMAD.WIDE.U32 R20, R22, R28, R20 ;  /* 0x0000001c16147225 */ /* 0x000fe400078e0014 */
[----:B------:R0:W2:Y:S02]  /*0ab0*/  LDG.E R22, [R16.64] ;  /* 0x0000000a10167981 */ /* 0x0000a4000c1e1900 */
[----:B------:R-:W-:Y:S02]  /*0ac0*/  IMAD R23, R28, R23, R18 ;  /* 0x000000171c177224 */ /* 0x000fe400078e0212 */
[----:B------:R-:W3:Y:S01]  /*0ad0*/  LDL.64 R18, [R26+0x48] ;  /* 0x000048001a127983 */ /* 0x000ee20000100a00 */
[----:B0-----:R-:W-:-:S03]  /*0ae0*/  IADD3 R16, P2, R16, UR4, RZ ;  /* 0x0000000410107c10 */ /* 0x001fc6000ff5e0ff */
[----:B------:R-:W4:Y:S01]  /*0af0*/  LDL.64 R28, [R26+0x50] ;  /* 0x000050001a1c7983 */ /* 0x000f220000100a00 */
[----:B------:R-:W-:Y:S02]  /*0b00*/  IADD3.X R17, R17, UR7, RZ, P2, !PT ;  /* 0x0000000711117c10 */ /* 0x000fe400097fe4ff */
[----:B------:R-:W-:-:S03]  /*0b10*/  IADD3 R21, R21, R23, RZ ;  /* 0x0000001715157210 */ /* 0x000fc60007ffe0ff */
        /* <DEDUP_REMOVED lines=24> */
[----:B------:R-:W-:-:S05]  /*0ca0*/  IMAD R19, R18, R25, R19 ;  /* 0x0000001912137224 */ /* 0x000fca00078e0213 */
[----:B------:R-:W-:Y:S02]  /*0cb0*/  IADD3 R21, R21, R19, RZ ;  /* 0x0000001315157210 */ /* 0x000fe40007ffe0ff */
        /* <DEDUP_REMOVED lines=39> */
[----:B------:R0:W2:Y:S02]  /*0f30*/  LDL.64 R22, [R26+0x88] ;  /* 0x000088001a167983 */ /* 0x0000a40000100a00 */
[----:B------:R-:W-:Y:S02]  /*0f40*/  IMAD R18, R28, R19, R18 ;  /* 0x000000131c127224 */ /* 0x000fe400078e0212 */
[----:B------:R3:W4:Y:S04]  /*0f50*/  LDG.E R19, [R16.64] ;  /* 0x0000000a10137981 */ /* 0x000728000c1e1900 */
[----:B0-----:R-:W5:Y:S01]  /*0f60*/  LDL.64 R26, [R26+0x90] ;  /* 0x000090001a1a7983 */ /* 0x001f620000100a00 */
[----:B---3--:R-:W-:-:S04]  /*0f70*/  IADD3 R16, P2, R16, UR4, RZ ;  /* 0x0000000410107c10 */ /* 0x008fc8000ff5e0ff */
[----:B------:R-:W-:-:S05]  /*0f80*/  IADD3.X R17, R17, UR7, RZ, P2, !PT ;  /* 0x0000000711117c10 */ /* 0x000fca00097fe4ff */
[----:B------:R0:W3:Y:S01]  /*0f90*/  LDG.E R25, [R16.64] ;  /* 0x0000000a10197981 */ /* 0x0000e2000c1e1900 */
[----:B------:R-:W-:Y:S01]  /*0fa0*/  IADD3 R5, P2, R5, -0x10, RZ ;  /* 0xfffffff005057810 */ /* 0x000fe20007f5e0ff */
[----:B------:R-:W-:-:S03]  /*0fb0*/  IMAD.IADD R21, R21, 0x1, R18 ;  /* 0x0000000115157824 */ /* 0x000fc600078e0212 */
[----:B------:R-:W-:Y:S02]  /*0fc0*/  IADD3.X R24, R24, -0x1, RZ, P2, !PT ;  /* 0xffffffff18187810 */ /* 0x000fe400017fe4ff */
[----:B------:R-:W-:-:S04]  /*0fd0*/  ISETP.GT.U32.AND P2, PT, R5, 0xc, PT ;  /* 0x0000000c0500780c */ /* 0x000fc80003f44070 */
[----:B------:R-:W-:Y:S02]  /*0fe0*/  ISETP.GT.AND.EX P2, PT, R24, RZ, PT, P2 ;  /* 0x000000ff1800720c */ /* 0x000fe40003f44320 */
[----:B0-----:R-:W-:Y:S02]  /*0ff0*/  IADD3 R16, P4, R16, UR4, RZ ;  /* 0x0000000410107c10 */ /* 0x001fe4000ff9e0ff */
[----:B------:R-:W-:Y:S02]  /*1000*/  IADD3 R2, P3, R2, 0x10, RZ ;  /* 0x0000001002027810 */ /* 0x000fe40007f7e0ff */
[----:B------:R-:W-:Y:S02]  /*1010*/  IADD3.X R17, R17, UR7, RZ, P4, !PT ;  /* 0x0000000711117c10 */ /* 0x000fe4000a7fe4ff */
[----:B------:R-:W-:Y:S02]  /*1020*/  IADD3.X R4, RZ, R4, RZ, P3, !PT ;  /* 0x00000004ff047210 */ /* 0x000fe40001ffe4ff */
[----:B----4-:R-:W-:Y:S01]  /*1030*/  SHF.R.S32.HI R29, RZ, 0x1f, R19 ;  /* 0x0000001fff1d7819 */ /* 0x010fe20000011413 */
[----:B--2---:R-:W-:-:S04]  /*1040*/  IMAD R18, R23, R19, RZ ;  /* 0x0000001317127224 */ /* 0x004fc800078e02ff */
[----:B------:R-:W-:Y:S02]  /*1050*/  IMAD R29, R22, R29, R18 ;  /* 0x0000001d161d7224 */ /* 0x000fe400078e0212 */
[----:B------:R-:W-:-:S05]  /*1060*/  IMAD.WIDE.U32 R18, R19, R22, R20 ;  /* 0x0000001613127225 */ /* 0x000fca00078e0014 */
[----:B------:R-:W-:Y:S02]  /*1070*/  IADD3 R19, R19, R29, RZ ;  /* 0x0000001d13137210 */ /* 0x000fe40007ffe0ff */
[----:B---3--:R-:W-:Y:S01]  /*1080*/  SHF.R.S32.HI R21, RZ, 0x1f, R25 ;  /* 0x0000001fff157819 */ /* 0x008fe20000011419 */
[----:B-----5:R-:W-:Y:S02]  /*1090*/  IMAD R20, R27, R25, RZ ;  /* 0x000000191b147224 */ /* 0x020fe400078e02ff */
[----:B------:R-:W-:-:S04]  /*10a0*/  IMAD.WIDE.U32 R18, R25, R26, R18 ;  /* 0x0000001a19127225 */ /* 0x000fc800078e0012 */
[----:B------:R-:W-:Y:S02]  /*10b0*/  IMAD R21, R26, R21, R20 ;  /* 0x000000151a157224 */ /* 0x000fe400078e0214 */
[----:B------:R-:W-:Y:S02]  /*10c0*/  IMAD.MOV.U32 R22, RZ, RZ, R18 ;  /* 0x000000ffff167224 */ /* 0x000fe400078e0012 */
[----:B------:R-:W-:Y:S01]  /*10d0*/  IMAD.IADD R23, R19, 0x1, R21 ;  /* 0x0000000113177824 */ /* 0x000fe200078e0215 */
[----:B------:R-:W-:Y:S05]  /*10e0*/  @P2 BRA `(.L_x_3169) ;  /* 0xfffff67000002947 */ /* 0x000fea000383ffff */
.L_x_3168:
[----:B------:R-:W-:-:S04]  /*10f0*/  ISETP.GT.U32.AND P2, PT, R5, 0x4, PT ;  /* 0x000000040500780c */ /* 0x000fc80003f44070 */
[----:B------:R-:W-:-:S13]  /*1100*/  ISETP.GT.AND.EX P2, PT, R24, RZ, PT, P2 ;  /* 0x000000ff1800720c */ /* 0x000fda0003f44320 */
[----:B------:R-:W-:Y:S05]  /*1110*/  @!P2 BRA `(.L_x_3170) ;  /* 0x000005000000a947 */ /* 0x000fea0003800000 */
[----:B------:R-:W-:Y:S01]  /*1120*/  IMAD.U32 R26, R2, 0x8, R1 ;  /* 0x00000008021a7824 */ /* 0x000fe200078e0001 */
        /* <DEDUP_REMOVED lines=13> */
[----:B------:R-:W-:Y:S02]  /*1200*/  IMAD.IADD R23, R23, 0x1, R25 ;  /* 0x0000000117177824 */ /* 0x000fe400078e0219 */
[----:B------:R-:W3:Y:S01]  /*1210*/  LDL.64 R28, [R26+0x30] ;  /* 0x000030001a1c7983 */ /* 0x000ee20000100a00 */
[----:B-----5:R-:W-:Y:S01]  /*1220*/  SHF.R.S32.HI R25, RZ, 0x1f, R27 ;  /* 0x0000001fff197819 */ /* 0x020fe2000001141b */
[----:B----4-:R-:W-:-:S04]  /*1230*/  IMAD R19, R19, R27, RZ ;  /* 0x0000001b13137224 */ /* 0x010fc800078e02ff */
[----:B------:R-:W-:Y:S02]  /*1240*/  IMAD R25, R18, R25, R19 ;  /* 0x0000001912197224 */ /* 0x000fe400078e0213 */
[----:B------:R-:W-:Y:S02]  /*1250*/  IMAD.WIDE.U32 R18, R27, R18, R22 ;  /* 0x000000121b127225 */ /* 0x000fe400078e0016 */
[----:B------:R0:W4:Y:S02]  /*1260*/  LDG.E R22, [R16.64] ;  /* 0x0000000a10167981 */ /* 0x000124000c1e1900 */
[----:B0-----:R-:W-:-:S04]  /*1270*/  IADD3 R16, P0, R16, UR4, RZ ;  /* 0x0000000410107c10 */ /* 0x001fc8000ff1e0ff */
[----:B------:R-:W-:-:S05]  /*1280*/  IADD3.X R17, R17, UR7, RZ, P0, !PT ;  /* 0x0000000711117c10 */ /* 0x000fca00087fe4ff */
[----:B------:R0:W5:Y:S01]  /*1290*/  LDG.E R23, [R16.64] ;  /* 0x0000000a10177981 */ /* 0x000162000c1e1900 */
[----:B------:R-:W-:Y:S02]  /*12a0*/  IADD3 R19, R19, R25, RZ ;  /* 0x0000001913137210 */ /* 0x000fe40007ffe0ff */
[----:B0-----:R-:W-:-:S04]  /*12b0*/  IADD3 R16, P0, R16, UR4, RZ ;  /* 0x0000000410107c10 */ /* 0x001fc8000ff1e0ff */
[----:B------:R-:W-:Y:S02]  /*12c0*/  IADD3.X R17, R17, UR7, RZ, P0, !PT ;  /* 0x0000000711117c10 */ /* 0x000fe400087fe4ff */
[----:B----4-:R-:W-:Y:S01]  /*12d0*/  SHF.R.S32.HI R25, RZ, 0x1f, R22 ;  /* 0x0000001fff197819 */ /* 0x010fe20000011416 */
[----:B--2---:R-:W-:Y:S02]  /*12e0*/  IMAD R21, R21, R22, RZ ;  /* 0x0000001615157224 */ /* 0x004fe400078e02ff */
[----:B------:R-:W-:-:S04]  /*12f0*/  IMAD.WIDE.U32 R18, R22, R20, R18 ;  /* 0x0000001416127225 */ /* 0x000fc800078e0012 */
[----:B------:R-:W-:-:S04]  /*1300*/  IMAD R21, R20, R25, R21 ;  /* 0x0000001914157224 */ /* 0x000fc800078e0215 */
[----:B------:R-:W-:Y:S01]  /*1310*/  IMAD.IADD R19, R19, 0x1, R21 ;  /* 0x0000000113137824 */ /* 0x000fe200078e0215 */
[----:B-----5:R-:W-:Y:S01]  /*1320*/  SHF.R.S32.HI R21, RZ, 0x1f, R23 ;  /* 0x0000001fff157819 */ /* 0x020fe20000011417 */
[----:B---3--:R-:W-:Y:S02]  /*1330*/  IMAD R22, R29, R23, RZ ;  /* 0x000000171d167224 */ /* 0x008fe400078e02ff */
        /* <DEDUP_REMOVED lines=8> */
[----:B------:R-:W5:Y:S01]  /*13c0*/  LDG.E R22, [R16.64] ;  /* 0x0000000a10167981 */ /* 0x000f62000c1e1900 */
[----:B--2---:R-:W-:Y:S01]  /*13d0*/  SHF.R.S32.HI R25, RZ, 0x1f, R23 ;  /* 0x0000001fff197819 */ /* 0x004fe20000011417 */
[----:B---3--:R-:W-:Y:S02]  /*13e0*/  IMAD R21, R21, R23, RZ ;  /* 0x0000001715157224 */ /* 0x008fe400078e02ff */
[----:B------:R-:W-:-:S04]  /*13f0*/  IMAD.WIDE.U32 R18, R23, R20, R18 ;  /* 0x0000001417127225 */ /* 0x000fc800078e0012 */
[----:B------:R-:W-:Y:S02]  /*1400*/  IMAD R21, R20, R25, R21 ;  /* 0x0000001914157224 */ /* 0x000fe400078e0215 */
[----:B------:R-:W-:Y:S01]  /*1410*/  IMAD.MOV.U32 R20, RZ, RZ, R18 ;  /* 0x000000ffff147224 */ /* 0x000fe200078e0012 */
[----:B------:R-:W-:Y:S02]  /*1420*/  IADD3 R18, P0, R16, UR4, RZ ;  /* 0x0000000410127c10 */ /* 0x000fe4000ff1e0ff */
[----:B------:R-:W-:Y:S02]  /*1430*/  IADD3 R21, R19, R21, RZ ;  /* 0x0000001513157210 */ /* 0x000fe40007ffe0ff */
[----:B------:R-:W-:Y:S02]  /*1440*/  IADD3.X R19, R17, UR7, RZ, P0, !PT ;  /* 0x0000000711137c10 */ /* 0x000fe400087fe4ff */
[----:B-----5:R-:W-:Y:S01]  /*1450*/  SHF.R.S32.HI R23, RZ, 0x1f, R22 ;  /* 0x0000001fff177819 */ /* 0x020fe20000011416 */
[----:B----4-:R-:W-:Y:S01]  /*1460*/  IMAD R25, R29, R22, RZ ;  /* 0x000000161d197224 */ /* 0x010fe200078e02ff */
[----:B------:R-:W-:Y:S01]  /*1470*/  IADD3 R16, P0, R18, UR4, RZ ;  /* 0x0000000412107c10 */ /* 0x000fe2000ff1e0ff */
[----:B------:R-:W-:Y:S01]  /*1480*/  IMAD.WIDE.U32 R20, R22, R28, R20 ;  /* 0x0000001c16147225 */ /* 0x000fe200078e0014 */
[----:B------:R0:W2:Y:S03]  /*1490*/  LDG.E R18, [R18.64] ;  /* 0x0000000a12127981 */ /* 0x0000a6000c1e1900 */
[----:B------:R-:W-:-:S02]  /*14a0*/  IMAD R23, R28, R23, R25 ;  /* 0x000000171c177224 */ /* 0x000fc400078e0219 */
[----:B------:R3:W4:Y:S01]  /*14b0*/  LDL.64 R28, [R26+0x48] ;  /* 0x000048001a1c7983 */ /* 0x0007220000100a00 */
[----:B------:R-:W-:-:S05]  /*14c0*/  IADD3.X R17, R19, UR7, RZ, P0, !PT ;  /* 0x0000000713117c10 */ /* 0x000fca00087fe4ff */
[----:B0-----:R0:W5:Y:S04]  /*14d0*/  LDG.E R19, [R16.64] ;  /* 0x0000000a10137981 */ /* 0x001168000c1e1900 */
[----:B---3--:R-:W3:Y:S01]  /*14e0*/  LDL.64 R26, [R26+0x50] ;  /* 0x000050001a1a7983 */ /* 0x008ee20000100a00 */
[----:B------:R-:W-:Y:S01]  /*14f0*/  IMAD.IADD R21, R21, 0x1, R23 ;  /* 0x0000000115157824 */ /* 0x000fe200078e0217 */
[----:B------:R-:W-:Y:S02]  /*1500*/  IADD3 R5, P4, R5, -0x8, RZ ;  /* 0xfffffff805057810 */ /* 0x000fe40007f9e0ff */
[----:B------:R-:W-:Y:S02]  /*1510*/  IADD3 R2, P3, R2, 0x8, RZ ;  /* 0x0000000802027810 */ /* 0x000fe40007f7e0ff */
[----:B0-----:R-:W-:-:S02]  /*1520*/  IADD3 R16, P2, R16, UR4, RZ ;  /* 0x0000000410107c10 */ /* 0x001fc4000ff5e0ff */
[----:B------:R-:W-:Y:S02]  /*1530*/  PLOP3.LUT P0, PT, PT, PT, PT, 0x8, 0x0 ;  /* 0x000000000000781c */ /* 0x000fe40003f0e170 */
[----:B------:R-:W-:Y:S02]  /*1540*/  IADD3.X R24, R24, -0x1, RZ, P4, !PT ;  /* 0xffffffff18187810 */ /* 0x000fe400027fe4ff */
[----:B------:R-:W-:Y:S02]  /*1550*/  IADD3.X R4, RZ, R4, RZ, P3, !PT ;  /* 0x00000004ff047210 */ /* 0x000fe40001ffe4ff */
[----:B------:R-:W-:Y:S02]  /*1560*/  IADD3.X R17, R17, UR7, RZ, P2, !PT ;  /* 0x0000000711117c10 */ /* 0x000fe400097fe4ff */
[----:B--2---:R-:W-:Y:S01]  /*1570*/  SHF.R.S32.HI R23, RZ, 0x1f, R18 ;  /* 0x0000001fff177819 */ /* 0x004fe20000011412 */
[----:B----4-:R-:W-:Y:S02]  /*1580*/  IMAD R22, R29, R18, RZ ;  /* 0x000000121d167224 */ /* 0x010fe400078e02ff */
[----:B------:R-:W-:-:S04]  /*1590*/  IMAD.WIDE.U32 R20, R18, R28, R20 ;  /* 0x0000001c12147225 */ /* 0x000fc800078e0014 */
[----:B------:R-:W-:Y:S01]  /*15a0*/  IMAD R23, R28, R23, R22 ;  /* 0x000000171c177224 */ /* 0x000fe200078e0216 */
[----:B-----5:R-:W-:Y:S01]  /*15b0*/  SHF.R.S32.HI R25, RZ, 0x1f, R19 ;  /* 0x0000001fff197819 */ /* 0x020fe20000011413 */
[----:B---3--:R-:W-:-:S03]  /*15c0*/  IMAD R18, R27, R19, RZ ;  /* 0x000000131b127224 */ /* 0x008fc600078e02ff */
[----:B------:R-:W-:Y:S01]  /*15d0*/  IADD3 R21, R21, R23, RZ ;  /* 0x0000001715157210 */ /* 0x000fe20007ffe0ff */
[----:B------:R-:W-:-:S04]  /*15e0*/  IMAD R25, R26, R25, R18 ;  /* 0x000000191a197224 */ /* 0x000fc800078e0212 */
[----:B------:R-:W-:-:S04]  /*15f0*/  IMAD.WIDE.U32 R20, R19, R26, R20 ;  /* 0x0000001a13147225 */ /* 0x000fc800078e0014 */
[----:B------:R-:W-:Y:S02]  /*1600*/  IMAD.IADD R23, R21, 0x1, R25 ;  /* 0x0000000115177824 */ /* 0x000fe400078e0219 */
[----:B------:R-:W-:Y:S02]  /*1610*/  IMAD.MOV.U32 R22, RZ, RZ, R20 ;  /* 0x000000ffff167224 */ /* 0x000fe400078e0014 */
.L_x_3170:
[----:B------:R-:W-:-:S04]  /*1620*/  ISETP.NE.U32.AND P2, PT, R5, RZ, PT ;  /* 0x000000ff0500720c */ /* 0x000fc80003f45070 */
[----:B------:R-:W-:-:S13]  /*1630*/  ISETP.NE.OR.EX P0, PT, R24, RZ, P0, P2 ;  /* 0x000000ff1800720c */ /* 0x000fda0000705720 */
[----:B------:R-:W-:Y:S05]  /*1640*/  @!P0 BRA `(.L_x_3166) ;  /* 0x000002d000008947 */ /* 0x000fea0003800000 */
.L_x_3167:
        /* <DEDUP_REMOVED lines=12> */
[----:B------:R-:W-:-:S04]  /*1710*/  IMAD R29, R20, R29, R26 ;  /* 0x0000001d141d7224 */ /* 0x000fc800078e021a */
[----:B------:R-:W-:Y:S01]  /*1720*/  IMAD.IADD R23, R23, 0x1, R29 ;  /* 0x0000000117177824 */ /* 0x000fe200078e021d */
[----:B-----5:R-:W-:Y:S01]  /*1730*/  SHF.R.S32.HI R21, RZ, 0x1f, R27 ;  /* 0x0000001fff157819 */ /* 0x020fe2000001141b */
[----:B----4-:R-:W-:-:S04]  /*1740*/  IMAD R20, R19, R27, RZ ;  /* 0x0000001b13147224 */ /* 0x010fc800078e02ff */
[----:B------:R-:W-:Y:S02]  /*1750*/  IMAD R20, R18, R21, R20 ;  /* 0x0000001512147224 */ /* 0x000fe400078e0214 */
[----:B------:R0:W2:Y:S01]  /*1760*/  LDG.E R21, [R16.64] ;  /* 0x0000000a10157981 */ /* 0x0000a2000c1e1900 */
[----:B------:R-:W-:-:S03]  /*1770*/  IMAD.WIDE.U32 R18, R27, R18, R22 ;  /* 0x000000121b127225 */ /* 0x000fc600078e0016 */
[----:B------:R-:W3:Y:S04]  /*1780*/  LDL.64 R22, [R25+0x28] ;  /* 0x0000280019167983 */ /* 0x000ee80000100a00 */
[----:B------:R-:W4:Y:S01]  /*1790*/  LDL.64 R26, [R25+0x30] ;  /* 0x00003000191a7983 */ /* 0x000f220000100a00 */
[----:B0-----:R-:W-:-:S04]  /*17a0*/  IADD3 R16, P0, R16, UR4, RZ ;  /* 0x0000000410107c10 */ /* 0x001fc8000ff1e0ff */
[----:B------:R-:W-:-:S05]  /*17b0*/  IADD3.X R17, R17, UR7, RZ, P0, !PT ;  /* 0x0000000711117c10 */ /* 0x000fca00087fe4ff */
[----:B------:R0:W5:Y:S01]  /*17c0*/  LDG.E R28, [R16.64] ;  /* 0x0000000a101c7981 */ /* 0x000162000c1e1900 */
[----:B------:R-:W-:Y:S02]  /*17d0*/  IADD3 R5, P0, R5, -0x4, RZ ;  /* 0xfffffffc05057810 */ /* 0x000fe40007f1e0ff */
[----:B------:R-:W-:Y:S02]  /*17e0*/  IADD3 R19, R19, R20, RZ ;  /* 0x0000001413137210 */ /* 0x000fe40007ffe0ff */
        /* <DEDUP_REMOVED lines=12> */
[----:B-----5:R-:W-:Y:S01]  /*18b0*/  SHF.R.S32.HI R21, RZ, 0x1f, R28 ;  /* 0x0000001fff157819 */ /* 0x020fe2000001141c */
[----:B----4-:R-:W-:Y:S02]  /*18c0*/  IMAD R20, R27, R28, RZ ;  /* 0x0000001c1b147224 */ /* 0x010fe400078e02ff */
[----:B------:R-:W-:-:S04]  /*18d0*/  IMAD.WIDE.U32 R18, R28, R26, R18 ;  /* 0x0000001a1c127225 */ /* 0x000fc800078e0012 */
[----:B------:R-:W-:Y:S01]  /*18e0*/  IMAD R21, R26, R21, R20 ;  /* 0x000000151a157224 */ /* 0x000fe200078e0214 */
[----:B------:R-:W-:-:S03]  /*18f0*/  MOV R22, R18 ;  /* 0x0000001200167202 */ /* 0x000fc60000000f00 */
[----:B------:R-:W-:Y:S01]  /*1900*/  IMAD.IADD R23, R19, 0x1, R21 ;  /* 0x0000000113177824 */ /* 0x000fe200078e0215 */
[----:B-1----:R-:W-:Y:S05]  /*1910*/  @P0 BRA `(.L_x_3167) ;  /* 0xfffffd3000000947 */ /* 0x002fea000383ffff */
.L_x_3166:
[----:B------:R-:W-:-:S04]  /*1920*/  LOP3.LUT R16, R3, 0x3, RZ, 0xc0, !PT ;  /* 0x0000000303107812 */ /* 0x000fc800078ec0ff */
[----:B------:R-:W-:-:S04]  /*1930*/  ISETP.NE.U32.AND P0, PT, R16, RZ, PT ;  /* 0x000000ff1000720c */ /* 0x000fc80003f05070 */
[----:B------:R-:W-:-:S13]  /*1940*/  ISETP.NE.AND.EX P0, PT, RZ, RZ, PT, P0 ;  /* 0x000000ffff00720c */ /* 0x000fda0003f05300 */
[----:B------:R-:W-:Y:S05]  /*1950*/  @!P0 BRA `(.L_x_3165) ;  /* 0x000002c000008947 */ /* 0x000fea0003800000 */
[----:B------:R-:W-:Y:S02]  /*1960*/  IMAD R17, R4, c[0x0][0x1c0], RZ ;  /* 0x0000700004117a24 */ /* 0x000fe400078e02ff */
[----:B------:R-:W-:Y:S02]  /*1970*/  IMAD.MOV.U32 R14, RZ, RZ, R8 ;  /* 0x000000ffff0e7224 */ /* 0x000fe400078e0008 */
[C---:B------:R-:W-:Y:S02]  /*1980*/  IMAD R17, R2.reuse, c[0x0][0x1c4], R17 ;  /* 0x0000710002117a24 */ /* 0x040fe400078e0211 */
[----:B------:R-:W-:-:S05]  /*1990*/  IMAD.WIDE.U32 R4, R2, c[0x0][0x1c0], R14 ;  /* 0x0000700002047a25 */ /* 0x000fca00078e000e */
[----:B------:R-:W-:Y:S02]  /*19a0*/  IADD3 R3, R5, R17, RZ ;  /* 0x0000001105037210 */ /* 0x000fe40007ffe0ff */
[----:B------:R-:W-:-:S04]  /*19b0*/  LEA R18, P0, R4, c[0x0][0x168], 0x2 ;  /* 0x00005a0004127a11 */ /* 0x000fc800078010ff */
[----:B------:R-:W-:Y:S01]  /*19c0*/  LEA.HI.X R19, R4, c[0x0][0x16c], R3, 0x2, P0 ;  /* 0x00005b0004137a11 */ /* 0x000fe200000f1403 */
[----:B------:R-:W-:-:S05]  /*19d0*/  IMAD.U32 R3, R2, 0x8, R1 ;  /* 0x0000000802037824 */ /* 0x000fca00078e0001 */
[----:B------:R-:W2:Y:S04]  /*19e0*/  LDG.E R19, [R18.64] ;  /* 0x0000000a12137981 */ /* 0x000ea8000c1e1900 */
[----:B------:R-:W3:Y:S01]  /*19f0*/  LDL.64 R4, [R3+0x18] ;  /* 0x0000180003047983 */ /* 0x000ee20000100a00 */
        /* <DEDUP_REMOVED lines=8> */
[----:B------:R-:W-:Y:S02]  /*1a80*/  MOV R9, c[0x0][0x1c0] ;  /* 0x0000700000097a02 */ /* 0x000fe40000000f00 */
        /* <DEDUP_REMOVED lines=9> */
[----:B------:R-:W2:Y:S03]  /*1b20*/  LDL.64 R4, [R3+0x20] ;  /* 0x0000200003047983 */ /* 0x000ea60000100a00 */
[----:B------:R-:W-:Y:S01]  /*1b30*/  @P0 LEA.HI.X R17, R9, R15, R2, 0x2, P2 ;  /* 0x0000000f09110211 */ /* 0x000fe200010f1402 */
[----:B------:R-:W3:Y:S04]  /*1b40*/  LDG.E R19, [R14.64] ;  /* 0x0000000a0e137981 */ /* 0x000ee8000c1e1900 */
[----:B------:R-:W4:Y:S04]  /*1b50*/  @P0 LDL.64 R8, [R3+0x28] ;  /* 0x0000280003080983 */ /* 0x000f280000100a00 */
        /* <DEDUP_REMOVED lines=10> */
[----:B------:R-:W-:Y:S01]  /*1c00*/  @P0 IMAD.MOV.U32 R22, RZ, RZ, R8 ;  /* 0x000000ffff160224 */ /* 0x000fe200078e0008 */
[----:B------:R-:W-:Y:S02]  /*1c10*/  @P0 IADD3 R23, R9, R5, RZ ;  /* 0x0000000509170210 */ /* 0x000fe40007ffe0ff */
.L_x_3165:
[----:B------:R-:W-:Y:S05]  /*1c20*/  BSYNC B0 ;  /* 0x0000000000007941 */ /* 0x000fea0003800000 */
.L_x_3164:
[----:B0-----:R-:W-:Y:S01]  /*1c30*/  IADD3 R2, R0, 0x80, RZ ;  /* 0x0000008000027810 */ /* 0x001fe20007ffe0ff */
[----:B------:R-:W-:Y:S01]  /*1c40*/  BSSY B0, `(.L_x_3171) ;  /* 0x0000184000007945 */ /* 0x000fe20003800000 */
[----:B------:R-:W-:Y:S01]  /*1c50*/  IMAD.MOV.U32 R8, RZ, RZ, R22 ;  /* 0x000000ffff087224 */ /* 0x000fe200078e0016 */
[----:B------:R-:W-:Y:S02]  /*1c60*/  MOV R9, R23 ;  /* 0x0000001700097202 */ /* 0x000fe40000000f00 */
[----:B------:R-:W-:-:S13]  /*1c70*/  ISETP.GE.AND P0, PT, R2, UR6, PT ;  /* 0x0000000602007c0c */ /* 0x000fda000bf06270 */
[----:B------:R-:W-:Y:S05]  /*1c80*/  @P0 BRA `(.L_x_3172) ;  /* 0x000017f000000947 */ /* 0x000fea0003800000 */
[----:B------:R-:W-:Y:S01]  /*1c90*/  IMAD.MOV.U32 R5, RZ, RZ, c[0x0][0x178] ;  /* 0x00005e00ff057624 */ /* 0x000fe200078e00ff */
[----:B------:R-:W-:Y:S01]  /*1ca0*/  CS2R R22, SRZ ;  /* 0x0000000000167805 */ /* 0x000fe2000001ff00 */
[----:B------:R-:W-:Y:S02]  /*1cb0*/  IMAD.MOV.U32 R25, RZ, RZ, c[0x0][0x17c] ;  /* 0x00005f00ff197624 */ /* 0x000fe400078e00ff */
        /* <DEDUP_REMOVED lines=20> */
[----:B------:R-:W-:Y:S01]  /*1e00*/  IMAD.SHL.U32 R4, R24, 0x4, RZ ;  /* 0x0000000418047824 */ /* 0x000fe200078e00ff */
[----:B------:R-:W-:Y:S01]  /*1e10*/  LEA R20, P2, R6, c[0x0][0x168], 0x2 ;  /* 0x00005a0006147a11 */ /* 0x000fe200078410ff */
[----:B------:R-:W-:Y:S01]  /*1e20*/  UMOV UR4, URZ ;  /* 0x0000003f00047c82 */ /* 0x000fe20008000000 */
[----:B------:R-:W-:Y:S01]  /*1e30*/  IADD3.X R25, R25, -0x1, RZ, P0, !PT ;  /* 0xffffffff19197810 */ /* 0x000fe200007fe4ff */
[----:B------:R-:W-:Y:S01]  /*1e40*/  UMOV UR5, URZ ;  /* 0x0000003f00057c82 */ /* 0x000fe20008000000 */
[----:B------:R-:W-:Y:S02]  /*1e50*/  ISETP.GT.U32.AND P0, PT, R26, RZ, PT ;  /* 0x000000ff1a00720c */ /* 0x000fe40003f04070 */
[----:B------:R-:W-:Y:S02]  /*1e60*/  IADD3 R4, R4, UR9, RZ ;  /* 0x0000000904047c10 */ /* 0x000fe4000fffe0ff */
        /* <DEDUP_REMOVED lines=8> */
.L_x_3176:
[----:B------:R-:W-:Y:S01]  /*1ef0*/  MOV R28, UR4 ;  /* 0x00000004001c7c02 */ /* 0x000fe20008000f00 */
[----:B------:R-:W-:Y:S01]  /*1f00*/  IMAD.MOV.U32 R16, RZ, RZ, R20 ;  /* 0x000000ffff107224 */ /* 0x000fe200078e0014 */
[----:B------:R-:W-:-:S03]  /*1f10*/  MOV R17, R3 ;  /* 0x0000000300117202 */ /* 0x000fc60000000f00 */
[----:B------:R-:W-:Y:S01]  /*1f20*/  IMAD.U32 R28, R28, 0x8, R1 ;  /* 0x000000081c1c7824 */ /* 0x000fe200078e0001 */
[----:B------:R-:W-:Y:S01]  /*1f30*/  IADD3 R20, P2, R20, UR8, RZ ;  /* 0x0000000814147c10 */ /* 0x000fe2000ff5e0ff */
[----:B------:R0:W2:Y:S04]  /*1f40*/  LDG.E R27, [R16.64] ;  /* 0x0000000a101b7981 */ /* 0x0000a8000c1e1900 */
[----:B------:R-:W-:Y:S01]  /*1f50*/  IMAD.X R21, R3, 0x1, R4, P2 ;  /* 0x0000000103157824 */ /* 0x000fe200010e0604 */
[----:B------:R-:W3:Y:S04]  /*1f60*/  LDL.64 R18, [R28+0x20] ;  /* 0x000020001c127983 */ /* 0x000ee80000100a00 */
[----:B------:R-:W3:Y:S04]  /*1f70*/  LDG.E R3, [R20.64] ;  /* 0x0000000a14037981 */ /* 0x000ee8000c1e1900 */
[----:B0-----:R-:W4:Y:S04]  /*1f80*/  LDL.64 R16, [R28+0x18] ;  /* 0x000018001c107983 */ /* 0x001f280000100a00 */
[----:B------:R-:W5:Y:S01]  /*1f90*/  LDL.64 R30, [R28+0x30] ;  /* 0x000030001c1e7983 */ /* 0x000f620000100a00 */
[----:B--2---:R-:W-:Y:S01]  /*1fa0*/  SHF.R.S32.HI R29, RZ, 0x1f, R27 ;  /* 0x0000001fff1d7819 */ /* 0x004fe2000001141b */
[----:B----4-:R-:W-:-:S04]  /*1fb0*/  IMAD.WIDE.U32 R22, R27, R16, R22 ;  /* 0x000000101b167225 */ /* 0x010fc800078e0016 */
[----:B------:R-:W-:-:S04]  /*1fc0*/  IMAD R27, R17, R27, RZ ;  /* 0x0000001b111b7224 */ /* 0x000fc800078e02ff */
[----:B------:R-:W-:Y:S01]  /*1fd0*/  IMAD R27, R16, R29, R27 ;  /* 0x0000001d101b7224 */ /* 0x000fe200078e021b */
[----:B------:R-:W-:Y:S01]  /*1fe0*/  IADD3 R16, P2, R20, UR8, RZ ;  /* 0x0000000814107c10 */ /* 0x000fe2000ff5e0ff */
[----:B---3--:R-:W-:Y:S02]  /*1ff0*/  IMAD R19, R19, R3, RZ ;  /* 0x0000000313137224 */ /* 0x008fe400078e02ff */
[----:B------:R-:W-:Y:S01]  /*2000*/  IMAD.IADD R23, R23, 0x1, R27 ;  /* 0x0000000117177824 */ /* 0x000fe200078e021b */
[----:B------:R-:W-:Y:S02]  /*2010*/  SHF.R.S32.HI R27, RZ, 0x1f, R3 ;  /* 0x0000001fff1b7819 */ /* 0x000fe40000011403 */
[----:B------:R-:W-:Y:S02]  /*2020*/  IADD3.X R17, R21, R4, RZ, P2, !PT ;  /* 0x0000000415117210 */ /* 0x000fe400017fe4ff */
[----:B------:R-:W2:Y:S01]  /*2030*/  LDL.64 R20, [R28+0x28] ;  /* 0x000028001c147983 */ /* 0x000ea20000100a00 */
[----:B------:R-:W-:-:S03]  /*2040*/  IMAD R27, R18, R27, R19 ;  /* 0x0000001b121b7224 */ /* 0x000fc600078e0213 */
[----:B------:R0:W3:Y:S01]  /*2050*/  LDG.E R19, [R16.64] ;  /* 0x0000000a10137981 */ /* 0x0000e2000c1e1900 */
[----:B------:R-:W-:Y:S01]  /*2060*/  IMAD.WIDE.U32 R22, R3, R18, R22 ;  /* 0x0000001203167225 */ /* 0x000fe200078e0016 */
[----:B0-----:R-:W-:-:S05]  /*2070*/  IADD3 R16, P2, R16, UR8, RZ ;  /* 0x0000000810107c10 */ /* 0x001fca000ff5e0ff */
[----:B------:R-:W-:Y:S01]  /*2080*/  IMAD.X R17, R17, 0x1, R4, P2 ;  /* 0x0000000111117824 */ /* 0x000fe200010e0604 */
[----:B---3--:R-:W-:Y:S01]  /*2090*/  SHF.R.S32.HI R3, RZ, 0x1f, R19 ;  /* 0x0000001fff037819 */ /* 0x008fe20000011413 */
[----:B--2---:R-:W-:-:S04]  /*20a0*/  IMAD R18, R21, R19, RZ ;  /* 0x0000001315127224 */ /* 0x004fc800078e02ff */
[----:B------:R-:W-:Y:S02]  /*20b0*/  IMAD R18, R20, R3, R18 ;  /* 0x0000000314127224 */ /* 0x000fe400078e0212 */
[----:B------:R0:W2:Y:S01]  /*20c0*/  LDG.E R3, [R16.64] ;  /* 0x0000000a10037981 */ /* 0x0000a2000c1e1900 */
[----:B------:R-:W-:-:S04]  /*20d0*/  IMAD.IADD R23, R23, 0x1, R27 ;  /* 0x0000000117177824 */ /* 0x000fc800078e021b */
[----:B------:R-:W-:Y:S01]  /*20e0*/  IMAD.WIDE.U32 R20, R19, R20, R22 ;  /* 0x0000001413147225 */ /* 0x000fe200078e0016 */
[----:B0-----:R-:W-:-:S04]  /*20f0*/  IADD3 R16, P2, R16, UR8, RZ ;  /* 0x0000000810107c10 */ /* 0x001fc8000ff5e0ff */
[----:B------:R-:W-:Y:S01]  /*2100*/  IADD3 R19, R21, R18, RZ ;  /* 0x0000001215137210 */ /* 0x000fe20007ffe0ff */
[----:B------:R-:W-:Y:S02]  /*2110*/  IMAD.MOV.U32 R18, RZ, RZ, R20 ;  /* 0x000000ffff127224 */ /* 0x000fe400078e0014 */
[----:B------:R-:W-:-:S05]  /*2120*/  IMAD.X R17, R17, 0x1, R4, P2 ;  /* 0x0000000111117824 */ /* 0x000fca00010e0604 */
[----:B------:R0:W3:Y:S01]  /*2130*/  LDG.E R22, [R16.64] ;  /* 0x0000000a10167981 */ /* 0x0000e2000c1e1900 */
[----:B--2---:R-:W-:Y:S01]  /*2140*/  SHF.R.S32.HI R23, RZ, 0x1f, R3 ;  /* 0x0000001fff177819 */ /* 0x004fe20000011403 */
[----:B-----5:R-:W-:-:S04]  /*2150*/  IMAD R20, R31, R3, RZ ;  /* 0x000000031f147224 */ /* 0x020fc800078e02ff */
[----:B------:R-:W-:Y:S02]  /*2160*/  IMAD R23, R30, R23, R20 ;  /* 0x000000171e177224 */ /* 0x000fe400078e0214 */
[----:B------:R-:W2:Y:S01]  /*2170*/  LDL.64 R20, [R28+0x38] ;  /* 0x000038001c147983 */ /* 0x000ea20000100a00 */
[----:B0-----:R-:W-:Y:S01]  /*2180*/  IADD3 R16, P2, R16, UR8, RZ ;  /* 0x0000000810107c10 */ /* 0x001fe2000ff5e0ff */
[----:B------:R-:W-:Y:S02]  /*2190*/  IMAD.WIDE.U32 R18, R3, R30, R18 ;  /* 0x0000001e03127225 */ /* 0x000fe400078e0012 */
[----:B------:R-:W4:Y:S02]  /*21a0*/  LDL.64 R30, [R28+0x40] ;  /* 0x000040001c1e7983 */ /* 0x000f240000100a00 */
[----:B------:R-:W-:Y:S01]  /*21b0*/  IMAD.X R17, R17, 0x1, R4, P2 ;  /* 0x0000000111117824 */ /* 0x000fe200010e0604 */
[----:B---3--:R-:W-:Y:S01]  /*21c0*/  SHF.R.S32.HI R3, RZ, 0x1f, R22 ;  /* 0x0000001fff037819 */ /* 0x008fe20000011416 */
[----:B--2---:R-:W-:-:S04]  /*21d0*/  IMAD R21, R21, R22, RZ ;  /* 0x0000001615157224 */ /* 0x004fc800078e02ff */
[----:B------:R-:W-:Y:S02]  /*21e0*/  IMAD R21, R20, R3, R21 ;  /* 0x0000000314157224 */ /* 0x000fe400078e0215 */
[----:B------:R0:W2:Y:S01]  /*21f0*/  LDG.E R3, [R16.64] ;  /* 0x0000000a10037981 */ /* 0x0000a2000c1e1900 */
[----:B------:R-:W-:-:S05]  /*2200*/  IADD3 R19, R19, R23, RZ ;  /* 0x0000001713137210 */ /* 0x000fca0007ffe0ff */
[----:B------:R-:W-:Y:S01]  /*2210*/  IMAD.WIDE.U32 R18, R22, R20, R18 ;  /* 0x0000001416127225 */ /* 0x000fe200078e0012 */
[----:B0-----:R-:W-:-:S04]  /*2220*/  IADD3 R16, P2, R16, UR8, RZ ;  /* 0x0000000810107c10 */ /* 0x001fc8000ff5e0ff */
[----:B------:R-:W-:Y:S01]  /*2230*/  IADD3.X R17, R17, R4, RZ, P2, !PT ;  /* 0x0000000411117210 */ /* 0x000fe200017fe4ff */
[----:B------:R-:W-:-:S04]  /*2240*/  IMAD.IADD R19, R19, 0x1, R21 ;  /* 0x0000000113137824 */ /* 0x000fc800078e0215 */
[----:B------:R0:W3:Y:S01]  /*2250*/  LDG.E R22, [R16.64] ;  /* 0x0000000a10167981 */ /* 0x0000e2000c1e1900 */
[----:B--2---:R-:W-:Y:S01]  /*2260*/  SHF.R.S32.HI R23, RZ, 0x1f, R3 ;  /* 0x0000001fff177819 */ /* 0x004fe20000011403 */
[----:B----4-:R-:W-:-:S04]  /*2270*/  IMAD R20, R31, R3, RZ ;  /* 0x000000031f147224 */ /* 0x010fc800078e02ff */
        /* <DEDUP_REMOVED lines=10> */
[----:B------:R-:W-:-:S04]  /*2320*/  IMAD.IADD R19, R19, 0x1, R23 ;  /* 0x0000000113137824 */ /* 0x000fc800078e0217 */
[----:B------:R-:W-:Y:S01]  /*2330*/  IMAD.WIDE.U32 R18, R22, R20, R18 ;  /* 0x0000001416127225 */ /* 0x000fe200078e0012 */
[----:B0-----:R-:W-:-:S05]  /*2340*/  IADD3 R16, P2, R16, UR8, RZ ;  /* 0x0000000810107c10 */ /* 0x001fca000ff5e0ff */
[----:B------:R-:W-:Y:S01]  /*2350*/  IMAD.X R17, R17, 0x1, R4, P2 ;  /* 0x0000000111117824 */ /* 0x000fe200010e0604 */
[----:B------:R-:W-:-:S04]  /*2360*/  IADD3 R19, R19, R21, RZ ;  /* 0x0000001513137210 */ /* 0x000fc80007ffe0ff */
[----:B------:R0:W3:Y:S01]  /*2370*/  LDG.E R22, [R16.64] ;  /* 0x0000000a10167981 */ /* 0x0000e2000c1e1900 */
[----:B--2---:R-:W-:Y:S01]  /*2380*/  SHF.R.S32.HI R23, RZ, 0x1f, R3 ;  /* 0x0000001fff177819 */ /* 0x004fe20000011403 */
[----:B----4-:R-:W-:-:S04]  /*2390*/  IMAD R20, R31, R3, RZ ;  /* 0x000000031f147224 */ /* 0x010fc800078e02ff */
[----:B------:R-:W-:Y:S02]  /*23a0*/  IMAD R23, R30, R23, R20 ;  /* 0x000000171e177224 */ /* 0x000fe400078e0214 */
[----:B------:R-:W2:Y:S01]  /*23b0*/  LDL.64 R20, [R28+0x58] ;  /* 0x000058001c147983 */ /* 0x000ea20000100a00 */
[----:B0-----:R-:W-:Y:S01]  /*23c0*/  IADD3 R16, P2, R16, UR8, RZ ;  /* 0x0000000810107c10 */ /* 0x001fe2000ff5e0ff */
[----:B------:R-:W-:Y:S02]  /*23d0*/  IMAD.WIDE.U32 R18, R3, R30, R18 ;  /* 0x0000001e03127225 */ /* 0x000fe400078e0012 */
[----:B------:R-:W4:Y:S01]  /*23e0*/  LDL.64 R30, [R28+0x60] ;  /* 0x000060001c1e7983 */ /* 0x000f220000100a00 */
[----:B------:R-:W-:Y:S02]  /*23f0*/  IADD3.X R17, R17, R4, RZ, P2, !PT ;  /* 0x0000000411117210 */ /* 0x000fe400017fe4ff */
[----:B---3--:R-:W-:Y:S01]  /*2400*/  SHF.R.S32.HI R3, RZ, 0x1f, R22 ;  /* 0x0000001fff037819 */ /* 0x008fe20000011416 */
[----:B--2---:R-:W-:-:S04]  /*2410*/  IMAD R21, R21, R22, RZ ;  /* 0x0000001615157224 */ /* 0x004fc800078e02ff */
[----:B------:R-:W-:Y:S02]  /*2420*/  IMAD R21, R20, R3, R21 ;  /* 0x0000000314157224 */ /* 0x000fe400078e0215 */
[----:B------:R0:W2:Y:S01]  /*2430*/  LDG.E R3, [R16.64] ;  /* 0x0000000a10037981 */ /* 0x0000a2000c1e1900 */
[----:B------:R-:W-:-:S04]  /*2440*/  IMAD.IADD R19, R19, 0x1, R23 ;  /* 0x0000000113137824 */ /* 0x000fc800078e0217 */
[----:B------:R-:W-:Y:S01]  /*2450*/  IMAD.WIDE.U32 R18, R22, R20, R18 ;  /* 0x0000001416127225 */ /* 0x000fe200078e0012 */
[----:B0-----:R-:W-:-:S05]  /*2460*/  IADD3 R16, P2, R16, UR8, RZ ;  /* 0x0000000810107c10 */ /* 0x001fca000ff5e0ff */
[----:B------:R-:W-:Y:S02]  /*2470*/  IMAD.X R17, R17, 0x1, R4, P2 ;  /* 0x0000000111117824 */ /* 0x000fe400010e0604 */
[----:B------:R-:W-:-:S03]  /*2480*/  IMAD.IADD R19, R19, 0x1, R21 ;  /* 0x0000000113137824 */ /* 0x000fc600078e0215 */
        /* <DEDUP_REMOVED lines=40> */
[----:B------:R2:W4:Y:S01]  /*2710*/  LDL.64 R20, [R28+0x88] ;  /* 0x000088001c147983 */ /* 0x0005220000100a00 */
[----:B0-----:R-:W-:Y:S01]  /*2720*/  IADD3 R16, P2, R16, UR8, RZ ;  /* 0x0000000810107c10 */ /* 0x001fe2000ff5e0ff */
[----:B------:R-:W-:-:S03]  /*2730*/  IMAD.WIDE.U32 R18, R3, R30, R18 ;  /* 0x0000001e03127225 */ /* 0x000fc600078e0012 */
[----:B------:R-:W-:Y:S01]  /*2740*/  IADD3.X R17, R17, R4, RZ, P2, !PT ;  /* 0x0000000411117210 */ /* 0x000fe200017fe4ff */
[----:B--2---:R-:W2:Y:S01]  /*2750*/  LDL.64 R28, [R28+0x90] ;  /* 0x000090001c1c7983 */ /* 0x004ea20000100a00 */
[----:B---3--:R-:W-:Y:S01]  /*2760*/  SHF.R.S32.HI R3, RZ, 0x1f, R22 ;  /* 0x0000001fff037819 */ /* 0x008fe20000011416 */
[----:B----4-:R-:W-:-:S04]  /*2770*/  IMAD R21, R21, R22, RZ ;  /* 0x0000001615157224 */ /* 0x010fc800078e02ff */
[----:B------:R-:W-:Y:S02]  /*2780*/  IMAD R21, R20, R3, R21 ;  /* 0x0000000314157224 */ /* 0x000fe400078e0215 */
[----:B------:R-:W3:Y:S01]  /*2790*/  LDG.E R3, [R16.64] ;  /* 0x0000000a10037981 */ /* 0x000ee2000c1e1900 */
[----:B------:R-:W-:Y:S01]  /*27a0*/  IADD3 R26, P2, R26, -0x10, RZ ;  /* 0xfffffff01a1a7810 */ /* 0x000fe20007f5e0ff */
[----:B------:R-:W-:-:S03]  /*27b0*/  IMAD.IADD R19, R19, 0x1, R23 ;  /* 0x0000000113137824 */ /* 0x000fc600078e0217 */
[----:B------:R-:W-:Y:S02]  /*27c0*/  IADD3.X R25, R25, -0x1, RZ, P2, !PT ;  /* 0xffffffff19197810 */ /* 0x000fe400017fe4ff */
[----:B------:R-:W-:Y:S01]  /*27d0*/  ISETP.GT.U32.AND P2, PT, R26, 0xc, PT ;  /* 0x0000000c1a00780c */ /* 0x000fe20003f44070 */
[----:B------:R-:W-:-:S03]  /*27e0*/  IMAD.WIDE.U32 R18, R22, R20, R18 ;  /* 0x0000001416127225 */ /* 0x000fc600078e0012 */
[----:B------:R-:W-:Y:S01]  /*27f0*/  ISETP.GT.AND.EX P2, PT, R25, RZ, PT, P2 ;  /* 0x000000ff1900720c */ /* 0x000fe20003f44320 */
[----:B------:R-:W-:Y:S01]  /*2800*/  IMAD.IADD R19, R19, 0x1, R21 ;  /* 0x0000000113137824 */ /* 0x000fe200078e0215 */
[----:B------:R-:W-:-:S04]  /*2810*/  UIADD3 UR4, UP0, UR4, 0x10, URZ ;  /* 0x0000001004047890 */ /* 0x000fc8000ff1e03f */
[----:B------:R-:W-:Y:S01]  /*2820*/  UIADD3.X UR5, URZ, UR5, URZ, UP0, !UPT ;  /* 0x000000053f057290 */ /* 0x000fe200087fe43f */
[----:B---3--:R-:W-:Y:S01]  /*2830*/  SHF.R.S32.HI R21, RZ, 0x1f, R3 ;  /* 0x0000001fff157819 */ /* 0x008fe20000011403 */
[----:B--2---:R-:W-:Y:S02]  /*2840*/  IMAD R20, R29, R3, RZ ;  /* 0x000000031d147224 */ /* 0x004fe400078e02ff */
[----:B------:R-:W-:-:S04]  /*2850*/  IMAD.WIDE.U32 R18, R3, R28, R18 ;  /* 0x0000001c03127225 */ /* 0x000fc800078e0012 */
[----:B------:R-:W-:Y:S01]  /*2860*/  IMAD R21, R28, R21, R20 ;  /* 0x000000151c157224 */ /* 0x000fe200078e0214 */
[----:B------:R-:W-:Y:S02]  /*2870*/  IADD3 R20, P3, R16, UR8, RZ ;  /* 0x0000000810147c10 */ /* 0x000fe4000ff7e0ff */
[----:B------:R-:W-:Y:S01]  /*2880*/  MOV R22, R18 ;  /* 0x0000001200167202 */ /* 0x000fe20000000f00 */
[----:B------:R-:W-:Y:S02]  /*2890*/  IMAD.IADD R23, R19, 0x1, R21 ;  /* 0x0000000113177824 */ /* 0x000fe400078e0215 */
[----:B------:R-:W-:Y:S01]  /*28a0*/  IMAD.X R3, R17, 0x1, R4, P3 ;  /* 0x0000000111037824 */ /* 0x000fe200018e0604 */
[----:B------:R-:W-:Y:S05]  /*28b0*/  @P2 BRA `(.L_x_3176) ;  /* 0xfffff63000002947 */ /* 0x000fea000383ffff */
.L_x_3175:
[----:B------:R-:W-:-:S04]  /*28c0*/  ISETP.GT.U32.AND P2, PT, R26, 0x4, PT ;  /* 0x000000041a00780c */ /* 0x000fc80003f44070 */
[----:B------:R-:W-:-:S13]  /*28d0*/  ISETP.GT.AND.EX P2, PT, R25, RZ, PT, P2 ;  /* 0x000000ff1900720c */ /* 0x000fda0003f44320 */
[----:B------:R-:W-:Y:S05]  /*28e0*/  @!P2 BRA `(.L_x_3177) ;  /* 0x000005300000a947 */ /* 0x000fea0003800000 */
[----:B------:R-:W-:Y:S02]  /*28f0*/  IMAD.U32 R28, RZ, RZ, UR4 ;  /* 0x00000004ff1c7e24 */ /* 0x000fe4000f8e00ff */
[----:B------:R-:W-:Y:S02]  /*2900*/  IMAD.MOV.U32 R16, RZ, RZ, R20 ;  /* 0x000000ffff107224 */ /* 0x000fe400078e0014 */
[----:B------:R-:W-:Y:S01]  /*2910*/  IMAD.MOV.U32 R17, RZ, RZ, R3 ;  /* 0x000000ffff117224 */ /* 0x000fe200078e0003 */
[----:B------:R-:W-:-:S04]  /*2920*/  LEA R28, R28, R1, 0x3 ;  /* 0x000000011c1c7211 */ /* 0x000fc800078e18ff */
[----:B------:R0:W2:Y:S04]  /*2930*/  LDG.E R27, [R16.64] ;  /* 0x0000000a101b7981 */ /* 0x0000a8000c1e1900 */
[----:B------:R-:W3:Y:S04]  /*2940*/  LDL.64 R18, [R28+0x18] ;  /* 0x000018001c127983 */ /* 0x000ee80000100a00 */
[----:B------:R-:W4:Y:S01]  /*2950*/  LDL.64 R30, [R28+0x30] ;  /* 0x000030001c1e7983 */ /* 0x000f220000100a00 */
[----:B0-----:R-:W-:-:S03]  /*2960*/  IADD3 R16, P0, R20, UR8, RZ ;  /* 0x0000000814107c10 */ /* 0x001fc6000ff1e0ff */
[----:B------:R-:W5:Y:S01]  /*2970*/  LDL.64 R20, [R28+0x20] ;  /* 0x000020001c147983 */ /* 0x000f620000100a00 */
[----:B------:R-:W-:-:S05]  /*2980*/  IADD3.X R17, R3, R4, RZ, P0, !PT ;  /* 0x0000000403117210 */ /* 0x000fca00007fe4ff */
[----:B------:R0:W4:Y:S02]  /*2990*/  LDG.E R3, [R16.64] ;  /* 0x0000000a10037981 */ /* 0x000124000c1e1900 */
[----:B0-----:R-:W-:-:S05]  /*29a0*/  IADD3 R16, P0, R16, UR8, RZ ;  /* 0x0000000810107c10 */ /* 0x001fca000ff1e0ff */
[----:B------:R-:W-:Y:S01]  /*29b0*/  IMAD.X R17, R17, 0x1, R4, P0 ;  /* 0x0000000111117824 */ /* 0x000fe200000e0604 */
[----:B--2---:R-:W-:Y:S01]  /*29c0*/  SHF.R.S32.HI R29, RZ, 0x1f, R27 ;  /* 0x0000001fff1d7819 */ /* 0x004fe2000001141b */
[----:B---3--:R-:W-:-:S04]  /*29d0*/  IMAD.WIDE.U32 R22, R27, R18, R22 ;  /* 0x000000121b167225 */ /* 0x008fc800078e0016 */
[----:B------:R-:W-:-:S04]  /*29e0*/  IMAD R27, R19, R27, RZ ;  /* 0x0000001b131b7224 */ /* 0x000fc800078e02ff */
[----:B------:R-:W-:-:S04]  /*29f0*/  IMAD R27, R18, R29, R27 ;  /* 0x0000001d121b7224 */ /* 0x000fc800078e021b */
[----:B------:R-:W-:Y:S01]  /*2a00*/  IMAD.IADD R23, R23, 0x1, R27 ;  /* 0x0000000117177824 */ /* 0x000fe200078e021b */
[----:B----4-:R-:W-:Y:S01]  /*2a10*/  SHF.R.S32.HI R27, RZ, 0x1f, R3 ;  /* 0x0000001fff1b7819 */ /* 0x010fe20000011403 */
[----:B-----5:R-:W-:Y:S02]  /*2a20*/  IMAD R18, R21, R3, RZ ;  /* 0x0000000315127224 */ /* 0x020fe400078e02ff */
[----:B------:R0:W2:Y:S02]  /*2a30*/  LDG.E R21, [R16.64] ;  /* 0x0000000a10157981 */ /* 0x0000a4000c1e1900 */
[----:B------:R-:W-:Y:S02]  /*2a40*/  IMAD R27, R20, R27, R18 ;  /* 0x0000001b141b7224 */ /* 0x000fe400078e0212 */
[----:B------:R-:W3:Y:S01]  /*2a50*/  LDL.64 R18, [R28+0x28] ;  /* 0x000028001c127983 */ /* 0x000ee20000100a00 */
[----:B------:R-:W-:Y:S01]  /*2a60*/  IMAD.WIDE.U32 R22, R3, R20, R22 ;  /* 0x0000001403167225 */ /* 0x000fe200078e0016 */
[----:B0-----:R-:W-:-:S05]  /*2a70*/  IADD3 R16, P0, R16, UR8, RZ ;  /* 0x0000000810107c10 */ /* 0x001fca000ff1e0ff */
[----:B------:R-:W-:Y:S01]  /*2a80*/  IMAD.X R17, R17, 0x1, R4, P0 ;  /* 0x0000000111117824 */ /* 0x000fe200000e0604 */
[----:B--2---:R-:W-:Y:S01]  /*2a90*/  SHF.R.S32.HI R3, RZ, 0x1f, R21 ;  /* 0x0000001fff037819 */ /* 0x004fe20000011415 */
[----:B---3--:R-:W-:-:S04]  /*2aa0*/  IMAD R19, R19, R21, RZ ;  /* 0x0000001513137224 */ /* 0x008fc800078e02ff */
[----:B------:R-:W-:Y:S02]  /*2ab0*/  IMAD R19, R18, R3, R19 ;  /* 0x0000000312137224 */ /* 0x000fe400078e0213 */
[----:B------:R0:W2:Y:S01]  /*2ac0*/  LDG.E R3, [R16.64] ;  /* 0x0000000a10037981 */ /* 0x0000a2000c1e1900 */
[----:B------:R-:W-:-:S05]  /*2ad0*/  IADD3 R23, R23, R27, RZ ;  /* 0x0000001b17177210 */ /* 0x000fca0007ffe0ff */
[----:B------:R-:W-:Y:S01]  /*2ae0*/  IMAD.WIDE.U32 R22, R21, R18, R22 ;  /* 0x0000001215167225 */ /* 0x000fe200078e0016 */
[----:B0-----:R-:W-:-:S03]  /*2af0*/  IADD3 R16, P0, R16, UR8, RZ ;  /* 0x0000000810107c10 */ /* 0x001fc6000ff1e0ff */
[----:B------:R-:W-:Y:S02]  /*2b00*/  IMAD.IADD R19, R23, 0x1, R19 ;  /* 0x0000000117137824 */ /* 0x000fe400078e0213 */
[----:B------:R-:W-:Y:S01]  /*2b10*/  IMAD.X R17, R17, 0x1, R4, P0 ;  /* 0x0000000111117824 */ /* 0x000fe200000e0604 */
[----:B------:R-:W-:-:S04]  /*2b20*/  MOV R18, R22 ;  /* 0x0000001600127202 */ /* 0x000fc80000000f00 */
[----:B------:R0:W3:Y:S01]  /*2b30*/  LDG.E R22, [R16.64] ;  /* 0x0000000a10167981 */ /* 0x0000e2000c1e1900 */
[----:B--2---:R-:W-:Y:S01]  /*2b40*/  SHF.R.S32.HI R23, RZ, 0x1f, R3 ;  /* 0x0000001fff177819 */ /* 0x004fe20000011403 */
[----:B------:R-:W-:-:S04]  /*2b50*/  IMAD R20, R31, R3, RZ ;  /* 0x000000031f147224 */ /* 0x000fc800078e02ff */
        /* <DEDUP_REMOVED lines=19> */
[----:B------:R2:W4:Y:S01]  /*2c90*/  LDL.64 R20, [R28+0x48] ;  /* 0x000048001c147983 */ /* 0x0005220000100a00 */
[----:B0-----:R-:W-:Y:S01]  /*2ca0*/  IADD3 R16, P0, R16, UR8, RZ ;  /* 0x0000000810107c10 */ /* 0x001fe2000ff1e0ff */
[----:B------:R-:W-:-:S04]  /*2cb0*/  IMAD.WIDE.U32 R18, R3, R30, R18 ;  /* 0x0000001e03127225 */ /* 0x000fc800078e0012 */
[----:B------:R-:W-:Y:S01]  /*2cc0*/  IMAD.X R17, R17, 0x1, R4, P0 ;  /* 0x0000000111117824 */ /* 0x000fe200000e0604 */
[----:B--2---:R-:W2:Y:S01]  /*2cd0*/  LDL.64 R28, [R28+0x50] ;  /* 0x000050001c1c7983 */ /* 0x004ea20000100a00 */
[----:B---3--:R-:W-:Y:S01]  /*2ce0*/  SHF.R.S32.HI R3, RZ, 0x1f, R22 ;  /* 0x0000001fff037819 */ /* 0x008fe20000011416 */
[----:B----4-:R-:W-:-:S04]  /*2cf0*/  IMAD R21, R21, R22, RZ ;  /* 0x0000001615157224 */ /* 0x010fc800078e02ff */
[----:B------:R-:W-:Y:S02]  /*2d00*/  IMAD R21, R20, R3, R21 ;  /* 0x0000000314157224 */ /* 0x000fe400078e0215 */
[----:B------:R-:W3:Y:S01]  /*2d10*/  LDG.E R3, [R16.64] ;  /* 0x0000000a10037981 */ /* 0x000ee2000c1e1900 */
[----:B------:R-:W-:-:S05]  /*2d20*/  IADD3 R19, R19, R23, RZ ;  /* 0x0000001713137210 */ /* 0x000fca0007ffe0ff */
        /* <DEDUP_REMOVED lines=8> */
[----:B--2---:R-:W-:Y:S02]  /*2db0*/  IMAD R20, R29, R3, RZ ;  /* 0x000000031d147224 */ /* 0x004fe400078e02ff */
[----:B------:R-:W-:-:S04]  /*2dc0*/  IMAD.WIDE.U32 R18, R3, R28, R18 ;  /* 0x0000001c03127225 */ /* 0x000fc800078e0012 */
[----:B------:R-:W-:Y:S01]  /*2dd0*/  IMAD R21, R28, R21, R20 ;  /* 0x000000151c157224 */ /* 0x000fe200078e0214 */
[----:B------:R-:W-:Y:S01]  /*2de0*/  IADD3 R20, P2, R16, UR8, RZ ;  /* 0x0000000810147c10 */ /* 0x000fe2000ff5e0ff */
[----:B------:R-:W-:-:S03]  /*2df0*/  IMAD.MOV.U32 R22, RZ, RZ, R18 ;  /* 0x000000ffff167224 */ /* 0x000fc600078e0012 */
[----:B------:R-:W-:Y:S01]  /*2e00*/  IADD3 R23, R19, R21, RZ ;  /* 0x0000001513177210 */ /* 0x000fe20007ffe0ff */
[----:B------:R-:W-:Y:S02]  /*2e10*/  IMAD.X R3, R17, 0x1, R4, P2 ;  /* 0x0000000111037824 */ /* 0x000fe400010e0604 */
.L_x_3177:
[----:B------:R-:W-:-:S04]  /*2e20*/  ISETP.NE.U32.AND P2, PT, R26, RZ, PT ;  /* 0x000000ff1a00720c */ /* 0x000fc80003f45070 */
[----:B------:R-:W-:-:S13]  /*2e30*/  ISETP.NE.OR.EX P0, PT, R25, RZ, P0, P2 ;  /* 0x000000ff1900720c */ /* 0x000fda0000705720 */
[----:B------:R-:W-:Y:S05]  /*2e40*/  @!P0 BRA `(.L_x_3173) ;  /* 0x000002f000008947 */ /* 0x000fea0003800000 */
.L_x_3174:
[----:B------:R-:W-:Y:S02]  /*2e50*/  MOV R16, UR4 ;  /* 0x0000000400107c02 */ /* 0x000fe40008000f00 */
[----:B------:R-:W-:-:S03]  /*2e60*/  MOV R17, R3 ;  /* 0x0000000300117202 */ /* 0x000fc60000000f00 */
[----:B------:R-:W-:Y:S02]  /*2e70*/  IMAD.U32 R27, R16, 0x8, R1 ;  /* 0x00000008101b7824 */ /* 0x000fe400078e0001 */
[----:B------:R-:W-:Y:S01]  /*2e80*/  IMAD.MOV.U32 R16, RZ, RZ, R20 ;  /* 0x000000ffff107224 */ /* 0x000fe200078e0014 */
[----:B------:R-:W-:Y:S02]  /*2e90*/  IADD3 R18, P0, R20, UR8, RZ ;  /* 0x0000000814127c10 */ /* 0x000fe4000ff1e0ff */
[----:B------:R-:W2:Y:S04]  /*2ea0*/  LDL.64 R20, [R27+0x20] ;  /* 0x000020001b147983 */ /* 0x000ea80000100a00 */
[----:B------:R0:W3:Y:S01]  /*2eb0*/  LDG.E R28, [R16.64] ;  /* 0x0000000a101c7981 */ /* 0x0000e2000c1e1900 */
[----:B------:R-:W-:-:S05]  /*2ec0*/  IMAD.X R19, R3, 0x1, R4, P0 ;  /* 0x0000000103137824 */ /* 0x000fca00000e0604 */
[----:B------:R-:W2:Y:S04]  /*2ed0*/  LDG.E R3, [R18.64] ;  /* 0x0000000a12037981 */ /* 0x000ea8000c1e1900 */
[----:B0-----:R-:W4:Y:S01]  /*2ee0*/  LDL.64 R16, [R27+0x18] ;  /* 0x000018001b107983 */ /* 0x001f220000100a00 */
[----:B---3--:R-:W-:Y:S01]  /*2ef0*/  SHF.R.S32.HI R29, RZ, 0x1f, R28 ;  /* 0x0000001fff1d7819 */ /* 0x008fe2000001141c */
[----:B----4-:R-:W-:-:S04]  /*2f00*/  IMAD.WIDE.U32 R22, R28, R16, R22 ;  /* 0x000000101c167225 */ /* 0x010fc800078e0016 */
[----:B------:R-:W-:-:S04]  /*2f10*/  IMAD R28, R17, R28, RZ ;  /* 0x0000001c111c7224 */ /* 0x000fc800078e02ff */
[----:B------:R-:W-:Y:S01]  /*2f20*/  IMAD R29, R16, R29, R28 ;  /* 0x0000001d101d7224 */ /* 0x000fe200078e021c */
[----:B------:R-:W-:Y:S01]  /*2f30*/  IADD3 R16, P0, R18, UR8, RZ ;  /* 0x0000000812107c10 */ /* 0x000fe2000ff1e0ff */
[----:B--2---:R-:W-:-:S03]  /*2f40*/  IMAD R28, R21, R3, RZ ;  /* 0x00000003151c7224 */ /* 0x004fc600078e02ff */
[----:B------:R-:W-:Y:S02]  /*2f50*/  IADD3.X R17, R19, R4, RZ, P0, !PT ;  /* 0x0000000413117210 */ /* 0x000fe400007fe4ff */
[----:B------:R-:W-:-:S03]  /*2f60*/  SHF.R.S32.HI R19, RZ, 0x1f, R3 ;  /* 0x0000001fff137819 */ /* 0x000fc60000011403 */
[----:B------:R0:W2:Y:S02]  /*2f70*/  LDG.E R21, [R16.64] ;  /* 0x0000000a10157981 */ /* 0x0000a4000c1e1900 */
[----:B------:R-:W-:Y:S02]  /*2f80*/  IMAD R28, R20, R19, R28 ;  /* 0x00000013141c7224 */ /* 0x000fe400078e021c */
[----:B------:R-:W3:Y:S01]  /*2f90*/  LDL.64 R18, [R27+0x28] ;  /* 0x000028001b127983 */ /* 0x000ee20000100a00 */
[----:B------:R-:W-:Y:S01]  /*2fa0*/  IMAD.IADD R23, R23, 0x1, R29 ;  /* 0x0000000117177824 */ /* 0x000fe200078e021d */
[----:B0-----:R-:W-:-:S03]  /*2fb0*/  IADD3 R16, P0, R16, UR8, RZ ;  /* 0x0000000810107c10 */ /* 0x001fc6000ff1e0ff */
[----:B------:R-:W-:-:S04]  /*2fc0*/  IMAD.WIDE.U32 R22, R3, R20, R22 ;  /* 0x0000001403167225 */ /* 0x000fc800078e0016 */
[----:B------:R-:W-:Y:S02]  /*2fd0*/  IMAD.X R17, R17, 0x1, R4, P0 ;  /* 0x0000000111117824 */ /* 0x000fe400000e0604 */
[----:B------:R-:W-:Y:S02]  /*2fe0*/  IMAD.IADD R23, R23, 0x1, R28 ;  /* 0x0000000117177824 */ /* 0x000fe400078e021c */
[----:B------:R-:W4:Y:S01]  /*2ff0*/  LDL.64 R28, [R27+0x30] ;  /* 0x000030001b1c7983 */ /* 0x000f220000100a00 */
[----:B--2---:R-:W-:Y:S01]  /*3000*/  SHF.R.S32.HI R3, RZ, 0x1f, R21 ;  /* 0x0000001fff037819 */ /* 0x004fe20000011415 */
[----:B---3--:R-:W-:-:S04]  /*3010*/  IMAD R19, R19, R21, RZ ;  /* 0x0000001513137224 */ /* 0x008fc800078e02ff */
[----:B------:R-:W-:Y:S02]  /*3020*/  IMAD R19, R18, R3, R19 ;  /* 0x0000000312137224 */ /* 0x000fe400078e0213 */
[----:B------:R-:W2:Y:S01]  /*3030*/  LDG.E R3, [R16.64] ;  /* 0x0000000a10037981 */ /* 0x000ea2000c1e1900 */
[----:B------:R-:W-:-:S04]  /*3040*/  IADD3 R26, P0, R26, -0x4, RZ ;  /* 0xfffffffc1a1a7810 */ /* 0x000fc80007f1e0ff */
[----:B------:R-:W-:Y:S02]  /*3050*/  IADD3.X R25, R25, -0x1, RZ, P0, !PT ;  /* 0xffffffff19197810 */ /* 0x000fe400007fe4ff */
[----:B------:R-:W-:Y:S01]  /*3060*/  ISETP.NE.U32.AND P0, PT, R26, RZ, PT ;  /* 0x000000ff1a00720c */ /* 0x000fe20003f05070 */
[----:B------:R-:W-:-:S03]  /*3070*/  IMAD.WIDE.U32 R22, R21, R18, R22 ;  /* 0x0000001215167225 */ /* 0x000fc600078e0016 */
[----:B------:R-:W-:Y:S02]  /*3080*/  ISETP.NE.AND.EX P0, PT, R25, RZ, PT, P0 ;  /* 0x000000ff1900720c */ /* 0x000fe40003f05300 */
[----:B------:R-:W-:Y:S01]  /*3090*/  IADD3 R23, R23, R19, RZ ;  /* 0x0000001317177210 */ /* 0x000fe20007ffe0ff */
[----:B------:R-:W-:Y:S01]  /*30a0*/  UIADD3 UR4, UP0, UR4, 0x4, URZ ;  /* 0x0000000404047890 */ /* 0x000fe2000ff1e03f */
[----:B------:R-:W-:-:S03]  /*30b0*/  IADD3 R20, P2, R16, UR8, RZ ;  /* 0x0000000810147c10 */ /* 0x000fc6000ff5e0ff */
[----:B------:R-:W-:Y:S01]  /*30c0*/  UIADD3.X UR5, URZ, UR5, URZ, UP0, !UPT ;  /* 0x000000053f057290 */ /* 0x000fe200087fe43f */
[----:B--2---:R-:W-:Y:S01]  /*30d0*/  SHF.R.S32.HI R19, RZ, 0x1f, R3 ;  /* 0x0000001fff137819 */ /* 0x004fe20000011403 */
[----:B----4-:R-:W-:Y:S02]  /*30e0*/  IMAD R18, R29, R3, RZ ;  /* 0x000000031d127224 */ /* 0x010fe400078e02ff */
[----:B------:R-:W-:-:S04]  /*30f0*/  IMAD.WIDE.U32 R22, R3, R28, R22 ;  /* 0x0000001c03167225 */ /* 0x000fc800078e0016 */
[----:B------:R-:W-:Y:S02]  /*3100*/  IMAD R19, R28, R19, R18 ;  /* 0x000000131c137224 */ /* 0x000fe400078e0212 */
[----:B------:R-:W-:Y:S02]  /*3110*/  IMAD.X R3, R17, 0x1, R4, P2 ;  /* 0x0000000111037824 */ /* 0x000fe400010e0604 */
[----:B------:R-:W-:Y:S01]  /*3120*/  IMAD.IADD R23, R23, 0x1, R19 ;  /* 0x0000000117177824 */ /* 0x000fe200078e0213 */
[----:B-1----:R-:W-:Y:S05]  /*3130*/  @P0 BRA `(.L_x_3174) ;  /* 0xfffffd1000000947 */ /* 0x002fea000383ffff */
.L_x_3173:
[----:B------:R-:W-:-:S04]  /*3140*/  ISETP.NE.U32.AND P0, PT, R5, RZ, PT ;  /* 0x000000ff0500720c */ /* 0x000fc80003f05070 */
        /* <DEDUP_REMOVED lines=29> */
[----:B------:R-:W-:-:S02]  /*3320*/  IADD3 R6, P2, R6, UR4, RZ ;  /* 0x0000000406067c10 */ /* 0x000fc4000ff5e0ff */
[----:B------:R-:W-:Y:S02]  /*3330*/  MOV R4, UR4 ;  /* 0x0000000400047c02 */ /* 0x000fe40008000f00 */
[----:B------:R-:W-:Y:S02]  /*3340*/  IADD3.X R5, R15, UR7, R5, P2, !PT ;  /* 0x000000070f057c10 */ /* 0x000fe400097fe405 */
[----:B------:R-:W-:-:S04]  /*3350*/  LEA R14, P2, R6, c[0x0][0x168], 0x2 ;  /* 0x00005a00060e7a11 */ /* 0x000fc800078410ff */
[----:B------:R-:W-:Y:S02]  /*3360*/  LEA.HI.X R15, R6, c[0x0][0x16c], R5, 0x2, P2 ;  /* 0x00005b00060f7a11 */ /* 0x000fe400010f1405 */
[----:B------:R-:W-:Y:S01]  /*3370*/  @P0 LEA R16, P2, R17, R14, 0x2 ;  /* 0x0000000e11100211 */ /* 0x000fe200078410ff */
[----:B------:R-:W2:Y:S03]  /*3380*/  LDL.64 R4, [UR12+0x20] ;  /* 0x0000200cff047983 */ /* 0x000ea60008100a00 */
[----:B------:R-:W-:Y:S01]  /*3390*/  @P0 LEA.HI.X R17, R7, R15, R24, 0x2, P2 ;  /* 0x0000000f07110211 */ /* 0x000fe200010f1418 */
[----:B------:R-:W3:Y:S04]  /*33a0*/  LDG.E R3, [R14.64] ;  /* 0x0000000a0e037981 */ /* 0x000ee8000c1e1900 */
[----:B------:R-:W4:Y:S04]  /*33b0*/  @P0 LDL.64 R6, [UR12+0x28] ;  /* 0x0000280cff060983 */ /* 0x000f280008100a00 */
        /* <DEDUP_REMOVED lines=10> */
[----:B------:R-:W-:Y:S01]  /*3460*/  @P0 IMAD.IADD R23, R7, 0x1, R3 ;  /* 0x0000000107170824 */ /* 0x000fe200078e0203 */
[----:B------:R-:W-:Y:S02]  /*3470*/  @P0 MOV R22, R6 ;  /* 0x0000000600160202 */ /* 0x000fe40000000f00 */
.L_x_3172:
[----:B------:R-:W-:Y:S05]  /*3480*/  BSYNC B0 ;  /* 0x0000000000007941 */ /* 0x000fea0003800000 */
.L_x_3171:
[----:B------:R-:W-:Y:S01]  /*3490*/  IADD3 R3, R0, 0x100, RZ ;  /* 0x0000010000037810 */ /* 0x000fe20007ffe0ff */
[----:B------:R-:W-:Y:S03]  /*34a0*/  BSSY B0, `(.L_x_3178) ;  /* 0x0000199000007945 */ /* 0x000fe60003800000 */
        /* <DEDUP_REMOVED lines=14> */
[----:B------:R-:W-:Y:S01]  /*3590*/  UIADD3.X UR5, UR9, -0x1, URZ, UP0, !UPT ;  /* 0xffffffff09057890 */ /* 0x000fe200087fe43f */
[----:B------:R-:W-:Y:S01]  /*35a0*/  IMAD.IADD R15, R13, 0x1, R3 ;  /* 0x000000010d0f7824 */ /* 0x000fe200078e0203 */
[----:B------:R-:W-:Y:S02]  /*35b0*/  UISETP.GE.U32.AND UP0, UPT, UR4, 0x3, UPT ;  /* 0x000000030400788c */ /* 0x000fe4000bf06070 */
        /* <DEDUP_REMOVED lines=13> */
[----:B------:R-:W-:Y:S01]  /*3690*/  IMAD.U32 R3, RZ, RZ, UR8 ;  /* 0x00000008ff037e24 */ /* 0x000fe2000f8e00ff */
[----:B------:R-:W-:-:S03]  /*36a0*/  UIADD3 UR9, UR19, UR4, URZ ;  /* 0x0000000413097290 */ /* 0x000fc6000fffe03f */
[----:B------:R-:W-:Y:S01]  /*36b0*/  UMOV UR4, URZ ;  /* 0x0000003f00047c82 */ /* 0x000fe20008000000 */
[----:B------:R-:W-:Y:S02]  /*36c0*/  ISETP.GT.AND.EX P0, PT, R3, RZ, PT, P0 ;  /* 0x000000ff0300720c */ /* 0x000fe40003f04300 */
        /* <DEDUP_REMOVED lines=9> */
.L_x_3183:
[----:B-1----:R-:W-:Y:S01]  /*3760*/  ULEA UR15, UR4, UR14, 0x3 ;  /* 0x0000000e040f7291 */ /* 0x002fe2000f8e183f */
[----:B------:R-:W-:Y:S01]  /*3770*/  IMAD.MOV.U32 R27, RZ, RZ, R21 ;  /* 0x000000ffff1b7224 */ /* 0x000fe200078e0015 */
[----:B------:R-:W-:-:S05]  /*3780*/  MOV R26, R3 ;  /* 0x00000003001a7202 */ /* 0x000fca0000000f00 */
[----:B------:R-:W2:Y:S04]  /*3790*/  LDG.E R27, [R26.64] ;  /* 0x0000000a1a1b7981 */ /* 0x000ea8000c1e1900 */
[----:B------:R-:W3:Y:S01]  /*37a0*/  LDL.64 R24, [UR15+0x18] ;  /* 0x0000180fff187983 */ /* 0x000ee20008100a00 */
[----:B------:R-:W-:-:S03]  /*37b0*/  IADD3 R16, P2, R3, UR18, RZ ;  /* 0x0000001203107c10 */ /* 0x000fc6000ff5e0ff */
[----:B------:R-:W4:Y:S01]  /*37c0*/  LDL.64 R18, [UR15+0x20] ;  /* 0x0000200fff127983 */ /* 0x000f220008100a00 */
[----:B------:R-:W-:-:S05]  /*37d0*/  IADD3.X R17, R21, UR9, RZ, P2, !PT ;  /* 0x0000000915117c10 */ /* 0x000fca00097fe4ff */
[----:B------:R0:W5:Y:S01]  /*37e0*/  LDG.E R4, [R16.64] ;  /* 0x0000000a10047981 */ /* 0x000162000c1e1900 */
[----:B------:R-:W-:-:S04]  /*37f0*/  IADD3 R20, P2, R16, UR18, RZ ;  /* 0x0000001210147c10 */ /* 0x000fc8000ff5e0ff */
[----:B------:R-:W-:Y:S02]  /*3800*/  IADD3.X R21, R17, UR9, RZ, P2, !PT ;  /* 0x0000000911157c10 */ /* 0x000fe400097fe4ff */
[----:B------:R-:W-:-:S03]  /*3810*/  LOP3.LUT R7, R7, R6, RZ, 0x3c, !PT ;  /* 0x0000000607077212 */ /* 0x000fc600078e3cff */
[----:B------:R1:W4:Y:S01]  /*3820*/  LDG.E R3, [R20.64] ;  /* 0x0000000a14037981 */ /* 0x000322000c1e1900 */
[----:B------:R-:W-:-:S03]  /*3830*/  LOP3.LUT R6, R7, R6, RZ, 0x3c, !PT ;  /* 0x0000000607067212 */ /* 0x000fc600078e3cff */
[----:B0-----:R-:W4:Y:S01]  /*3840*/  LDL.64 R16, [UR15+0x28] ;  /* 0x0000280fff107983 */ /* 0x001f220008100a00 */
[----:B------:R-:W-:Y:S02]  /*3850*/  LOP3.LUT R7, R7, R6, RZ, 0x3c, !PT ;  /* 0x0000000607077212 */ /* 0x000fe400078e3cff */
[----:B-1----:R-:W-:-:S04]  /*3860*/  IADD3 R20, P2, R20, UR18, RZ ;  /* 0x0000001214147c10 */ /* 0x002fc8000ff5e0ff */
[----:B------:R-:W-:Y:S02]  /*3870*/  IADD3.X R21, R21, UR9, RZ, P2, !PT ;  /* 0x0000000915157c10 */ /* 0x000fe400097fe4ff */
[----:B--2---:R-:W-:Y:S01]  /*3880*/  SHF.R.S32.HI R26, RZ, 0x1f, R27 ;  /* 0x0000001fff1a7819 */ /* 0x004fe2000001141b */
[----:B---3--:R-:W-:Y:S02]  /*3890*/  IMAD R5, R25, R27, RZ ;  /* 0x0000001b19057224 */ /* 0x008fe400078e02ff */
[----:B------:R-:W-:-:S04]  /*38a0*/  IMAD.WIDE.U32 R6, R27, R24, R6 ;  /* 0x000000181b067225 */ /* 0x000fc800078e0006 */
[----:B------:R-:W-:Y:S02]  /*38b0*/  IMAD R27, R24, R26, R5 ;  /* 0x0000001a181b7224 */ /* 0x000fe400078e0205 */
[----:B------:R0:W2:Y:S04]  /*38c0*/  LDG.E R5, [R20.64] ;  /* 0x0000000a14057981 */ /* 0x0000a8000c1e1900 */
[----:B------:R-:W3:Y:S01]  /*38d0*/  LDL.64 R24, [UR15+0x30] ;  /* 0x0000300fff187983 */ /* 0x000ee20008100a00 */
[----:B------:R-:W-:Y:S01]  /*38e0*/  IMAD.IADD R7, R7, 0x1, R27 ;  /* 0x0000000107077824 */ /* 0x000fe200078e021b */
[----:B-----5:R-:W-:Y:S02]  /*38f0*/  SHF.R.S32.HI R27, RZ, 0x1f, R4 ;  /* 0x0000001fff1b7819 */ /* 0x020fe40000011404 */
[----:B0-----:R-:W-:Y:S01]  /*3900*/  IADD3 R20, P2, R20, UR18, RZ ;  /* 0x0000001214147c10 */ /* 0x001fe2000ff5e0ff */
[----:B----4-:R-:W-:-:S03]  /*3910*/  IMAD R19, R19, R4, RZ ;  /* 0x0000000413137224 */ /* 0x010fc600078e02ff */
[----:B------:R-:W-:Y:S01]  /*3920*/  IADD3.X R21, R21, UR9, RZ, P2, !PT ;  /* 0x0000000915157c10 */ /* 0x000fe200097fe4ff */
[----:B------:R-:W-:-:S04]  /*3930*/  IMAD.WIDE.U32 R6, R4, R18, R6 ;  /* 0x0000001204067225 */ /* 0x000fc800078e0006 */
[----:B------:R-:W-:Y:S01]  /*3940*/  IMAD R19, R18, R27, R19 ;  /* 0x0000001b12137224 */ /* 0x000fe200078e0213 */
[----:B------:R0:W4:Y:S04]  /*3950*/  LDG.E R4, [R20.64] ;  /* 0x0000000a14047981 */ /* 0x000128000c1e1900 */
[----:B------:R-:W5:Y:S01]  /*3960*/  LDL.64 R26, [UR15+0x38] ;  /* 0x0000380fff1a7983 */ /* 0x000f620008100a00 */
[----:B------:R-:W-:Y:S02]  /*3970*/  IADD3 R18, P2, R20, UR18, RZ ;  /* 0x0000001214127c10 */ /* 0x000fe4000ff5e0ff */
[----:B------:R-:W-:Y:S02]  /*3980*/  IADD3 R7, R7, R19, RZ ;  /* 0x0000001307077210 */ /* 0x000fe40007ffe0ff */
[----:B------:R-:W-:Y:S01]  /*3990*/  IADD3.X R19, R21, UR9, RZ, P2, !PT ;  /* 0x0000000915137c10 */ /* 0x000fe200097fe4ff */
[----:B------:R-:W-:Y:S01]  /*39a0*/  IMAD R17, R17, R3, RZ ;  /* 0x0000000311117224 */ /* 0x000fe200078e02ff */
[----:B------:R-:W-:Y:S01]  /*39b0*/  SHF.R.S32.HI R29, RZ, 0x1f, R3 ;  /* 0x0000001fff1d7819 */ /* 0x000fe20000011403 */
[----:B------:R-:W-:Y:S01]  /*39c0*/  IMAD.WIDE.U32 R6, R3, R16, R6 ;  /* 0x0000001003067225 */ /* 0x000fe200078e0006 */
[----:B0-----:R-:W5:Y:S04]  /*39d0*/  LDL.64 R20, [UR15+0x40] ;  /* 0x0000400fff147983 */ /* 0x001f680008100a00 */
[----:B------:R0:W5:Y:S01]  /*39e0*/  LDG.E R3, [R18.64] ;  /* 0x0000000a12037981 */ /* 0x000162000c1e1900 */
[----:B------:R-:W-:Y:S01]  /*39f0*/  IMAD R17, R16, R29, R17 ;  /* 0x0000001d10117224 */ /* 0x000fe200078e0211 */
[----:B------:R-:W-:-:S03]  /*3a00*/  IADD3 R16, P2, R18, UR18, RZ ;  /* 0x0000001212107c10 */ /* 0x000fc6000ff5e0ff */
[----:B------:R-:W-:Y:S01]  /*3a10*/  IMAD.IADD R7, R7, 0x1, R17 ;  /* 0x0000000107077824 */ /* 0x000fe200078e0211 */
[----:B------:R-:W-:Y:S02]  /*3a20*/  IADD3.X R17, R19, UR9, RZ, P2, !PT ;  /* 0x0000000913117c10 */ /* 0x000fe400097fe4ff */
[----:B--2---:R-:W-:Y:S01]  /*3a30*/  SHF.R.S32.HI R29, RZ, 0x1f, R5 ;  /* 0x0000001fff1d7819 */ /* 0x004fe20000011405 */
[----:B---3--:R-:W-:Y:S02]  /*3a40*/  IMAD R25, R25, R5, RZ ;  /* 0x0000000519197224 */ /* 0x008fe400078e02ff */
[----:B------:R-:W-:Y:S02]  /*3a50*/  IMAD.WIDE.U32 R6, R5, R24, R6 ;  /* 0x0000001805067225 */ /* 0x000fe400078e0006 */
[----:B------:R1:W2:Y:S02]  /*3a60*/  LDG.E R5, [R16.64] ;  /* 0x0000000a10057981 */ /* 0x0002a4000c1e1900 */
[----:B0-----:R-:W-:-:S02]  /*3a70*/  IMAD R18, R24, R29, R25 ;  /* 0x0000001d18127224 */ /* 0x001fc400078e0219 */
[----:B------:R-:W3:Y:S02]  /*3a80*/  LDL.64 R24, [UR15+0x48] ;  /* 0x0000480fff187983 */ /* 0x000ee40008100a00 */
[----:B------:R-:W-:Y:S01]  /*3a90*/  IMAD.IADD R7, R7, 0x1, R18 ;  /* 0x0000000107077824 */ /* 0x000fe200078e0212 */
[----:B-1----:R-:W-:Y:S02]  /*3aa0*/  IADD3 R16, P2, R16, UR18, RZ ;  /* 0x0000001210107c10 */ /* 0x002fe4000ff5e0ff */
[----:B----4-:R-:W-:Y:S02]  /*3ab0*/  SHF.R.S32.HI R19, RZ, 0x1f, R4 ;  /* 0x0000001fff137819 */ /* 0x010fe40000011404 */
[----:B------:R-:W-:Y:S01]  /*3ac0*/  IADD3.X R17, R17, UR9, RZ, P2, !PT ;  /* 0x0000000911117c10 */ /* 0x000fe200097fe4ff */
[----:B-----5:R-:W-:Y:S02]  /*3ad0*/  IMAD R18, R27, R4, RZ ;  /* 0x000000041b127224 */ /* 0x020fe400078e02ff */
[----:B------:R-:W-:-:S02]  /*3ae0*/  IMAD.WIDE.U32 R6, R4, R26, R6 ;  /* 0x0000001a04067225 */ /* 0x000fc400078e0006 */
[----:B------:R0:W4:Y:S02]  /*3af0*/  LDG.E R4, [R16.64] ;  /* 0x0000000a10047981 */ /* 0x000124000c1e1900 */
[----:B------:R-:W-:Y:S02]  /*3b00*/  IMAD R18, R26, R19, R18 ;  /* 0x000000131a127224 */ /* 0x000fe400078e0212 */
[----:B------:R-:W5:Y:S03]  /*3b10*/  LDL.64 R26, [UR15+0x50] ;  /* 0x0000500fff1a7983 */ /* 0x000f660008100a00 */
[----:B------:R-:W-:Y:S02]  /*3b20*/  IADD3 R7, R7, R18, RZ ;  /* 0x0000001207077210 */ /* 0x000fe40007ffe0ff */
[----:B0-----:R-:W-:Y:S01]  /*3b30*/  IADD3 R16, P2, R16, UR18, RZ ;  /* 0x0000001210107c10 */ /* 0x001fe2000ff5e0ff */
[----:B------:R-:W-:Y:S01]  /*3b40*/  IMAD R18, R21, R3, RZ ;  /* 0x0000000315127224 */ /* 0x000fe200078e02ff */
[----:B------:R-:W-:-:S02]  /*3b50*/  SHF.R.S32.HI R19, RZ, 0x1f, R3 ;  /* 0x0000001fff137819 */ /* 0x000fc40000011403 */
[----:B------:R-:W-:Y:S01]  /*3b60*/  IADD3.X R17, R17, UR9, RZ, P2, !PT ;  /* 0x0000000911117c10 */ /* 0x000fe200097fe4ff */
[----:B------:R-:W-:-:S04]  /*3b70*/  IMAD.WIDE.U32 R6, R3, R20, R6 ;  /* 0x0000001403067225 */ /* 0x000fc800078e0006 */
[----:B------:R-:W-:Y:S01]  /*3b80*/  IMAD R18, R20, R19, R18 ;  /* 0x0000001314127224 */ /* 0x000fe200078e0212 */
[----:B------:R0:W5:Y:S04]  /*3b90*/  LDG.E R3, [R16.64] ;  /* 0x0000000a10037981 */ /* 0x000168000c1e1900 */
[----:B------:R-:W5:Y:S01]  /*3ba0*/  LDL.64 R20, [UR15+0x58] ;  /* 0x0000580fff147983 */ /* 0x000f620008100a00 */
[----:B------:R-:W-:Y:S01]  /*3bb0*/  IMAD.IADD R7, R7, 0x1, R18 ;  /* 0x0000000107077824 */ /* 0x000fe200078e0212 */
[----:B0-----:R-:W-:-:S04]  /*3bc0*/  IADD3 R16, P2, R16, UR18, RZ ;  /* 0x0000001210107c10 */ /* 0x001fc8000ff5e0ff */
[----:B------:R-:W-:Y:S02]  /*3bd0*/  IADD3.X R17, R17, UR9, RZ, P2, !PT ;  /* 0x0000000911117c10 */ /* 0x000fe400097fe4ff */
[----:B--2---:R-:W-:Y:S01]  /*3be0*/  SHF.R.S32.HI R19, RZ, 0x1f, R5 ;  /* 0x0000001fff137819 */ /* 0x004fe20000011405 */
[----:B---3--:R-:W-:-:S04]  /*3bf0*/  IMAD R18, R25, R5, RZ ;  /* 0x0000000519127224 */ /* 0x008fc800078e02ff */
[----:B------:R-:W-:Y:S02]  /*3c00*/  IMAD R18, R24, R19, R18 ;  /* 0x0000001318127224 */ /* 0x000fe400078e0212 */
[----:B------:R-:W-:Y:S02]  /*3c10*/  IMAD.WIDE.U32 R24, R5, R24, R6 ;  /* 0x0000001805187225 */ /* 0x000fe400078e0006 */
[----:B------:R0:W2:Y:S04]  /*3c20*/  LDG.E R5, [R16.64] ;  /* 0x0000000a10057981 */ /* 0x0000a8000c1e1900 */
[----:B------:R-:W3:Y:S01]  /*3c30*/  LDL.64 R6, [UR15+0x60] ;  /* 0x0000600fff067983 */ /* 0x000ee20008100a00 */
[----:B------:R-:W-:Y:S01]  /*3c40*/  IMAD.IADD R19, R25, 0x1, R18 ;  /* 0x0000000119137824 */ /* 0x000fe200078e0212 */
[----:B------:R-:W-:-:S02]  /*3c50*/  MOV R18, R24 ;  /* 0x0000001800127202 */ /* 0x000fc40000000f00 */
[----:B----4-:R-:W-:Y:S02]  /*3c60*/  SHF.R.S32.HI R25, RZ, 0x1f, R4 ;  /* 0x0000001fff197819 */ /* 0x010fe40000011404 */
[----:B0-----:R-:W-:Y:S01]  /*3c70*/  IADD3 R16, P2, R16, UR18, RZ ;  /* 0x0000001210107c10 */ /* 0x001fe2000ff5e0ff */
[----:B-----5:R-:W-:-:S03]  /*3c80*/  IMAD R24, R27, R4, RZ ;  /* 0x000000041b187224 */ /* 0x020fc600078e02ff */
[----:B------:R-:W-:Y:S01]  /*3c90*/  IADD3.X R17, R17, UR9, RZ, P2, !PT ;  /* 0x0000000911117c10 */ /* 0x000fe200097fe4ff */
[----:B------:R-:W-:-:S04]  /*3ca0*/  IMAD.WIDE.U32 R18, R4, R26, R18 ;  /* 0x0000001a04127225 */ /* 0x000fc800078e0012 */
[----:B------:R-:W-:Y:S01]  /*3cb0*/  IMAD R24, R26, R25, R24 ;  /* 0x000000191a187224 */ /* 0x000fe200078e0218 */
[----:B------:R0:W4:Y:S03]  /*3cc0*/  LDG.E R4, [R16.64] ;  /* 0x0000000a10047981 */ /* 0x000126000c1e1900 */
[----:B------:R-:W-:Y:S02]  /*3cd0*/  IMAD.IADD R19, R19, 0x1, R24 ;  /* 0x0000000113137824 */ /* 0x000fe400078e0218 */
[----:B------:R-:W5:Y:S01]  /*3ce0*/  LDL.64 R24, [UR15+0x68] ;  /* 0x0000680fff187983 */ /* 0x000f620008100a00 */
[----:B0-----:R-:W-:Y:S02]  /*3cf0*/  IADD3 R16, P2, R16, UR18, RZ ;  /* 0x0000001210107c10 */ /* 0x001fe4000ff5e0ff */
[----:B------:R-:W-:Y:S01]  /*3d00*/  SHF.R.S32.HI R27, RZ, 0x1f, R3 ;  /* 0x0000001fff1b7819 */ /* 0x000fe20000011403 */
[----:B------:R-:W-:Y:S01]  /*3d10*/  IMAD R21, R21, R3, RZ ;  /* 0x0000000315157224 */ /* 0x000fe200078e02ff */
        /* <DEDUP_REMOVED lines=9> */
[----:B---3--:R-:W-:Y:S02]  /*3db0*/  IMAD R7, R7, R5, RZ ;  /* 0x0000000507077224 */ /* 0x008fe400078e02ff */
[----:B------:R-:W-:Y:S02]  /*3dc0*/  IMAD.WIDE.U32 R18, R5, R6, R18 ;  /* 0x0000000605127225 */ /* 0x000fe400078e0012 */
[----:B------:R0:W2:Y:S02]  /*3dd0*/  LDG.E R5, [R16.64] ;  /* 0x0000000a10057981 */ /* 0x0000a4000c1e1900 */
[----:B------:R-:W-:Y:S02]  /*3de0*/  IMAD R7, R6, R21, R7 ;  /* 0x0000001506077224 */ /* 0x000fe400078e0207 */
[----:B------:R-:W3:Y:S03]  /*3df0*/  LDL.64 R20, [UR15+0x78] ;  /* 0x0000780fff147983 */ /* 0x000ee60008100a00 */
[----:B------:R-:W-:-:S02]  /*3e00*/  IADD3 R19, R19, R7, RZ ;  /* 0x0000000713137210 */ /* 0x000fc40007ffe0ff */
[----:B----4-:R-:W-:Y:S01]  /*3e10*/  SHF.R.S32.HI R7, RZ, 0x1f, R4 ;  /* 0x0000001fff077819 */ /* 0x010fe20000011404 */
[----:B-----5:R-:W-:Y:S01]  /*3e20*/  IMAD R6, R25, R4, RZ ;  /* 0x0000000419067224 */ /* 0x020fe200078e02ff */
[----:B0-----:R-:W-:Y:S01]  /*3e30*/  IADD3 R16, P2, R16, UR18, RZ ;  /* 0x0000001210107c10 */ /* 0x001fe2000ff5e0ff */
[----:B------:R-:W-:-:S04]  /*3e40*/  IMAD.WIDE.U32 R18, R4, R24, R18 ;  /* 0x0000001804127225 */ /* 0x000fc800078e0012 */
[----:B------:R-:W-:Y:S01]  /*3e50*/  IMAD R6, R24, R7, R6 ;  /* 0x0000000718067224 */ /* 0x000fe200078e0206 */
[----:B------:R-:W-:-:S03]  /*3e60*/  IADD3.X R17, R17, UR9, RZ, P2, !PT ;  /* 0x0000000911117c10 */ /* 0x000fc600097fe4ff */
[----:B------:R-:W-:Y:S02]  /*3e70*/  IMAD.IADD R7, R19, 0x1, R6 ;  /* 0x0000000113077824 */ /* 0x000fe400078e0206 */
[----:B------:R0:W4:Y:S01]  /*3e80*/  LDG.E R4, [R16.64] ;  /* 0x0000000a10047981 */ /* 0x000122000c1e1900 */
[----:B------:R-:W-:Y:S01]  /*3e90*/  SHF.R.S32.HI R19, RZ, 0x1f, R3 ;  /* 0x0000001fff137819 */ /* 0x000fe20000011403 */
[----:B------:R-:W-:Y:S02]  /*3ea0*/  IMAD R24, R27, R3, RZ ;  /* 0x000000031b187224 */ /* 0x000fe400078e02ff */
[----:B------:R-:W-:Y:S01]  /*3eb0*/  IMAD.MOV.U32 R6, RZ, RZ, R18 ;  /* 0x000000ffff067224 */ /* 0x000fe200078e0012 */
[----:B0-----:R-:W-:Y:S01]  /*3ec0*/  IADD3 R16, P2, R16, UR18, RZ ;  /* 0x0000001210107c10 */ /* 0x001fe2000ff5e0ff */
[----:B------:R-:W-:Y:S02]  /*3ed0*/  IMAD R18, R26, R19, R24 ;  /* 0x000000131a127224 */ /* 0x000fe400078e0218 */
[----:B------:R-:W5:Y:S01]  /*3ee0*/  LDL.64 R24, [UR15+0x80] ;  /* 0x0000800fff187983 */ /* 0x000f620008100a00 */
[----:B------:R-:W-:Y:S01]  /*3ef0*/  IMAD.WIDE.U32 R6, R3, R26, R6 ;  /* 0x0000001a03067225 */ /* 0x000fe200078e0006 */
[----:B------:R-:W-:-:S02]  /*3f00*/  IADD3.X R17, R17, UR9, RZ, P2, !PT ;  /* 0x0000000911117c10 */ /* 0x000fc400097fe4ff */
[----:B------:R-:W5:Y:S02]  /*3f10*/  LDL.64 R26, [UR15+0x88] ;  /* 0x0000880fff1a7983 */ /* 0x000f640008100a00 */
[----:B------:R-:W-:Y:S02]  /*3f20*/  IADD3 R7, R7, R18, RZ ;  /* 0x0000001207077210 */ /* 0x000fe40007ffe0ff */
[----:B------:R-:W-:Y:S01]  /*3f30*/  IADD3 R18, P2, R16, UR18, RZ ;  /* 0x0000001210127c10 */ /* 0x000fe2000ff5e0ff */
[----:B------:R0:W5:Y:S03]  /*3f40*/  LDG.E R3, [R16.64] ;  /* 0x0000000a10037981 */ /* 0x000166000c1e1900 */
[----:B------:R-:W-:Y:S02]  /*3f50*/  IADD3.X R19, R17, UR9, RZ, P2, !PT ;  /* 0x0000000911137c10 */ /* 0x000fe400097fe4ff */
[----:B--2---:R-:W-:Y:S01]  /*3f60*/  SHF.R.S32.HI R29, RZ, 0x1f, R5 ;  /* 0x0000001fff1d7819 */ /* 0x004fe20000011405 */
[----:B---3--:R-:W-:-:S02]  /*3f70*/  IMAD R21, R21, R5, RZ ;  /* 0x0000000515157224 */ /* 0x008fc400078e02ff */
[----:B------:R-:W-:Y:S02]  /*3f80*/  IMAD.WIDE.U32 R6, R5, R20, R6 ;  /* 0x0000001405067225 */ /* 0x000fe400078e0006 */
[----:B------:R-:W2:Y:S02]  /*3f90*/  LDG.E R5, [R18.64] ;  /* 0x0000000a12057981 */ /* 0x000ea4000c1e1900 */
[----:B0-----:R-:W-:Y:S02]  /*3fa0*/  IMAD R16, R20, R29, R21 ;  /* 0x0000001d14107224 */ /* 0x001fe400078e0215 */
[----:B------:R-:W3:Y:S02]  /*3fb0*/  LDL.64 R20, [UR15+0x90] ;  /* 0x0000900fff147983 */ /* 0x000ee40008100a00 */
[----:B------:R-:W-:Y:S01]  /*3fc0*/  IMAD.IADD R7, R7, 0x1, R16 ;  /* 0x0000000107077824 */ /* 0x000fe200078e0210 */
[----:B------:R-:W-:-:S04]  /*3fd0*/  UIADD3 UR7, UP0, UR7, -0x10, URZ ;  /* 0xfffffff007077890 */ /* 0x000fc8000ff1e03f */
[----:B------:R-:W-:Y:S02]  /*3fe0*/  UIADD3.X UR8, UR8, -0x1, URZ, UP0, !UPT ;  /* 0xffffffff08087890 */ /* 0x000fe400087fe43f */
[----:B------:R-:W-:Y:S01]  /*3ff0*/  UISETP.GT.U32.AND UP0, UPT, UR7, 0xc, UPT ;  /* 0x0000000c0700788c */ /* 0x000fe2000bf04070 */
[----:B----4-:R-:W-:-:S03]  /*4000*/  SHF.R.S32.HI R17, RZ, 0x1f, R4 ;  /* 0x0000001fff117819 */ /* 0x010fc60000011404 */
[----:B------:R-:W-:Y:S01]  /*4010*/  UISETP.GT.AND.EX UP0, UPT, UR8, URZ, UPT, UP0 ;  /* 0x0000003f0800728c */ /* 0x000fe2000bf04300 */
[----:B-----5:R-:W-:Y:S02]  /*4020*/  IMAD R16, R25, R4, RZ ;  /* 0x0000000419107224 */ /* 0x020fe400078e02ff */
[----:B------:R-:W-:-:S04]  /*4030*/  IMAD.WIDE.U32 R6, R4, R24, R6 ;  /* 0x0000001804067225 */ /* 0x000fc800078e0006 */
[----:B------:R-:W-:-:S04]  /*4040*/  IMAD R17, R24, R17, R16 ;  /* 0x0000001118117224 */ /* 0x000fc800078e0210 */
[----:B------:R-:W-:Y:S01]  /*4050*/  IMAD.IADD R7, R7, 0x1, R17 ;  /* 0x0000000107077824 */ /* 0x000fe200078e0211 */
[----:B------:R-:W-:Y:S01]  /*4060*/  SHF.R.S32.HI R17, RZ, 0x1f, R3 ;  /* 0x0000001fff117819 */ /* 0x000fe20000011403 */
[----:B------:R-:W-:Y:S02]  /*4070*/  IMAD R4, R27, R3, RZ ;  /* 0x000000031b047224 */ /* 0x000fe400078e02ff */
[----:B------:R-:W-:Y:S01]  /*4080*/  IMAD.WIDE.U32 R6, R3, R26, R6 ;  /* 0x0000001a03067225 */ /* 0x000fe200078e0006 */
[----:B------:R-:W-:-:S03]  /*4090*/  PLOP3.LUT P3, PT, PT, PT, UP0, 0x80, 0x0 ;  /* 0x000000000000781c */ /* 0x000fc60003f6f008 */
[----:B------:R-:W-:-:S05]  /*40a0*/  IMAD R17, R26, R17, R4 ;  /* 0x000000111a117224 */ /* 0x000fca00078e0204 */
[----:B------:R-:W-:Y:S01]  /*40b0*/  IADD3 R7, R7, R17, RZ ;  /* 0x0000001107077210 */ /* 0x000fe20007ffe0ff */
[----:B------:R-:W-:-:S04]  /*40c0*/  UIADD3 UR4, UP1, UR4, 0x10, URZ ;  /* 0x0000001004047890 */ /* 0x000fc8000ff3e03f */
[----:B------:R-:W-:Y:S01]  /*40d0*/  UIADD3.X UR5, URZ, UR5, URZ, UP1, !UPT ;  /* 0x000000053f057290 */ /* 0x000fe20008ffe43f */
[----:B--2---:R-:W-:Y:S01]  /*40e0*/  SHF.R.S32.HI R3, RZ, 0x1f, R5 ;  /* 0x0000001fff037819 */ /* 0x004fe20000011405 */
[----:B---3--:R-:W-:-:S04]  /*40f0*/  IMAD R4, R21, R5, RZ ;  /* 0x0000000515047224 */ /* 0x008fc800078e02ff */
[----:B------:R-:W-:Y:S01]  /*4100*/  IMAD R17, R20, R3, R4 ;  /* 0x0000000314117224 */ /* 0x000fe200078e0204 */
[----:B------:R-:W-:Y:S01]  /*4110*/  IADD3 R3, P2, R18, UR18, RZ ;  /* 0x0000001212037c10 */ /* 0x000fe2000ff5e0ff */
[----:B------:R-:W-:-:S04]  /*4120*/  IMAD.WIDE.U32 R20, R5, R20, R6 ;  /* 0x0000001405147225 */ /* 0x000fc800078e0006 */
[----:B------:R-:W-:Y:S01]  /*4130*/  IMAD.IADD R6, R21, 0x1, R17 ;  /* 0x0000000115067824 */ /* 0x000fe200078e0211 */
[----:B------:R-:W-:Y:S01]  /*4140*/  IADD3.X R21, R19, UR9, RZ, P2, !PT ;  /* 0x0000000913157c10 */ /* 0x000fe200097fe4ff */
[----:B------:R-:W-:Y:S01]  /*4150*/  IMAD.MOV.U32 R7, RZ, RZ, R20 ;  /* 0x000000ffff077224 */ /* 0x000fe200078e0014 */
[----:B------:R-:W-:Y:S05]  /*4160*/  @P3 BRA `(.L_x_3183) ;  /* 0xfffff5f000003947 */ /* 0x000fea000383ffff */
.L_x_3182:
[----:B------:R-:W-:-:S04]  /*4170*/  UISETP.GT.U32.AND UP0, UPT, UR7, 0x4, UPT ;  /* 0x000000040700788c */ /* 0x000fc8000bf04070 */
[----:B------:R-:W-:-:S06]  /*4180*/  UISETP.GT.AND.EX UP0, UPT, UR8, URZ, UPT, UP0 ;  /* 0x0000003f0800728c */ /* 0x000fcc000bf04300 */
[----:B------:R-:W-:-:S13]  /*4190*/  PLOP3.LUT P2, PT, PT, PT, UP0, 0x80, 0x0 ;  /* 0x000000000000781c */ /* 0x000fda0003f4f008 */
[----:B------:R-:W-:Y:S05]  /*41a0*/  @!P2 BRA `(.L_x_3184) ;  /* 0x000005400000a947 */ /* 0x000fea0003800000 */
[----:B-1----:R-:W-:Y:S01]  /*41b0*/  ULEA UR15, UR4, UR14, 0x3 ;  /* 0x0000000e040f7291 */ /* 0x002fe2000f8e183f */
[----:B------:R-:W-:Y:S01]  /*41c0*/  MOV R26, R3 ;  /* 0x00000003001a7202 */ /* 0x000fe20000000f00 */
[----:B------:R-:W-:Y:S01]  /*41d0*/  IMAD.MOV.U32 R27, RZ, RZ, R21 ;  /* 0x000000ffff1b7224 */ /* 0x000fe200078e0015 */
[----:B------:R-:W-:-:S04]  /*41e0*/  IADD3 R4, P0, R3, UR18, RZ ;  /* 0x0000001203047c10 */ /* 0x000fc8000ff1e0ff */
[----:B------:R-:W2:Y:S04]  /*41f0*/  LDG.E R25, [R26.64] ;  /* 0x0000000a1a197981 */ /* 0x000ea8000c1e1900 */
[----:B------:R-:W3:Y:S01]  /*4200*/  LDL.64 R18, [UR15+0x18] ;  /* 0x0000180fff127983 */ /* 0x000ee20008100a00 */
[----:B------:R-:W-:-:S03]  /*4210*/  IADD3.X R5, R21, UR9, RZ, P0, !PT ;  /* 0x0000000915057c10 */ /* 0x000fc600087fe4ff */
[----:B------:R-:W4:Y:S04]  /*4220*/  LDL.64 R16, [UR15+0x20] ;  /* 0x0000200fff107983 */ /* 0x000f280008100a00 */
[----:B------:R0:W5:Y:S01]  /*4230*/  LDG.E R3, [R4.64] ;  /* 0x0000000a04037981 */ /* 0x000162000c1e1900 */
[----:B------:R-:W-:Y:S02]  /*4240*/  IADD3 R20, P0, R4, UR18, RZ ;  /* 0x0000001204147c10 */ /* 0x000fe4000ff1e0ff */
[-C--:B------:R-:W-:Y:S02]  /*4250*/  LOP3.LUT R7, R7, R6.reuse, RZ, 0x3c, !PT ;  /* 0x0000000607077212 */ /* 0x080fe400078e3cff */
[----:B------:R-:W-:Y:S02]  /*4260*/  IADD3.X R21, R5, UR9, RZ, P0, !PT ;  /* 0x0000000905157c10 */ /* 0x000fe400087fe4ff */
[----:B------:R-:W-:-:S03]  /*4270*/  LOP3.LUT R6, R7, R6, RZ, 0x3c, !PT ;  /* 0x0000000607067212 */ /* 0x000fc600078e3cff */
[----:B------:R1:W4:Y:S01]  /*4280*/  LDG.E R24, [R20.64] ;  /* 0x0000000a14187981 */ /* 0x000322000c1e1900 */
[----:B------:R-:W-:-:S03]  /*4290*/  LOP3.LUT R7, R7, R6, RZ, 0x3c, !PT ;  /* 0x0000000607077212 */ /* 0x000fc600078e3cff */
[----:B0-----:R-:W4:Y:S01]  /*42a0*/  LDL.64 R4, [UR15+0x28] ;  /* 0x0000280fff047983 */ /* 0x001f220008100a00 */
[----:B-1----:R-:W-:-:S04]  /*42b0*/  IADD3 R20, P0, R20, UR18, RZ ;  /* 0x0000001214147c10 */ /* 0x002fc8000ff1e0ff */
[----:B------:R-:W-:Y:S02]  /*42c0*/  IADD3.X R21, R21, UR9, RZ, P0, !PT ;  /* 0x0000000915157c10 */ /* 0x000fe400087fe4ff */
[----:B--2---:R-:W-:Y:S01]  /*42d0*/  SHF.R.S32.HI R26, RZ, 0x1f, R25 ;  /* 0x0000001fff1a7819 */ /* 0x004fe20000011419 */
[----:B---3--:R-:W-:Y:S02]  /*42e0*/  IMAD R19, R19, R25, RZ ;  /* 0x0000001913137224 */ /* 0x008fe400078e02ff */
[----:B------:R-:W-:Y:S02]  /*42f0*/  IMAD.WIDE.U32 R6, R25, R18, R6 ;  /* 0x0000001219067225 */ /* 0x000fe400078e0006 */
[----:B------:R0:W2:Y:S02]  /*4300*/  LDG.E R25, [R20.64] ;  /* 0x0000000a14197981 */ /* 0x0000a4000c1e1900 */
[----:B------:R-:W-:Y:S02]  /*4310*/  IMAD R27, R18, R26, R19 ;  /* 0x0000001a121b7224 */ /* 0x000fe400078e0213 */
[----:B------:R-:W3:Y:S02]  /*4320*/  LDL.64 R18, [UR15+0x30] ;  /* 0x0000300fff127983 */ /* 0x000ee40008100a00 */
[----:B------:R-:W-:Y:S01]  /*4330*/  IMAD.IADD R7, R7, 0x1, R27 ;  /* 0x0000000107077824 */ /* 0x000fe200078e021b */
[----:B-----5:R-:W-:-:S02]  /*4340*/  SHF.R.S32.HI R27, RZ, 0x1f, R3 ;  /* 0x0000001fff1b7819 */ /* 0x020fc40000011403 */
[----:B0-----:R-:W-:Y:S01]  /*4350*/  IADD3 R20, P0, R20, UR18, RZ ;  /* 0x0000001214147c10 */ /* 0x001fe2000ff1e0ff */
[----:B----4-:R-:W-:-:S03]  /*4360*/  IMAD R17, R17, R3, RZ ;  /* 0x0000000311117224 */ /* 0x010fc600078e02ff */
[----:B------:R-:W-:Y:S01]  /*4370*/  IADD3.X R21, R21, UR9, RZ, P0, !PT ;  /* 0x0000000915157c10 */ /* 0x000fe200087fe4ff */
[----:B------:R-:W-:Y:S02]  /*4380*/  IMAD R17, R16, R27, R17 ;  /* 0x0000001b10117224 */ /* 0x000fe400078e0211 */
[----:B------:R-:W-:Y:S01]  /*4390*/  IMAD.WIDE.U32 R6, R3, R16, R6 ;  /* 0x0000001003067225 */ /* 0x000fe200078e0006 */
[----:B------:R-:W4:Y:S04]  /*43a0*/  LDL.64 R26, [UR15+0x38] ;  /* 0x0000380fff1a7983 */ /* 0x000f280008100a00 */
[----:B------:R0:W5:Y:S01]  /*43b0*/  LDG.E R3, [R20.64] ;  /* 0x0000000a14037981 */ /* 0x000162000c1e1900 */
[----:B------:R-:W-:Y:S01]  /*43c0*/  IADD3 R7, R7, R17, RZ ;  /* 0x0000001107077210 */ /* 0x000fe20007ffe0ff */
[----:B------:R-:W-:Y:S01]  /*43d0*/  IMAD R5, R5, R24, RZ ;  /* 0x0000001805057224 */ /* 0x000fe200078e02ff */
[----:B------:R-:W-:-:S02]  /*43e0*/  SHF.R.S32.HI R17, RZ, 0x1f, R24 ;  /* 0x0000001fff117819 */ /* 0x000fc40000011418 */
[----:B------:R-:W-:Y:S01]  /*43f0*/  IADD3 R16, P0, R20, UR18, RZ ;  /* 0x0000001214107c10 */ /* 0x000fe2000ff1e0ff */
[----:B------:R-:W-:-:S04]  /*4400*/  IMAD.WIDE.U32 R6, R24, R4, R6 ;  /* 0x0000000418067225 */ /* 0x000fc800078e0006 */
[----:B------:R-:W-:Y:S01]  /*4410*/  IMAD R5, R4, R17, R5 ;  /* 0x0000001104057224 */ /* 0x000fe200078e0205 */
[----:B------:R-:W-:Y:S02]  /*4420*/  IADD3.X R17, R21, UR9, RZ, P0, !PT ;  /* 0x0000000915117c10 */ /* 0x000fe400087fe4ff */
[----:B0-----:R-:W4:Y:S01]  /*4430*/  LDL.64 R20, [UR15+0x40] ;  /* 0x0000400fff147983 */ /* 0x001f220008100a00 */
[----:B------:R-:W-:-:S03]  /*4440*/  IMAD.IADD R7, R7, 0x1, R5 ;  /* 0x0000000107077824 */ /* 0x000fc600078e0205 */
[----:B------:R0:W4:Y:S02]  /*4450*/  LDG.E R4, [R16.64] ;  /* 0x0000000a10047981 */ /* 0x000124000c1e1900 */
[----:B0-----:R-:W-:-:S04]  /*4460*/  IADD3 R16, P0, R16, UR18, RZ ;  /* 0x0000001210107c10 */ /* 0x001fc8000ff1e0ff */
[----:B------:R-:W-:Y:S02]  /*4470*/  IADD3.X R17, R17, UR9, RZ, P0, !PT ;  /* 0x0000000911117c10 */ /* 0x000fe400087fe4ff */
[----:B--2---:R-:W-:Y:S01]  /*4480*/  SHF.R.S32.HI R5, RZ, 0x1f, R25 ;  /* 0x0000001fff057819 */ /* 0x004fe20000011419 */
[----:B---3--:R-:W-:Y:S02]  /*4490*/  IMAD R19, R19, R25, RZ ;  /* 0x0000001913137224 */ /* 0x008fe400078e02ff */
[----:B------:R-:W-:Y:S02]  /*44a0*/  IMAD.WIDE.U32 R6, R25, R18, R6 ;  /* 0x0000001219067225 */ /* 0x000fe400078e0006 */
[----:B------:R-:W2:Y:S02]  /*44b0*/  LDL.64 R24, [UR15+0x48] ;  /* 0x0000480fff187983 */ /* 0x000ea40008100a00 */
[----:B------:R-:W-:Y:S01]  /*44c0*/  IMAD R5, R18, R5, R19 ;  /* 0x0000000512057224 */ /* 0x000fe200078e0213 */
[----:B------:R-:W-:-:S03]  /*44d0*/  IADD3 R18, P0, R16, UR18, RZ ;  /* 0x0000001210127c10 */ /* 0x000fc6000ff1e0ff */
[----:B------:R-:W-:Y:S02]  /*44e0*/  IMAD.IADD R7, R7, 0x1, R5 ;  /* 0x0000000107077824 */ /* 0x000fe400078e0205 */
[----:B------:R0:W3:Y:S01]  /*44f0*/  LDG.E R5, [R16.64] ;  /* 0x0000000a10057981 */ /* 0x0000e2000c1e1900 */
[----:B------:R-:W-:Y:S02]  /*4500*/  IADD3.X R19, R17, UR9, RZ, P0, !PT ;  /* 0x0000000911137c10 */ /* 0x000fe400087fe4ff */
[----:B-----5:R-:W-:Y:S01]  /*4510*/  SHF.R.S32.HI R29, RZ, 0x1f, R3 ;  /* 0x0000001fff1d7819 */ /* 0x020fe20000011403 */
[----:B----4-:R-:W-:Y:S02]  /*4520*/  IMAD R27, R27, R3, RZ ;  /* 0x000000031b1b7224 */ /* 0x010fe400078e02ff */
[----:B------:R-:W-:Y:S02]  /*4530*/  IMAD.WIDE.U32 R6, R3, R26, R6 ;  /* 0x0000001a03067225 */ /* 0x000fe400078e0006 */
[----:B------:R-:W4:Y:S02]  /*4540*/  LDG.E R3, [R18.64] ;  /* 0x0000000a12037981 */ /* 0x000f24000c1e1900 */
[----:B0-----:R-:W-:-:S02]  /*4550*/  IMAD R16, R26, R29, R27 ;  /* 0x0000001d1a107224 */ /* 0x001fc400078e021b */
[----:B------:R-:W5:Y:S03]  /*4560*/  LDL.64 R26, [UR15+0x50] ;  /* 0x0000500fff1a7983 */ /* 0x000f660008100a00 */
[----:B------:R-:W-:Y:S02]  /*4570*/  IADD3 R7, R7, R16, RZ ;  /* 0x0000001007077210 */ /* 0x000fe40007ffe0ff */
[----:B------:R-:W-:Y:S01]  /*4580*/  SHF.R.S32.HI R17, RZ, 0x1f, R4 ;  /* 0x0000001fff117819 */ /* 0x000fe20000011404 */
[----:B------:R-:W-:Y:S02]  /*4590*/  IMAD R16, R21, R4, RZ ;  /* 0x0000000415107224 */ /* 0x000fe400078e02ff */
[----:B------:R-:W-:-:S04]  /*45a0*/  IMAD.WIDE.U32 R6, R4, R20, R6 ;  /* 0x0000001404067225 */ /* 0x000fc800078e0006 */
[----:B------:R-:W-:-:S04]  /*45b0*/  IMAD R17, R20, R17, R16 ;  /* 0x0000001114117224 */ /* 0x000fc800078e0210 */
[----:B------:R-:W-:Y:S01]  /*45c0*/  IMAD.IADD R7, R7, 0x1, R17 ;  /* 0x0000000107077824 */ /* 0x000fe200078e0211 */
[----:B------:R-:W-:Y:S01]  /*45d0*/  UIADD3 UR7, UP1, UR7, -0x8, URZ ;  /* 0xfffffff807077890 */ /* 0x000fe2000ff3e03f */
[----:B------:R-:W-:Y:S01]  /*45e0*/  PLOP3.LUT P0, PT, PT, PT, PT, 0x8, 0x0 ;  /* 0x000000000000781c */ /* 0x000fe20003f0e170 */
[----:B------:R-:W-:Y:S02]  /*45f0*/  UIADD3 UR4, UP0, UR4, 0x8, URZ ;  /* 0x0000000804047890 */ /* 0x000fe4000ff1e03f */
[----:B------:R-:W-:Y:S02]  /*4600*/  UIADD3.X UR8, UR8, -0x1, URZ, UP1, !UPT ;  /* 0xffffffff08087890 */ /* 0x000fe40008ffe43f */
[----:B------:R-:W-:Y:S01]  /*4610*/  UIADD3.X UR5, URZ, UR5, URZ, UP0, !UPT ;  /* 0x000000053f057290 */ /* 0x000fe200087fe43f */
[----:B---3--:R-:W-:Y:S01]  /*4620*/  SHF.R.S32.HI R17, RZ, 0x1f, R5 ;  /* 0x0000001fff117819 */ /* 0x008fe20000011405 */
[----:B--2---:R-:W-:Y:S02]  /*4630*/  IMAD R4, R25, R5, RZ ;  /* 0x0000000519047224 */ /* 0x004fe400078e02ff */
[----:B------:R-:W-:-:S04]  /*4640*/  IMAD.WIDE.U32 R6, R5, R24, R6 ;  /* 0x0000001805067225 */ /* 0x000fc800078e0006 */
[----:B------:R-:W-:Y:S01]  /*4650*/  IMAD R17, R24, R17, R4 ;  /* 0x0000001118117224 */ /* 0x000fe200078e0204 */
[----:B----4-:R-:W-:-:S03]  /*4660*/  SHF.R.S32.HI R5, RZ, 0x1f, R3 ;  /* 0x0000001fff057819 */ /* 0x010fc60000011403 */
[----:B------:R-:W-:Y:S02]  /*4670*/  IMAD.IADD R7, R7, 0x1, R17 ;  /* 0x0000000107077824 */ /* 0x000fe400078e0211 */
[----:B-----5:R-:W-:-:S04]  /*4680*/  IMAD R4, R27, R3, RZ ;  /* 0x000000031b047224 */ /* 0x020fc800078e02ff */
[----:B------:R-:W-:Y:S02]  /*4690*/  IMAD R5, R26, R5, R4 ;  /* 0x000000051a057224 */ /* 0x000fe400078e0204 */
[----:B------:R-:W-:Y:S01]  /*46a0*/  IMAD.WIDE.U32 R26, R3, R26, R6 ;  /* 0x0000001a031a7225 */ /* 0x000fe200078e0006 */
[----:B------:R-:W-:-:S03]  /*46b0*/  IADD3 R3, P2, R18, UR18, RZ ;  /* 0x0000001212037c10 */ /* 0x000fc6000ff5e0ff */
[----:B------:R-:W-:Y:S01]  /*46c0*/  IMAD.MOV.U32 R7, RZ, RZ, R26 ;  /* 0x000000ffff077224 */ /* 0x000fe200078e001a */
[----:B------:R-:W-:Y:S02]  /*46d0*/  IADD3 R6, R27, R5, RZ ;  /* 0x000000051b067210 */ /* 0x000fe40007ffe0ff */
[----:B------:R-:W-:Y:S02]  /*46e0*/  IADD3.X R21, R19, UR9, RZ, P2, !PT ;  /* 0x0000000913157c10 */ /* 0x000fe400097fe4ff */
.L_x_3184:
[----:B------:R-:W-:-:S04]  /*46f0*/  ISETP.NE.U32.AND P2, PT, RZ, UR7, PT ;  /* 0x00000007ff007c0c */ /* 0x000fc8000bf45070 */
[----:B------:R-:W-:-:S13]  /*4700*/  ISETP.NE.OR.EX P0, PT, RZ, UR8, P0, P2 ;  /* 0x00000008ff007c0c */ /* 0x000fda0008705720 */
[----:B------:R-:W-:Y:S05]  /*4710*/  @!P0 BRA `(.L_x_3180) ;  /* 0x0000032000008947 */ /* 0x000fea0003800000 */
.L_x_3181:
[----:B-1----:R-:W-:Y:S01]  /*4720*/  ULEA UR15, UR4, UR14, 0x3 ;  /* 0x0000000e040f7291 */ /* 0x002fe2000f8e183f */
[----:B------:R-:W-:Y:S01]  /*4730*/  IMAD.MOV.U32 R26, RZ, RZ, R3 ;  /* 0x000000ffff1a7224 */ /* 0x000fe200078e0003 */
[----:B------:R-:W-:-:S05]  /*4740*/  MOV R27, R21 ;  /* 0x00000015001b7202 */ /* 0x000fca0000000f00 */
[----:B------:R-:W2:Y:S04]  /*4750*/  LDG.E R5, [R26.64] ;  /* 0x0000000a1a057981 */ /* 0x000ea8000c1e1900 */
[----:B------:R-:W3:Y:S01]  /*4760*/  LDL.64 R16, [UR15+0x18] ;  /* 0x0000180fff107983 */ /* 0x000ee20008100a00 */
[----:B------:R-:W-:-:S03]  /*4770*/  IADD3 R20, P0, R3, UR18, RZ ;  /* 0x0000001203147c10 */ /* 0x000fc6000ff1e0ff */
[----:B------:R-:W4:Y:S01]  /*4780*/  LDL.64 R18, [UR15+0x20] ;  /* 0x0000200fff127983 */ /* 0x000f220008100a00 */
[----:B------:R-:W-:Y:S02]  /*4790*/  IADD3.X R21, R21, UR9, RZ, P0, !PT ;  /* 0x0000000915157c10 */ /* 0x000fe400087fe4ff */
[----:B------:R-:W-:-:S03]  /*47a0*/  IADD3 R24, P0, R20, UR18, RZ ;  /* 0x0000001214187c10 */ /* 0x000fc6000ff1e0ff */
[----:B------:R0:W5:Y:S01]  /*47b0*/  LDG.E R3, [R20.64] ;  /* 0x0000000a14037981 */ /* 0x000162000c1e1900 */
        /* <DEDUP_REMOVED lines=10> */
[----:B------:R-:W-:Y:S02]  /*4860*/  IMAD.WIDE.U32 R6, R5, R16, R6 ;  /* 0x0000001005067225 */ /* 0x000fe400078e0006 */
[----:B------:R-:W2:Y:S02]  /*4870*/  LDG.E R5, [R24.64] ;  /* 0x0000000a18057981 */ /* 0x000ea4000c1e1900 */
[----:B------:R-:W-:Y:S02]  /*4880*/  IMAD R27, R16, R26, R17 ;  /* 0x0000001a101b7224 */ /* 0x000fe400078e0211 */
[----:B------:R-:W3:Y:S02]  /*4890*/  LDL.64 R16, [UR15+0x30] ;  /* 0x0000300fff107983 */ /* 0x000ee40008100a00 */
[----:B------:R-:W-:Y:S01]  /*48a0*/  IMAD.IADD R7, R7, 0x1, R27 ;  /* 0x0000000107077824 */ /* 0x000fe200078e021b */
[----:B-----5:R-:W-:Y:S01]  /*48b0*/  SHF.R.S32.HI R27, RZ, 0x1f, R3 ;  /* 0x0000001fff1b7819 */ /* 0x020fe20000011403 */
[----:B----4-:R-:W-:-:S02]  /*48c0*/  IMAD R19, R19, R3, RZ ;  /* 0x0000000313137224 */ /* 0x010fc400078e02ff */
[----:B------:R-:W-:Y:S01]  /*48d0*/  IMAD.WIDE.U32 R6, R3, R18, R6 ;  /* 0x0000001203067225 */ /* 0x000fe200078e0006 */
[----:B------:R-:W-:-:S03]  /*48e0*/  UIADD3 UR7, UP0, UR7, -0x4, URZ ;  /* 0xfffffffc07077890 */ /* 0x000fc6000ff1e03f */
[----:B------:R-:W-:Y:S01]  /*48f0*/  IMAD R19, R18, R27, R19 ;  /* 0x0000001b12137224 */ /* 0x000fe200078e0213 */
[----:B------:R-:W-:Y:S01]  /*4900*/  SHF.R.S32.HI R3, RZ, 0x1f, R4 ;  /* 0x0000001fff037819 */ /* 0x000fe20000011404 */
[----:B------:R-:W-:Y:S02]  /*4910*/  IMAD R18, R21, R4, RZ ;  /* 0x0000000415127224 */ /* 0x000fe400078e02ff */
[----:B------:R-:W-:Y:S01]  /*4920*/  IMAD.IADD R7, R7, 0x1, R19 ;  /* 0x0000000107077824 */ /* 0x000fe200078e0213 */
[----:B------:R-:W-:Y:S01]  /*4930*/  UIADD3.X UR8, UR8, -0x1, URZ, UP0, !UPT ;  /* 0xffffffff08087890 */ /* 0x000fe200087fe43f */
[----:B------:R-:W-:Y:S01]  /*4940*/  IMAD R3, R20, R3, R18 ;  /* 0x0000000314037224 */ /* 0x000fe200078e0212 */
[----:B------:R-:W-:Y:S01]  /*4950*/  ISETP.NE.U32.AND P0, PT, RZ, UR7, PT ;  /* 0x00000007ff007c0c */ /* 0x000fe2000bf05070 */
[----:B------:R-:W-:-:S03]  /*4960*/  IMAD.WIDE.U32 R6, R4, R20, R6 ;  /* 0x0000001404067225 */ /* 0x000fc600078e0006 */
[----:B------:R-:W-:Y:S02]  /*4970*/  ISETP.NE.AND.EX P0, PT, RZ, UR8, PT, P0 ;  /* 0x00000008ff007c0c */ /* 0x000fe4000bf05300 */
[----:B------:R-:W-:Y:S01]  /*4980*/  IADD3 R7, R7, R3, RZ ;  /* 0x0000000307077210 */ /* 0x000fe20007ffe0ff */
        /* <DEDUP_REMOVED lines=8> */
[----:B------:R-:W-:Y:S02]  /*4a10*/  IMAD.IADD R6, R17, 0x1, R19 ;  /* 0x0000000111067824 */ /* 0x000fe400078e0213 */
[----:B------:R-:W-:Y:S01]  /*4a20*/  IMAD.MOV.U32 R7, RZ, RZ, R16 ;  /* 0x000000ffff077224 */ /* 0x000fe200078e0010 */
[----:B------:R-:W-:Y:S05]  /*4a30*/  @P0 BRA `(.L_x_3181) ;  /* 0xfffffce000000947 */ /* 0x000fea000383ffff */
.L_x_3180:
        /* <DEDUP_REMOVED lines=15> */
[----:B------:R-:W-:-:S04]  /*4b30*/  UISETP.NE.U32.AND UP0, UPT, UR12, 0x1, UPT ;  /* 0x000000010c00788c */ /* 0x000fc8000bf05070 */
[----:B------:R-:W-:-:S06]  /*4b40*/  UISETP.NE.AND.EX UP0, UPT, URZ, URZ, UPT, UP0 ;  /* 0x0000003f3f00728c */ /* 0x000fcc000bf05300 */
[----:B------:R-:W-:Y:S01]  /*4b50*/  PLOP3.LUT P0, PT, PT, PT, UP0, 0x80, 0x0 ;  /* 0x000000000000781c */ /* 0x000fe20003f0f008 */
        /* <DEDUP_REMOVED lines=9> */
[----:B------:R-:W-:Y:S01]  /*4bf0*/  UISETP.NE.U32.AND UP0, UPT, UR12, 0x2, UPT ;  /* 0x000000020c00788c */ /* 0x000fe2000bf05070 */
[----:B------:R-:W-:Y:S01]  /*4c00*/  IMAD.U32 R19, RZ, RZ, UR16 ;  /* 0x00000010ff137e24 */ /* 0x000fe2000f8e00ff */
[----:B------:R-:W-:Y:S01]  /*4c10*/  ULDC.64 UR8, c[0x0][0x1c0] ;  /* 0x0000700000087ab9 */ /* 0x000fe20000000a00 */
[----:B------:R-:W-:Y:S01]  /*4c20*/  MOV R13, UR16 ;  /* 0x00000010000d7c02 */ /* 0x000fe20008000f00 */
[----:B------:R-:W-:Y:S02]  /*4c30*/  UISETP.NE.AND.EX UP0, UPT, URZ, URZ, UPT, UP0 ;  /* 0x0000003f3f00728c */ /* 0x000fe4000bf05300 */
[----:B------:R-:W-:-:S04]  /*4c40*/  UIMAD.WIDE.U32 UR4, UR4, UR16, UR8 ;  /* 0x00000010040472a5 */ /* 0x000fc8000f8e0008 */
[----:B------:R-:W-:Y:S02]  /*4c50*/  PLOP3.LUT P2, PT, PT, PT, UP0, 0x80, 0x0 ;  /* 0x000000000000781c */ /* 0x000fe40003f4f008 */
[----:B------:R-:W-:Y:S01]  /*4c60*/  IMAD.U32 R5, RZ, RZ, UR5 ;  /* 0x00000005ff057e24 */ /* 0x000fe2000f8e00ff */
[----:B------:R-:W-:Y:S02]  /*4c70*/  IADD3 R12, P0, R12, UR4, RZ ;  /* 0x000000040c0c7c10 */ /* 0x000fe4000ff1e0ff */
[----:B------:R-:W-:Y:S02]  /*4c80*/  MOV R4, UR4 ;  /* 0x0000000400047c02 */ /* 0x000fe40008000f00 */
[----:B------:R-:W-:Y:S02]  /*4c90*/  IADD3.X R5, R15, UR7, R5, P0, !PT ;  /* 0x000000070f057c10 */ /* 0x000fe400087fe405 */
[----:B------:R-:W-:-:S04]  /*4ca0*/  LEA R14, P0, R12, c[0x0][0x168], 0x2 ;  /* 0x00005a000c0e7a11 */ /* 0x000fc800078010ff */
[----:B------:R-:W-:Y:S01]  /*4cb0*/  LEA.HI.X R15, R12, c[0x0][0x16c], R5, 0x2, P0 ;  /* 0x00005b000c0f7a11 */ /* 0x000fe200000f1405 */
[----:B------:R-:W-:Y:S01]  /*4cc0*/  IMAD.U32 R12, RZ, RZ, UR17 ;  /* 0x00000011ff0c7e24 */ /* 0x000fe2000f8e00ff */
[----:B------:R-:W-:Y:S01]  /*4cd0*/  @P2 LEA R18, P0, R19, R14, 0x2 ;  /* 0x0000000e13122211 */ /* 0x000fe200078010ff */
[----:B------:R-:W2:Y:S03]  /*4ce0*/  LDL.64 R4, [UR15+0x20] ;  /* 0x0000200fff047983 */ /* 0x000ea60008100a00 */
[----:B------:R-:W-:Y:S01]  /*4cf0*/  @P2 LEA.HI.X R19, R13, R15, R12, 0x2, P0 ;  /* 0x0000000f0d132211 */ /* 0x000fe200000f140c */
[----:B------:R-:W3:Y:S04]  /*4d00*/  LDG.E R3, [R14.64] ;  /* 0x0000000a0e037981 */ /* 0x000ee8000c1e1900 */
[----:B------:R-:W4:Y:S04]  /*4d10*/  @P2 LDL.64 R12, [UR15+0x28] ;  /* 0x0000280fff0c2983 */ /* 0x000f280008100a00 */
[----:B------:R-:W5:Y:S01]  /*4d20*/  @P2 LDG.E R19, [R18.64] ;  /* 0x0000000a12132981 */ /* 0x000f62000c1e1900 */
[----:B------:R-:W-:Y:S01]  /*4d30*/  MOV R17, R6 ;  /* 0x0000000600117202 */ /* 0x000fe20000000f00 */
[----:B------:R-:W-:Y:S01]  /*4d40*/  IMAD.MOV.U32 R16, RZ, RZ, R7 ;  /* 0x000000ffff107224 */ /* 0x000fe200078e0007 */
[----:B---3--:R-:W-:Y:S01]  /*4d50*/  SHF.R.S32.HI R21, RZ, 0x1f, R3 ;  /* 0x0000001fff157819 */ /* 0x008fe20000011403 */
[----:B--2---:R-:W-:-:S02]  /*4d60*/  IMAD R5, R5, R3, RZ ;  /* 0x0000000305057224 */ /* 0x004fc400078e02ff */
[----:B------:R-:W-:-:S04]  /*4d70*/  IMAD.WIDE.U32 R16, R3, R4, R16 ;  /* 0x0000000403107225 */ /* 0x000fc800078e0010 */
[----:B------:R-:W-:Y:S01]  /*4d80*/  IMAD R5, R4, R21, R5 ;  /* 0x0000001504057224 */ /* 0x000fe200078e0205 */
[----:B-----5:R-:W-:Y:S01]  /*4d90*/  @P2 SHF.R.S32.HI R3, RZ, 0x1f, R19 ;  /* 0x0000001fff032819 */ /* 0x020fe20000011413 */
[----:B------:R-:W-:Y:S02]  /*4da0*/  IMAD.MOV.U32 R7, RZ, RZ, R16 ;  /* 0x000000ffff077224 */ /* 0x000fe400078e0010 */
[----:B----4-:R-:W-:Y:S02]  /*4db0*/  @P2 IMAD R4, R13, R19, RZ ;  /* 0x000000130d042224 */ /* 0x010fe400078e02ff */
[----:B------:R-:W-:Y:S02]  /*4dc0*/  IMAD.IADD R6, R17, 0x1, R5 ;  /* 0x0000000111067824 */ /* 0x000fe400078e0205 */
[----:B------:R-:W-:Y:S01]  /*4dd0*/  @P2 IMAD R3, R12, R3, R4 ;  /* 0x000000030c032224 */ /* 0x000fe200078e0204 */
[----:B------:R-:W-:Y:S01]  /*4de0*/  @P2 MOV R4, R7 ;  /* 0x0000000700042202 */ /* 0x000fe20000000f00 */
[----:B------:R-:W-:-:S04]  /*4df0*/  @P2 IMAD.MOV.U32 R5, RZ, RZ, R6 ;  /* 0x000000ffff052224 */ /* 0x000fc800078e0006 */
[----:B------:R-:W-:-:S04]  /*4e00*/  @P2 IMAD.WIDE.U32 R12, R19, R12, R4 ;  /* 0x0000000c130c2225 */ /* 0x000fc800078e0004 */
[----:B------:R-:W-:Y:S01]  /*4e10*/  @P2 IMAD.IADD R6, R13, 0x1, R3 ;  /* 0x000000010d062824 */ /* 0x000fe200078e0203 */
[----:B------:R-:W-:Y:S02]  /*4e20*/  @P2 MOV R7, R12 ;  /* 0x0000000c00072202 */ /* 0x000fe40000000f00 */
.L_x_3179:
[----:B------:R-:W-:Y:S05]  /*4e30*/  BSYNC B0 ;  /* 0x0000000000007941 */ /* 0x000fea0003800000 */
.L_x_3178:
[----:B------:R-:W-:Y:S01]  /*4e40*/  IADD3 R3, R0, 0x180, RZ ;  /* 0x0000018000037810 */ /* 0x000fe20007ffe0ff */
[----:B------:R-:W-:Y:S01]  /*4e50*/  BSSY B0, `(.L_x_3185) ;  /* 0x000018e000007945 */ /* 0x000fe20003800000 */
[-C--:B-----5:R-:W-:Y:S02]  /*4e60*/  LOP3.LUT R7, R7, R6.reuse, RZ, 0x3c, !PT ;  /* 0x0000000607077212 */ /* 0x0a0fe400078e3cff */
[----:B------:R-:W-:Y:S02]  /*4e70*/  ISETP.GE.AND P0, PT, R3, UR6, PT ;  /* 0x0000000603007c0c */ /* 0x000fe4000bf06270 */
[----:B------:R-:W-:-:S04]  /*4e80*/  LOP3.LUT R6, R7, R6, RZ, 0x3c, !PT ;  /* 0x0000000607067212 */ /* 0x000fc800078e3cff */
[----:B------:R-:W-:-:S07]  /*4e90*/  LOP3.LUT R7, R7, R6, RZ, 0x3c, !PT ;  /* 0x0000000607077212 */ /* 0x000fce00078e3cff */
[----:B------:R-:W-:Y:S05]  /*4ea0*/  @P0 BRA `(.L_x_3186) ;  /* 0x0000188000000947 */ /* 0x000fea0003800000 */
[----:B------:R-:W-:Y:S01]  /*4eb0*/  ULDC.64 UR8, c[0x0][0x178] ;  /* 0x00005e0000087ab9 */ /* 0x000fe20000000a00 */
[----:B------:R-:W-:Y:S01]  /*4ec0*/  IMAD R5, R11, c[0x0][0x170], RZ ;  /* 0x00005c000b057a24 */ /* 0x000fe200078e02ff */
[----:B------:R-:W-:Y:S01]  /*4ed0*/  UISETP.GE.U32.AND UP0, UPT, UR8, 0x1, UPT ;  /* 0x000000010800788c */ /* 0x000fe2000bf06070 */
[----:B------:R-:W-:Y:S02]  /*4ee0*/  IMAD.MOV.U32 R24, RZ, RZ, RZ ;  /* 0x000000ffff187224 */ /* 0x000fe400078e00ff */
[----:B------:R-:W-:Y:S01]  /*4ef0*/  IMAD.MOV.U32 R3, RZ, RZ, RZ ;  /* 0x000000ffff037224 */ /* 0x000fe200078e00ff */
[----:B------:R-:W-:Y:S01]  /*4f00*/  UISETP.GE.AND.EX UP0, UPT, UR9, URZ, UPT, UP0 ;  /* 0x0000003f0900728c */ /* 0x000fe2000bf06300 */
[----:B------:R-:W-:-:S05]  /*4f10*/  IMAD R5, R10, c[0x0][0x174], R5 ;  /* 0x00005d000a057a24 */ /* 0x000fca00078e0205 */
[----:B------:R-:W-:-:S13]  /*4f20*/  PLOP3.LUT P0, PT, PT, PT, UP0, 0x80, 0x0 ;  /* 0x000000000000781c */ /* 0x000fda0003f0f008 */
[----:B------:R-:W-:Y:S05]  /*4f30*/  @!P0 BRA `(.L_x_3186) ;  /* 0x000017f000008947 */ /* 0x000fea0003800000 */
[----:B------:R-:W-:Y:S01]  /*4f40*/  UIADD3 UR4, UP0, UR8, -0x1, URZ ;  /* 0xffffffff08047890 */ /* 0x000fe2000ff1e03f */
[----:B------:R-:W-:Y:S01]  /*4f50*/  IMAD.WIDE.U32 R10, R10, c[0x0][0x170], RZ ;  /* 0x00005c000a0a7a25 */ /* 0x000fe200078e00ff */
[----:B------:R-:W-:Y:S01]  /*4f60*/  ULOP3.LUT UR12, UR8, 0x3, URZ, 0xc0, !UPT ;  /* 0x00000003080c7892 */ /* 0x000fe2000f8ec03f */
[----:B------:R-:W-:Y:S01]  /*4f70*/  HFMA2.MMA R24, -RZ, RZ, 0, 0 ;  /* 0x00000000ff187435 */ /* 0x000fe200000001ff */
        /* <DEDUP_REMOVED lines=30> */
.L_x_3190:
[----:B-1----:R-:W-:Y:S01]  /*5160*/  ULEA UR15, UR4, UR14, 0x3 ;  /* 0x0000000e040f7291 */ /* 0x002fe2000f8e183f */
[----:B------:R0:W2:Y:S08]  /*5170*/  LDG.E R29, [R4.64] ;  /* 0x0000000a041d7981 */ /* 0x0000b0000c1e1900 */
[----:B------:R-:W3:Y:S01]  /*5180*/  LDL.64 R26, [UR15+0x18] ;  /* 0x0000180fff1a7983 */ /* 0x000ee20008100a00 */
[----:B------:R-:W-:-:S03]  /*5190*/  IADD3 R14, P2, R4, UR18, RZ ;  /* 0x00000012040e7c10 */ /* 0x000fc6000ff5e0ff */
[----:B------:R-:W4:Y:S01]  /*51a0*/  LDL.64 R16, [UR15+0x20] ;  /* 0x0000200fff107983 */ /* 0x000f220008100a00 */
[----:B------:R-:W-:-:S05]  /*51b0*/  IADD3.X R15, R5, UR9, RZ, P2, !PT ;  /* 0x00000009050f7c10 */ /* 0x000fca00097fe4ff */
[----:B0-----:R0:W4:Y:S01]  /*51c0*/  LDG.E R5, [R14.64] ;  /* 0x0000000a0e057981 */ /* 0x001122000c1e1900 */
[----:B------:R-:W-:-:S04]  /*51d0*/  IADD3 R18, P2, R14, UR18, RZ ;  /* 0x000000120e127c10 */ /* 0x000fc8000ff5e0ff */
[----:B------:R-:W-:-:S05]  /*51e0*/  IADD3.X R19, R15, UR9, RZ, P2, !PT ;  /* 0x000000090f137c10 */ /* 0x000fca00097fe4ff */
[----:B------:R1:W5:Y:S04]  /*51f0*/  LDG.E R4, [R18.64] ;  /* 0x0000000a12047981 */ /* 0x000368000c1e1900 */
[----:B0-----:R-:W5:Y:S01]  /*5200*/  LDL.64 R14, [UR15+0x28] ;  /* 0x0000280fff0e7983 */ /* 0x001f620008100a00 */
[----:B-1----:R-:W-:-:S04]  /*5210*/  IADD3 R18, P2, R18, UR18, RZ ;  /* 0x0000001212127c10 */ /* 0x002fc8000ff5e0ff */
[----:B------:R-:W-:Y:S01]  /*5220*/  IADD3.X R19, R19, UR9, RZ, P2, !PT ;  /* 0x0000000913137c10 */ /* 0x000fe200097fe4ff */
[----:B------:R-:W-:Y:S02]  /*5230*/  IMAD.MOV.U32 R20, RZ, RZ, R24 ;  /* 0x000000ffff147224 */ /* 0x000fe400078e0018 */
[----:B------:R-:W-:Y:S02]  /*5240*/  IMAD.MOV.U32 R21, RZ, RZ, R3 ;  /* 0x000000ffff157224 */ /* 0x000fe400078e0003 */
[----:B------:R0:W5:Y:S01]  /*5250*/  LDG.E R3, [R18.64] ;  /* 0x0000000a12037981 */ /* 0x000162000c1e1900 */
[----:B--2---:R-:W-:Y:S01]  /*5260*/  SHF.R.S32.HI R28, RZ, 0x1f, R29 ;  /* 0x0000001fff1c7819 */ /* 0x004fe2000001141d */
[----:B---3--:R-:W-:-:S04]  /*5270*/  IMAD R25, R27, R29, RZ ;  /* 0x0000001d1b197224 */ /* 0x008fc800078e02ff */
[----:B------:R-:W-:Y:S02]  /*5280*/  IMAD R27, R26, R28, R25 ;  /* 0x0000001c1a1b7224 */ /* 0x000fe400078e0219 */
[----:B------:R-:W2:Y:S01]  /*5290*/  LDL.64 R24, [UR15+0x30] ;  /* 0x0000300fff187983 */ /* 0x000ea20008100a00 */
[----:B------:R-:W-:Y:S01]  /*52a0*/  IMAD.WIDE.U32 R20, R29, R26, R20 ;  /* 0x0000001a1d147225 */ /* 0x000fe200078e0014 */
[----:B0-----:R-:W-:-:S04]  /*52b0*/  IADD3 R18, P2, R18, UR18, RZ ;  /* 0x0000001212127c10 */ /* 0x001fc8000ff5e0ff */
[----:B------:R-:W-:Y:S01]  /*52c0*/  IADD3 R21, R21, R27, RZ ;  /* 0x0000001b15157210 */ /* 0x000fe20007ffe0ff */
[----:B----4-:R-:W-:Y:S01]  /*52d0*/  IMAD R17, R17, R5, RZ ;  /* 0x0000000511117224 */ /* 0x010fe200078e02ff */
[----:B------:R-:W-:Y:S02]  /*52e0*/  IADD3.X R19, R19, UR9, RZ, P2, !PT ;  /* 0x0000000913137c10 */ /* 0x000fe400097fe4ff */
[----:B------:R-:W-:Y:S01]  /*52f0*/  SHF.R.S32.HI R27, RZ, 0x1f, R5 ;  /* 0x0000001fff1b7819 */ /* 0x000fe20000011405 */
[----:B------:R-:W-:Y:S02]  /*5300*/  IMAD.WIDE.U32 R20, R5, R16, R20 ;  /* 0x0000001005147225 */ /* 0x000fe400078e0014 */
[----:B------:R0:W3:Y:S02]  /*5310*/  LDG.E R5, [R18.64] ;  /* 0x0000000a12057981 */ /* 0x0000e4000c1e1900 */
[----:B------:R-:W-:Y:S02]  /*5320*/  IMAD R17, R16, R27, R17 ;  /* 0x0000001b10117224 */ /* 0x000fe400078e0211 */
[----:B------:R-:W4:Y:S01]  /*5330*/  LDL.64 R26, [UR15+0x38] ;  /* 0x0000380fff1a7983 */ /* 0x000f220008100a00 */
[----:B------:R-:W-:Y:S01]  /*5340*/  IADD3 R16, P2, R18, UR18, RZ ;  /* 0x0000001212107c10 */ /* 0x000fe2000ff5e0ff */
[----:B------:R-:W-:Y:S01]  /*5350*/  IMAD.IADD R21, R21, 0x1, R17 ;  /* 0x0000000115157824 */ /* 0x000fe200078e0211 */
[----:B-----5:R-:W-:-:S02]  /*5360*/  SHF.R.S32.HI R29, RZ, 0x1f, R4 ;  /* 0x0000001fff1d7819 */ /* 0x020fc40000011404 */
[----:B------:R-:W-:Y:S01]  /*5370*/  IADD3.X R17, R19, UR9, RZ, P2, !PT ;  /* 0x0000000913117c10 */ /* 0x000fe200097fe4ff */
[----:B------:R-:W-:Y:S01]  /*5380*/  IMAD R15, R15, R4, RZ ;  /* 0x000000040f0f7224 */ /* 0x000fe200078e02ff */
[----:B0-----:R-:W5:Y:S01]  /*5390*/  LDL.64 R18, [UR15+0x40] ;  /* 0x0000400fff127983 */ /* 0x001f620008100a00 */
[----:B------:R-:W-:-:S03]  /*53a0*/  IMAD.WIDE.U32 R20, R4, R14, R20 ;  /* 0x0000000e04147225 */ /* 0x000fc600078e0014 */
[----:B------:R0:W5:Y:S01]  /*53b0*/  LDG.E R4, [R16.64] ;  /* 0x0000000a10047981 */ /* 0x000162000c1e1900 */
[----:B------:R-:W-:Y:S01]  /*53c0*/  IMAD R15, R14, R29, R15 ;  /* 0x0000001d0e0f7224 */ /* 0x000fe200078e020f */
[----:B------:R-:W-:-:S03]  /*53d0*/  IADD3 R14, P2, R16, UR18, RZ ;  /* 0x00000012100e7c10 */ /* 0x000fc6000ff5e0ff */
[----:B------:R-:W-:Y:S01]  /*53e0*/  IMAD.IADD R21, R21, 0x1, R15 ;  /* 0x0000000115157824 */ /* 0x000fe200078e020f */
[----:B------:R-:W-:Y:S02]  /*53f0*/  IADD3.X R15, R17, UR9, RZ, P2, !PT ;  /* 0x00000009110f7c10 */ /* 0x000fe400097fe4ff */
[----:B------:R-:W-:Y:S01]  /*5400*/  SHF.R.S32.HI R29, RZ, 0x1f, R3 ;  /* 0x0000001fff1d7819 */ /* 0x000fe20000011403 */
[----:B--2---:R-:W-:Y:S02]  /*5410*/  IMAD R25, R25, R3, RZ ;  /* 0x0000000319197224 */ /* 0x004fe400078e02ff */
[----:B------:R-:W-:Y:S02]  /*5420*/  IMAD.WIDE.U32 R20, R3, R24, R20 ;  /* 0x0000001803147225 */ /* 0x000fe400078e0014 */
[----:B------:R1:W2:Y:S02]  /*5430*/  LDG.E R3, [R14.64] ;  /* 0x0000000a0e037981 */ /* 0x0002a4000c1e1900 */
[----:B0-----:R-:W-:-:S02]  /*5440*/  IMAD R16, R24, R29, R25 ;  /* 0x0000001d18107224 */ /* 0x001fc400078e0219 */
[----:B------:R-:W2:Y:S03]  /*5450*/  LDL.64 R24, [UR15+0x48] ;  /* 0x0000480fff187983 */ /* 0x000ea60008100a00 */
[----:B------:R-:W-:Y:S02]  /*5460*/  IADD3 R17, R21, R16, RZ ;  /* 0x0000001015117210 */ /* 0x000fe40007ffe0ff */
[----:B-1----:R-:W-:Y:S01]  /*5470*/  IADD3 R14, P2, R14, UR18, RZ ;  /* 0x000000120e0e7c10 */ /* 0x002fe2000ff5e0ff */
[----:B------:R-:W-:Y:S01]  /*5480*/  IMAD.MOV.U32 R16, RZ, RZ, R20 ;  /* 0x000000ffff107224 */ /* 0x000fe200078e0014 */
[----:B---3--:R-:W-:Y:S01]  /*5490*/  SHF.R.S32.HI R21, RZ, 0x1f, R5 ;  /* 0x0000001fff157819 */ /* 0x008fe20000011405 */
[----:B----4-:R-:W-:Y:S01]  /*54a0*/  IMAD R20, R27, R5, RZ ;  /* 0x000000051b147224 */ /* 0x010fe200078e02ff */
[----:B------:R-:W-:Y:S01]  /*54b0*/  IADD3.X R15, R15, UR9, RZ, P2, !PT ;  /* 0x000000090f0f7c10 */ /* 0x000fe200097fe4ff */
[----:B------:R-:W-:-:S04]  /*54c0*/  IMAD.WIDE.U32 R16, R5, R26, R16 ;  /* 0x0000001a05107225 */ /* 0x000fc800078e0010 */
[----:B------:R-:W-:Y:S01]  /*54d0*/  IMAD R20, R26, R21, R20 ;  /* 0x000000151a147224 */ /* 0x000fe200078e0214 */
[----:B------:R0:W3:Y:S04]  /*54e0*/  LDG.E R5, [R14.64] ;  /* 0x0000000a0e057981 */ /* 0x0000e8000c1e1900 */
[----:B------:R-:W4:Y:S01]  /*54f0*/  LDL.64 R26, [UR15+0x50] ;  /* 0x0000500fff1a7983 */ /* 0x000f220008100a00 */
[----:B-----5:R-:W-:Y:S01]  /*5500*/  SHF.R.S32.HI R21, RZ, 0x1f, R4 ;  /* 0x0000001fff157819 */ /* 0x020fe20000011404 */
[----:B------:R-:W-:Y:S02]  /*5510*/  IMAD.IADD R17, R17, 0x1, R20 ;  /* 0x0000000111117824 */ /* 0x000fe400078e0214 */
[----:B------:R-:W-:Y:S01]  /*5520*/  IMAD R19, R19, R4, RZ ;  /* 0x0000000413137224 */ /* 0x000fe200078e02ff */
[----:B0-----:R-:W-:Y:S01]  /*5530*/  IADD3 R14, P2, R14, UR18, RZ ;  /* 0x000000120e0e7c10 */ /* 0x001fe2000ff5e0ff */
[----:B------:R-:W-:-:S03]  /*5540*/  IMAD.WIDE.U32 R16, R4, R18, R16 ;  /* 0x0000001204107225 */ /* 0x000fc600078e0010 */
[----:B------:R-:W-:Y:S01]  /*5550*/  IADD3.X R15, R15, UR9, RZ, P2, !PT ;  /* 0x000000090f0f7c10 */ /* 0x000fe200097fe4ff */
[----:B------:R-:W-:Y:S02]  /*5560*/  IMAD R19, R18, R21, R19 ;  /* 0x0000001512137224 */ /* 0x000fe400078e0213 */
[----:B------:R-:W5:Y:S04]  /*5570*/  LDL.64 R20, [UR15+0x58] ;  /* 0x0000580fff147983 */ /* 0x000f680008100a00 */
[----:B------:R0:W5:Y:S01]  /*5580*/  LDG.E R4, [R14.64] ;  /* 0x0000000a0e047981 */ /* 0x000162000c1e1900 */
[----:B------:R-:W-:Y:S02]  /*5590*/  IADD3 R17, R17, R19, RZ ;  /* 0x0000001311117210 */ /* 0x000fe40007ffe0ff */
[----:B0-----:R-:W-:-:S04]  /*55a0*/  IADD3 R14, P2, R14, UR18, RZ ;  /* 0x000000120e0e7c10 */ /* 0x001fc8000ff5e0ff */
[----:B------:R-:W-:Y:S02]  /*55b0*/  IADD3.X R15, R15, UR9, RZ, P2, !PT ;  /* 0x000000090f0f7c10 */ /* 0x000fe400097fe4ff */
[----:B--2---:R-:W-:Y:S01]  /*55c0*/  SHF.R.S32.HI R19, RZ, 0x1f, R3 ;  /* 0x0000001fff137819 */ /* 0x004fe20000011403 */
[----:B------:R-:W-:-:S04]  /*55d0*/  IMAD R18, R25, R3, RZ ;  /* 0x0000000319127224 */ /* 0x000fc800078e02ff */
[----:B------:R-:W-:Y:S02]  /*55e0*/  IMAD R18, R24, R19, R18 ;  /* 0x0000001318127224 */ /* 0x000fe400078e0212 */
[----:B------:R-:W-:Y:S02]  /*55f0*/  IMAD.WIDE.U32 R24, R3, R24, R16 ;  /* 0x0000001803187225 */ /* 0x000fe400078e0010 */
[----:B------:R0:W2:Y:S04]  /*5600*/  LDG.E R3, [R14.64] ;  /* 0x0000000a0e037981 */ /* 0x0000a8000c1e1900 */
[----:B------:R-:W2:Y:S01]  /*5610*/  LDL.64 R16, [UR15+0x60] ;  /* 0x0000600fff107983 */ /* 0x000ea20008100a00 */
[----:B------:R-:W-:Y:S02]  /*5620*/  IMAD.IADD R19, R25, 0x1, R18 ;  /* 0x0000000119137824 */ /* 0x000fe400078e0212 */
[----:B------:R-:W-:Y:S01]  /*5630*/  IMAD.MOV.U32 R18, RZ, RZ, R24 ;  /* 0x000000ffff127224 */ /* 0x000fe200078e0018 */
[----:B---3--:R-:W-:-:S02]  /*5640*/  SHF.R.S32.HI R25, RZ, 0x1f, R5 ;  /* 0x0000001fff197819 */ /* 0x008fc40000011405 */
[----:B0-----:R-:W-:Y:S01]  /*5650*/  IADD3 R14, P2, R14, UR18, RZ ;  /* 0x000000120e0e7c10 */ /* 0x001fe2000ff5e0ff */
[----:B----4-:R-:W-:-:S03]  /*5660*/  IMAD R24, R27, R5, RZ ;  /* 0x000000051b187224 */ /* 0x010fc600078e02ff */
[----:B------:R-:W-:Y:S01]  /*5670*/  IADD3.X R15, R15, UR9, RZ, P2, !PT ;  /* 0x000000090f0f7c10 */ /* 0x000fe200097fe4ff */
[----:B------:R-:W-:-:S04]  /*5680*/  IMAD.WIDE.U32 R18, R5, R26, R18 ;  /* 0x0000001a05127225 */ /* 0x000fc800078e0012 */
[----:B------:R-:W-:Y:S01]  /*5690*/  IMAD R24, R26, R25, R24 ;  /* 0x000000191a187224 */ /* 0x000fe200078e0218 */
[----:B------:R0:W3:Y:S04]  /*56a0*/  LDG.E R5, [R14.64] ;  /* 0x0000000a0e057981 */ /* 0x0000e8000c1e1900 */
[----:B------:R-:W-:Y:S02]  /*56b0*/  IADD3 R19, R19, R24, RZ ;  /* 0x0000001813137210 */ /* 0x000fe40007ffe0ff */
[----:B------:R-:W4:Y:S01]  /*56c0*/  LDL.64 R24, [UR15+0x68] ;  /* 0x0000680fff187983 */ /* 0x000f220008100a00 */
[----:B0-----:R-:W-:Y:S01]  /*56d0*/  IADD3 R14, P2, R14, UR18, RZ ;  /* 0x000000120e0e7c10 */ /* 0x001fe2000ff5e0ff */
[----:B-----5:R-:W-:Y:S01]  /*56e0*/  IMAD R21, R21, R4, RZ ;  /* 0x0000000415157224 */ /* 0x020fe200078e02ff */
        /* <DEDUP_REMOVED lines=10> */
[----:B------:R-:W-:Y:S02]  /*5790*/  IMAD R17, R17, R3, RZ ;  /* 0x0000000311117224 */ /* 0x000fe400078e02ff */
[----:B------:R-:W-:Y:S02]  /*57a0*/  IMAD.WIDE.U32 R18, R3, R16, R18 ;  /* 0x0000001003127225 */ /* 0x000fe400078e0012 */
[----:B------:R0:W2:Y:S02]  /*57b0*/  LDG.E R3, [R14.64] ;  /* 0x0000000a0e037981 */ /* 0x0000a4000c1e1900 */
[----:B------:R-:W-:Y:S02]  /*57c0*/  IMAD R17, R16, R21, R17 ;  /* 0x0000001510117224 */ /* 0x000fe400078e0211 */
[----:B------:R-:W2:Y:S02]  /*57d0*/  LDL.64 R20, [UR15+0x78] ;  /* 0x0000780fff147983 */ /* 0x000ea40008100a00 */
[----:B------:R-:W-:Y:S01]  /*57e0*/  IMAD.IADD R19, R19, 0x1, R17 ;  /* 0x0000000113137824 */ /* 0x000fe200078e0211 */
[----:B---3--:R-:W-:-:S02]  /*57f0*/  SHF.R.S32.HI R17, RZ, 0x1f, R5 ;  /* 0x0000001fff117819 */ /* 0x008fc40000011405 */
[----:B0-----:R-:W-:Y:S01]  /*5800*/  IADD3 R14, P2, R14, UR18, RZ ;  /* 0x000000120e0e7c10 */ /* 0x001fe2000ff5e0ff */
[----:B----4-:R-:W-:Y:S02]  /*5810*/  IMAD R16, R25, R5, RZ ;  /* 0x0000000519107224 */ /* 0x010fe400078e02ff */
[----:B------:R-:W-:Y:S01]  /*5820*/  IMAD.WIDE.U32 R18, R5, R24, R18 ;  /* 0x0000001805127225 */ /* 0x000fe200078e0012 */
[----:B------:R-:W-:-:S03]  /*5830*/  IADD3.X R15, R15, UR9, RZ, P2, !PT ;  /* 0x000000090f0f7c10 */ /* 0x000fc600097fe4ff */
[----:B------:R-:W-:Y:S02]  /*5840*/  IMAD R16, R24, R17, R16 ;  /* 0x0000001118107224 */ /* 0x000fe400078e0210 */
[----:B------:R-:W3:Y:S03]  /*5850*/  LDL.64 R24, [UR15+0x80] ;  /* 0x0000800fff187983 */ /* 0x000ee60008100a00 */
[----:B------:R-:W-:Y:S01]  /*5860*/  IADD3 R17, R19, R16, RZ ;  /* 0x0000001013117210 */ /* 0x000fe20007ffe0ff */
[----:B------:R-:W-:Y:S02]  /*5870*/  IMAD.MOV.U32 R16, RZ, RZ, R18 ;  /* 0x000000ffff107224 */ /* 0x000fe400078e0012 */
[----:B------:R0:W4:Y:S01]  /*5880*/  LDG.E R18, [R14.64] ;  /* 0x0000000a0e127981 */ /* 0x000122000c1e1900 */
[----:B-----5:R-:W-:Y:S01]  /*5890*/  SHF.R.S32.HI R5, RZ, 0x1f, R4 ;  /* 0x0000001fff057819 */ /* 0x020fe20000011404 */
[----:B------:R-:W-:Y:S01]  /*58a0*/  IMAD R19, R27, R4, RZ ;  /* 0x000000041b137224 */ /* 0x000fe200078e02ff */
[----:B0-----:R-:W-:Y:S01]  /*58b0*/  IADD3 R14, P2, R14, UR18, RZ ;  /* 0x000000120e0e7c10 */ /* 0x001fe2000ff5e0ff */
[----:B------:R-:W-:-:S03]  /*58c0*/  IMAD.WIDE.U32 R16, R4, R26, R16 ;  /* 0x0000001a04107225 */ /* 0x000fc600078e0010 */
[----:B------:R-:W-:Y:S01]  /*58d0*/  IADD3.X R15, R15, UR9, RZ, P2, !PT ;  /* 0x000000090f0f7c10 */ /* 0x000fe200097fe4ff */
[----:B------:R-:W-:Y:S01]  /*58e0*/  IMAD R5, R26, R5, R19 ;  /* 0x000000051a057224 */ /* 0x000fe200078e0213 */
[----:B------:R-:W-:Y:S01]  /*58f0*/  IADD3 R4, P2, R14, UR18, RZ ;  /* 0x000000120e047c10 */ /* 0x000fe2000ff5e0ff */
[----:B------:R-:W5:Y:S04]  /*5900*/  LDL.64 R26, [UR15+0x88] ;  /* 0x0000880fff1a7983 */ /* 0x000f680008100a00 */
[----:B------:R0:W5:Y:S01]  /*5910*/  LDG.E R14, [R14.64] ;  /* 0x0000000a0e0e7981 */ /* 0x000162000c1e1900 */
[----:B------:R-:W-:Y:S01]  /*5920*/  IMAD.IADD R17, R17, 0x1, R5 ;  /* 0x0000000111117824 */ /* 0x000fe200078e0205 */
[----:B------:R-:W-:Y:S02]  /*5930*/  IADD3.X R5, R15, UR9, RZ, P2, !PT ;  /* 0x000000090f057c10 */ /* 0x000fe400097fe4ff */
[----:B--2---:R-:W-:Y:S01]  /*5940*/  SHF.R.S32.HI R19, RZ, 0x1f, R3 ;  /* 0x0000001fff137819 */ /* 0x004fe20000011403 */
[----:B------:R-:W-:-:S02]  /*5950*/  IMAD R21, R21, R3, RZ ;  /* 0x0000000315157224 */ /* 0x000fc400078e02ff */
[----:B------:R-:W-:Y:S02]  /*5960*/  IMAD.WIDE.U32 R16, R3, R20, R16 ;  /* 0x0000001403107225 */ /* 0x000fe400078e0010 */
[----:B------:R1:W2:Y:S02]  /*5970*/  LDG.E R3, [R4.64] ;  /* 0x0000000a04037981 */ /* 0x0002a4000c1e1900 */
[----:B0-----:R-:W-:Y:S02]  /*5980*/  IMAD R15, R20, R19, R21 ;  /* 0x00000013140f7224 */ /* 0x001fe400078e0215 */
[----:B------:R-:W2:Y:S01]  /*5990*/  LDL.64 R20, [UR15+0x90] ;  /* 0x0000900fff147983 */ /* 0x000ea20008100a00 */
[----:B------:R-:W-:Y:S02]  /*59a0*/  UIADD3 UR7, UP0, UR7, -0x10, URZ ;  /* 0xfffffff007077890 */ /* 0x000fe4000ff1e03f */
[----:B------:R-:W-:Y:S02]  /*59b0*/  IADD3 R17, R17, R15, RZ ;  /* 0x0000000f11117210 */ /* 0x000fe40007ffe0ff */
[----:B------:R-:W-:-:S02]  /*59c0*/  UIADD3.X UR8, UR8, -0x1, URZ, UP0, !UPT ;  /* 0xffffffff08087890 */ /* 0x000fc400087fe43f */
[----:B------:R-:W-:-:S04]  /*59d0*/  UISETP.GT.U32.AND UP0, UPT, UR7, 0xc, UPT ;  /* 0x0000000c0700788c */ /* 0x000fc8000bf04070 */
[----:B------:R-:W-:Y:S01]  /*59e0*/  UISETP.GT.AND.EX UP0, UPT, UR8, URZ, UPT, UP0 ;  /* 0x0000003f0800728c */ /* 0x000fe2000bf04300 */
[----:B----4-:R-:W-:Y:S01]  /*59f0*/  SHF.R.S32.HI R15, RZ, 0x1f, R18 ;  /* 0x0000001fff0f7819 */ /* 0x010fe20000011412 */
[----:B---3--:R-:W-:Y:S02]  /*5a00*/  IMAD R19, R25, R18, RZ ;  /* 0x0000001219137224 */ /* 0x008fe400078e02ff */
[----:B------:R-:W-:-:S04]  /*5a10*/  IMAD.WIDE.U32 R16, R18, R24, R16 ;  /* 0x0000001812107225 */ /* 0x000fc800078e0010 */
[----:B------:R-:W-:-:S04]  /*5a20*/  IMAD R15, R24, R15, R19 ;  /* 0x0000000f180f7224 */ /* 0x000fc800078e0213 */
[----:B------:R-:W-:Y:S01]  /*5a30*/  IMAD.IADD R17, R17, 0x1, R15 ;  /* 0x0000000111117824 */ /* 0x000fe200078e020f */
[----:B------:R-:W-:Y:S02]  /*5a40*/  PLOP3.LUT P3, PT, PT, PT, UP0, 0x80, 0x0 ;  /* 0x000000000000781c */ /* 0x000fe40003f6f008 */
[----:B-----5:R-:W-:Y:S01]  /*5a50*/  SHF.R.S32.HI R15, RZ, 0x1f, R14 ;  /* 0x0000001fff0f7819 */ /* 0x020fe2000001140e */
[----:B------:R-:W-:-:S04]  /*5a60*/  IMAD R18, R27, R14, RZ ;  /* 0x0000000e1b127224 */ /* 0x000fc800078e02ff */
[----:B------:R-:W-:Y:S02]  /*5a70*/  IMAD R19, R26, R15, R18 ;  /* 0x0000000f1a137224 */ /* 0x000fe400078e0212 */
[----:B------:R-:W-:Y:S01]  /*5a80*/  IMAD.WIDE.U32 R14, R14, R26, R16 ;  /* 0x0000001a0e0e7225 */ /* 0x000fe200078e0010 */
[----:B------:R-:W-:Y:S01]  /*5a90*/  UIADD3 UR4, UP1, UR4, 0x10, URZ ;  /* 0x0000001004047890 */ /* 0x000fe2000ff3e03f */
[----:B-1----:R-:W-:Y:S02]  /*5aa0*/  IADD3 R4, P2, R4, UR18, RZ ;  /* 0x0000001204047c10 */ /* 0x002fe4000ff5e0ff */
[----:B------:R-:W-:Y:S01]  /*5ab0*/  IMAD.IADD R15, R15, 0x1, R19 ;  /* 0x000000010f0f7824 */ /* 0x000fe200078e0213 */
[----:B------:R-:W-:Y:S01]  /*5ac0*/  UIADD3.X UR5, URZ, UR5, URZ, UP1, !UPT ;  /* 0x000000053f057290 */ /* 0x000fe20008ffe43f */
[----:B------:R-:W-:Y:S02]  /*5ad0*/  IADD3.X R5, R5, UR9, RZ, P2, !PT ;  /* 0x0000000905057c10 */ /* 0x000fe400097fe4ff */
[----:B--2---:R-:W-:Y:S01]  /*5ae0*/  SHF.R.S32.HI R17, RZ, 0x1f, R3 ;  /* 0x0000001fff117819 */ /* 0x004fe20000011403 */
[----:B------:R-:W-:-:S02]  /*5af0*/  IMAD R16, R21, R3, RZ ;  /* 0x0000000315107224 */ /* 0x000fc400078e02ff */
[----:B------:R-:W-:-:S04]  /*5b00*/  IMAD.WIDE.U32 R24, R3, R20, R14 ;  /* 0x0000001403187225 */ /* 0x000fc800078e000e */
[----:B------:R-:W-:-:S05]  /*5b10*/  IMAD R17, R20, R17, R16 ;  /* 0x0000001114117224 */ /* 0x000fca00078e0210 */
[----:B------:R-:W-:Y:S01]  /*5b20*/  IADD3 R3, R25, R17, RZ ;  /* 0x0000001119037210 */ /* 0x000fe20007ffe0ff */
[----:B------:R-:W-:Y:S05]  /*5b30*/  @P3 BRA `(.L_x_3190) ;  /* 0xfffff62000003947 */ /* 0x000fea000383ffff */
.L_x_3189:
[----:B------:R-:W-:-:S04]  /*5b40*/  UISETP.GT.U32.AND UP0, UPT, UR7, 0x4, UPT ;  /* 0x000000040700788c */ /* 0x000fc8000bf04070 */
[----:B------:R-:W-:-:S06]  /*5b50*/  UISETP.GT.AND.EX UP0, UPT, UR8, URZ, UPT, UP0 ;  /* 0x0000003f0800728c */ /* 0x000fcc000bf04300 */
[----:B------:R-:W-:-:S13]  /*5b60*/  PLOP3.LUT P2, PT, PT, PT, UP0, 0x80, 0x0 ;  /* 0x000000000000781c */ /* 0x000fda0003f4f008 */
[----:B------:R-:W-:Y:S05]  /*5b70*/  @!P2 BRA `(.L_x_3191) ;  /* 0x000005000000a947 */ /* 0x000fea0003800000 */
[----:B-1----:R-:W-:Y:S01]  /*5b80*/  ULEA UR15, UR4, UR14, 0x3 ;  /* 0x0000000e040f7291 */ /* 0x002fe2000f8e183f */
[----:B------:R0:W2:Y:S01]  /*5b90*/  LDG.E R26, [R4.64] ;  /* 0x0000000a041a7981 */ /* 0x0000a2000c1e1900 */
[----:B------:R-:W-:-:S07]  /*5ba0*/  IADD3 R14, P0, R4, UR18, RZ ;  /* 0x00000012040e7c10 */ /* 0x000fce000ff1e0ff */
[----:B------:R-:W3:Y:S01]  /*5bb0*/  LDL.64 R18, [UR15+0x18] ;  /* 0x0000180fff127983 */ /* 0x000ee20008100a00 */
[----:B------:R-:W-:-:S03]  /*5bc0*/  IADD3.X R15, R5, UR9, RZ, P0, !PT ;  /* 0x00000009050f7c10 */ /* 0x000fc600087fe4ff */
[----:B------:R-:W4:Y:S04]  /*5bd0*/  LDL.64 R16, [UR15+0x20] ;  /* 0x0000200fff107983 */ /* 0x000f280008100a00 */
[----:B0-----:R0:W5:Y:S01]  /*5be0*/  LDG.E R4, [R14.64] ;  /* 0x0000000a0e047981 */ /* 0x001162000c1e1900 */
[----:B------:R-:W-:-:S04]  /*5bf0*/  IADD3 R20, P0, R14, UR18, RZ ;  /* 0x000000120e147c10 */ /* 0x000fc8000ff1e0ff */
[----:B------:R-:W-:-:S05]  /*5c00*/  IADD3.X R21, R15, UR9, RZ, P0, !PT ;  /* 0x000000090f157c10 */ /* 0x000fca00087fe4ff */
[----:B------:R1:W4:Y:S04]  /*5c10*/  LDG.E R5, [R20.64] ;  /* 0x0000000a14057981 */ /* 0x000328000c1e1900 */
[----:B0-----:R-:W4:Y:S01]  /*5c20*/  LDL.64 R14, [UR15+0x28] ;  /* 0x0000280fff0e7983 */ /* 0x001f220008100a00 */
[----:B------:R-:W-:Y:S01]  /*5c30*/  IMAD.MOV.U32 R25, RZ, RZ, R3 ;  /* 0x000000ffff197224 */ /* 0x000fe200078e0003 */
[----:B-1----:R-:W-:-:S04]  /*5c40*/  IADD3 R20, P0, R20, UR18, RZ ;  /* 0x0000001214147c10 */ /* 0x002fc8000ff1e0ff */
[----:B------:R-:W-:-:S05]  /*5c50*/  IADD3.X R21, R21, UR9, RZ, P0, !PT ;  /* 0x0000000915157c10 */ /* 0x000fca00087fe4ff */
[----:B------:R0:W4:Y:S02]  /*5c60*/  LDG.E R3, [R20.64] ;  /* 0x0000000a14037981 */ /* 0x000124000c1e1900 */
[----:B0-----:R-:W-:-:S04]  /*5c70*/  IADD3 R20, P0, R20, UR18, RZ ;  /* 0x0000001214147c10 */ /* 0x001fc8000ff1e0ff */
[----:B------:R-:W-:Y:S02]  /*5c80*/  IADD3.X R21, R21, UR9, RZ, P0, !PT ;  /* 0x0000000915157c10 */ /* 0x000fe400087fe4ff */
[----:B--2---:R-:W-:Y:S01]  /*5c90*/  SHF.R.S32.HI R27, RZ, 0x1f, R26 ;  /* 0x0000001fff1b7819 */ /* 0x004fe2000001141a */
[----:B---3--:R-:W-:Y:S02]  /*5ca0*/  IMAD R19, R19, R26, RZ ;  /* 0x0000001a13137224 */ /* 0x008fe400078e02ff */
[----:B------:R-:W-:-:S04]  /*5cb0*/  IMAD.WIDE.U32 R24, R26, R18, R24 ;  /* 0x000000121a187225 */ /* 0x000fc800078e0018 */
[----:B------:R-:W-:Y:S02]  /*5cc0*/  IMAD R27, R18, R27, R19 ;  /* 0x0000001b121b7224 */ /* 0x000fe400078e0213 */
[----:B------:R-:W2:Y:S02]  /*5cd0*/  LDL.64 R18, [UR15+0x30] ;  /* 0x0000300fff127983 */ /* 0x000ea40008100a00 */
[----:B------:R-:W-:Y:S01]  /*5ce0*/  IMAD.IADD R25, R25, 0x1, R27 ;  /* 0x0000000119197824 */ /* 0x000fe200078e021b */
[----:B-----5:R-:W-:Y:S01]  /*5cf0*/  SHF.R.S32.HI R27, RZ, 0x1f, R4 ;  /* 0x0000001fff1b7819 */ /* 0x020fe20000011404 */
[----:B----4-:R-:W-:Y:S02]  /*5d00*/  IMAD R17, R17, R4, RZ ;  /* 0x0000000411117224 */ /* 0x010fe400078e02ff */
[----:B------:R-:W-:Y:S02]  /*5d10*/  IMAD.WIDE.U32 R24, R4, R16, R24 ;  /* 0x0000001004187225 */ /* 0x000fe400078e0018 */
[----:B------:R0:W3:Y:S02]  /*5d20*/  LDG.E R4, [R20.64] ;  /* 0x0000000a14047981 */ /* 0x0000e4000c1e1900 */
[----:B------:R-:W-:-:S02]  /*5d30*/  IMAD R17, R16, R27, R17 ;  /* 0x0000001b10117224 */ /* 0x000fc400078e0211 */
[----:B------:R-:W4:Y:S03]  /*5d40*/  LDL.64 R26, [UR15+0x38] ;  /* 0x0000380fff1a7983 */ /* 0x000f260008100a00 */
[----:B------:R-:W-:Y:S01]  /*5d50*/  IADD3 R25, R25, R17, RZ ;  /* 0x0000001119197210 */ /* 0x000fe20007ffe0ff */
[----:B------:R-:W-:Y:S01]  /*5d60*/  IMAD R15, R15, R5, RZ ;  /* 0x000000050f0f7224 */ /* 0x000fe200078e02ff */
[----:B------:R-:W-:Y:S02]  /*5d70*/  SHF.R.S32.HI R17, RZ, 0x1f, R5 ;  /* 0x0000001fff117819 */ /* 0x000fe40000011405 */
[----:B------:R-:W-:-:S03]  /*5d80*/  IADD3 R16, P0, R20, UR18, RZ ;  /* 0x0000001214107c10 */ /* 0x000fc6000ff1e0ff */
[----:B------:R-:W-:Y:S01]  /*5d90*/  IMAD R15, R14, R17, R15 ;  /* 0x000000110e0f7224 */ /* 0x000fe200078e020f */
[----:B------:R-:W-:Y:S01]  /*5da0*/  IADD3.X R17, R21, UR9, RZ, P0, !PT ;  /* 0x0000000915117c10 */ /* 0x000fe200087fe4ff */
[----:B------:R-:W-:-:S04]  /*5db0*/  IMAD.WIDE.U32 R24, R5, R14, R24 ;  /* 0x0000000e05187225 */ /* 0x000fc800078e0018 */
[----:B------:R1:W5:Y:S01]  /*5dc0*/  LDG.E R5, [R16.64] ;  /* 0x0000000a10057981 */ /* 0x000362000c1e1900 */
[----:B0-----:R-:W-:Y:S01]  /*5dd0*/  SHF.R.S32.HI R21, RZ, 0x1f, R3 ;  /* 0x0000001fff157819 */ /* 0x001fe20000011403 */
[----:B------:R-:W-:Y:S02]  /*5de0*/  IMAD.IADD R15, R25, 0x1, R15 ;  /* 0x00000001190f7824 */ /* 0x000fe400078e020f */
[----:B------:R-:W-:Y:S02]  /*5df0*/  IMAD.MOV.U32 R14, RZ, RZ, R24 ;  /* 0x000000ffff0e7224 */ /* 0x000fe400078e0018 */
[----:B------:R-:W5:Y:S01]  /*5e00*/  LDL.64 R24, [UR15+0x40] ;  /* 0x0000400fff187983 */ /* 0x000f620008100a00 */
[----:B-1----:R-:W-:-:S04]  /*5e10*/  IADD3 R16, P0, R16, UR18, RZ ;  /* 0x0000001210107c10 */ /* 0x002fc8000ff1e0ff */
[----:B------:R-:W-:Y:S01]  /*5e20*/  IADD3.X R17, R17, UR9, RZ, P0, !PT ;  /* 0x0000000911117c10 */ /* 0x000fe200087fe4ff */
[----:B--2---:R-:W-:-:S04]  /*5e30*/  IMAD R20, R19, R3, RZ ;  /* 0x0000000313147224 */ /* 0x004fc800078e02ff */
[----:B------:R-:W-:Y:S02]  /*5e40*/  IMAD R20, R18, R21, R20 ;  /* 0x0000001512147224 */ /* 0x000fe400078e0214 */
[----:B------:R-:W-:Y:S01]  /*5e50*/  IMAD.WIDE.U32 R18, R3, R18, R14 ;  /* 0x0000001203127225 */ /* 0x000fe200078e000e */
[----:B------:R-:W-:Y:S01]  /*5e60*/  IADD3 R14, P0, R16, UR18, RZ ;  /* 0x00000012100e7c10 */ /* 0x000fe2000ff1e0ff */
[----:B------:R0:W2:Y:S03]  /*5e70*/  LDG.E R3, [R16.64] ;  /* 0x0000000a10037981 */ /* 0x0000a6000c1e1900 */
[----:B------:R-:W-:Y:S02]  /*5e80*/  IADD3 R19, R19, R20, RZ ;  /* 0x0000001413137210 */ /* 0x000fe40007ffe0ff */
[----:B------:R-:W2:Y:S01]  /*5e90*/  LDL.64 R20, [UR15+0x48] ;  /* 0x0000480fff147983 */ /* 0x000ea20008100a00 */
[----:B---3--:R-:W-:Y:S01]  /*5ea0*/  SHF.R.S32.HI R29, RZ, 0x1f, R4 ;  /* 0x0000001fff1d7819 */ /* 0x008fe20000011404 */
[----:B----4-:R-:W-:Y:S01]  /*5eb0*/  IMAD R27, R27, R4, RZ ;  /* 0x000000041b1b7224 */ /* 0x010fe200078e02ff */
[----:B------:R-:W-:Y:S01]  /*5ec0*/  IADD3.X R15, R17, UR9, RZ, P0, !PT ;  /* 0x00000009110f7c10 */ /* 0x000fe200087fe4ff */
[----:B------:R-:W-:-:S04]  /*5ed0*/  IMAD.WIDE.U32 R18, R4, R26, R18 ;  /* 0x0000001a04127225 */ /* 0x000fc800078e0012 */
[----:B0-----:R-:W-:Y:S02]  /*5ee0*/  IMAD R16, R26, R29, R27 ;  /* 0x0000001d1a107224 */ /* 0x001fe400078e021b */
[----:B------:R-:W3:Y:S04]  /*5ef0*/  LDG.E R29, [R14.64] ;  /* 0x0000000a0e1d7981 */ /* 0x000ee8000c1e1900 */
[----:B------:R-:W4:Y:S01]  /*5f00*/  LDL.64 R26, [UR15+0x50] ;  /* 0x0000500fff1a7983 */ /* 0x000f220008100a00 */
[----:B-----5:R-:W-:Y:S01]  /*5f10*/  SHF.R.S32.HI R17, RZ, 0x1f, R5 ;  /* 0x0000001fff117819 */ /* 0x020fe20000011405 */
[----:B------:R-:W-:Y:S02]  /*5f20*/  IMAD.IADD R19, R19, 0x1, R16 ;  /* 0x0000000113137824 */ /* 0x000fe400078e0210 */
[----:B------:R-:W-:-:S02]  /*5f30*/  IMAD R4, R25, R5, RZ ;  /* 0x0000000519047224 */ /* 0x000fc400078e02ff */
        /* <DEDUP_REMOVED lines=8> */
[----:B--2---:R-:W-:Y:S01]  /*5fc0*/  SHF.R.S32.HI R5, RZ, 0x1f, R3 ;  /* 0x0000001fff057819 */ /* 0x004fe20000011403 */
[----:B------:R-:W-:Y:S02]  /*5fd0*/  IMAD R4, R21, R3, RZ ;  /* 0x0000000315047224 */ /* 0x000fe400078e02ff */
[----:B------:R-:W-:-:S04]  /*5fe0*/  IMAD.WIDE.U32 R18, R3, R20, R18 ;  /* 0x0000001403127225 */ /* 0x000fc800078e0012 */
[----:B------:R-:W-:Y:S01]  /*5ff0*/  IMAD R5, R20, R5, R4 ;  /* 0x0000000514057224 */ /* 0x000fe200078e0204 */
[----:B---3--:R-:W-:-:S04]  /*6000*/  SHF.R.S32.HI R3, RZ, 0x1f, R29 ;  /* 0x0000001fff037819 */ /* 0x008fc8000001141d */
[----:B------:R-:W-:Y:S01]  /*6010*/  IADD3 R19, R19, R5, RZ ;  /* 0x0000000513137210 */ /* 0x000fe20007ffe0ff */
[----:B----4-:R-:W-:-:S04]  /*6020*/  IMAD R4, R27, R29, RZ ;  /* 0x0000001d1b047224 */ /* 0x010fc800078e02ff */
[----:B------:R-:W-:-:S04]  /*6030*/  IMAD.WIDE.U32 R24, R29, R26, R18 ;  /* 0x0000001a1d187225 */ /* 0x000fc800078e0012 */
[----:B------:R-:W-:Y:S01]  /*6040*/  IMAD R3, R26, R3, R4 ;  /* 0x000000031a037224 */ /* 0x000fe200078e0204 */
[----:B------:R-:W-:-:S03]  /*6050*/  IADD3 R4, P2, R14, UR18, RZ ;  /* 0x000000120e047c10 */ /* 0x000fc6000ff5e0ff */
[----:B------:R-:W-:Y:S01]  /*6060*/  IMAD.IADD R3, R25, 0x1, R3 ;  /* 0x0000000119037824 */ /* 0x000fe200078e0203 */
[----:B------:R-:W-:Y:S02]  /*6070*/  IADD3.X R5, R15, UR9, RZ, P2, !PT ;  /* 0x000000090f057c10 */ /* 0x000fe400097fe4ff */
.L_x_3191:
[----:B------:R-:W-:-:S04]  /*6080*/  ISETP.NE.U32.AND P2, PT, RZ, UR7, PT ;  /* 0x00000007ff007c0c */ /* 0x000fc8000bf45070 */
[----:B------:R-:W-:-:S13]  /*6090*/  ISETP.NE.OR.EX P0, PT, RZ, UR8, P0, P2 ;  /* 0x00000008ff007c0c */ /* 0x000fda0008705720 */
[----:B------:R-:W-:Y:S05]  /*60a0*/  @!P0 BRA `(.L_x_3187) ;  /* 0x000002d000008947 */ /* 0x000fea0003800000 */
.L_x_3188:
[----:B-1----:R-:W-:Y:S01]  /*60b0*/  ULEA UR15, UR4, UR14, 0x3 ;  /* 0x0000000e040f7291 */ /* 0x002fe2000f8e183f */
[----:B------:R0:W2:Y:S08]  /*60c0*/  LDG.E R26, [R4.64] ;  /* 0x0000000a041a7981 */ /* 0x0000b0000c1e1900 */
[----:B------:R-:W3:Y:S01]  /*60d0*/  LDL.64 R14, [UR15+0x18] ;  /* 0x0000180fff0e7983 */ /* 0x000ee20008100a00 */
[----:B------:R-:W-:-:S03]  /*60e0*/  IADD3 R18, P0, R4, UR18, RZ ;  /* 0x0000001204127c10 */ /* 0x000fc6000ff1e0ff */
[----:B------:R-:W4:Y:S01]  /*60f0*/  LDL.64 R16, [UR15+0x20] ;  /* 0x0000200fff107983 */ /* 0x000f220008100a00 */
[----:B------:R-:W-:Y:S02]  /*6100*/  IADD3.X R19, R5, UR9, RZ, P0, !PT ;  /* 0x0000000905137c10 */ /* 0x000fe400087fe4ff */
[----:B------:R-:W-:-:S03]  /*6110*/  IADD3 R20, P0, R18, UR18, RZ ;  /* 0x0000001212147c10 */ /* 0x000fc6000ff1e0ff */
[----:B0-----:R0:W4:Y:S01]  /*6120*/  LDG.E R4, [R18.64] ;  /* 0x0000000a12047981 */ /* 0x001122000c1e1900 */
[----:B------:R-:W-:-:S05]  /*6130*/  IADD3.X R21, R19, UR9, RZ, P0, !PT ;  /* 0x0000000913157c10 */ /* 0x000fca00087fe4ff */
[----:B------:R1:W5:Y:S01]  /*6140*/  LDG.E R5, [R20.64] ;  /* 0x0000000a14057981 */ /* 0x000362000c1e1900 */
[----:B------:R-:W-:-:S03]  /*6150*/  IMAD.MOV.U32 R25, RZ, RZ, R3 ;  /* 0x000000ffff197224 */ /* 0x000fc600078e0003 */
[----:B0-----:R-:W5:Y:S01]  /*6160*/  LDL.64 R18, [UR15+0x28] ;  /* 0x0000280fff127983 */ /* 0x001f620008100a00 */
[----:B-1----:R-:W-:-:S04]  /*6170*/  IADD3 R20, P0, R20, UR18, RZ ;  /* 0x0000001214147c10 */ /* 0x002fc8000ff1e0ff */
[----:B------:R-:W-:-:S05]  /*6180*/  IADD3.X R21, R21, UR9, RZ, P0, !PT ;  /* 0x0000000915157c10 */ /* 0x000fca00087fe4ff */
[----:B------:R-:W5:Y:S01]  /*6190*/  LDG.E R3, [R20.64] ;  /* 0x0000000a14037981 */ /* 0x000f62000c1e1900 */
[----:B--2---:R-:W-:Y:S01]  /*61a0*/  SHF.R.S32.HI R27, RZ, 0x1f, R26 ;  /* 0x0000001fff1b7819 */ /* 0x004fe2000001141a */
[----:B---3--:R-:W-:Y:S02]  /*61b0*/  IMAD R15, R15, R26, RZ ;  /* 0x0000001a0f0f7224 */ /* 0x008fe400078e02ff */
[----:B------:R-:W-:-:S04]  /*61c0*/  IMAD.WIDE.U32 R24, R26, R14, R24 ;  /* 0x0000000e1a187225 */ /* 0x000fc800078e0018 */
[----:B------:R-:W-:Y:S02]  /*61d0*/  IMAD R27, R14, R27, R15 ;  /* 0x0000001b0e1b7224 */ /* 0x000fe400078e020f */
[----:B------:R-:W2:Y:S03]  /*61e0*/  LDL.64 R14, [UR15+0x30] ;  /* 0x0000300fff0e7983 */ /* 0x000ea60008100a00 */
[----:B------:R-:W-:Y:S01]  /*61f0*/  IADD3 R25, R25, R27, RZ ;  /* 0x0000001b19197210 */ /* 0x000fe20007ffe0ff */
[----:B----4-:R-:W-:Y:S01]  /*6200*/  IMAD R17, R17, R4, RZ ;  /* 0x0000000411117224 */ /* 0x010fe200078e02ff */
[----:B------:R-:W-:Y:S01]  /*6210*/  SHF.R.S32.HI R27, RZ, 0x1f, R4 ;  /* 0x0000001fff1b7819 */ /* 0x000fe20000011404 */
[----:B------:R-:W-:-:S04]  /*6220*/  UIADD3 UR7, UP0, UR7, -0x4, URZ ;  /* 0xfffffffc07077890 */ /* 0x000fc8000ff1e03f */
[----:B------:R-:W-:Y:S02]  /*6230*/  IMAD R27, R16, R27, R17 ;  /* 0x0000001b101b7224 */ /* 0x000fe400078e0211 */
[----:B------:R-:W-:Y:S01]  /*6240*/  IMAD.WIDE.U32 R16, R4, R16, R24 ;  /* 0x0000001004107225 */ /* 0x000fe200078e0018 */
[----:B-----5:R-:W-:Y:S01]  /*6250*/  SHF.R.S32.HI R25, RZ, 0x1f, R5 ;  /* 0x0000001fff197819 */ /* 0x020fe20000011405 */
[----:B------:R-:W-:Y:S02]  /*6260*/  UIADD3.X UR8, UR8, -0x1, URZ, UP0, !UPT ;  /* 0xffffffff08087890 */ /* 0x000fe400087fe43f */
[----:B------:R-:W-:Y:S02]  /*6270*/  IMAD.IADD R17, R17, 0x1, R27 ;  /* 0x0000000111117824 */ /* 0x000fe400078e021b */
[----:B------:R-:W-:Y:S01]  /*6280*/  IMAD R4, R19, R5, RZ ;  /* 0x0000000513047224 */ /* 0x000fe200078e02ff */
[----:B------:R-:W-:Y:S01]  /*6290*/  ISETP.NE.U32.AND P0, PT, RZ, UR7, PT ;  /* 0x00000007ff007c0c */ /* 0x000fe2000bf05070 */
[----:B------:R-:W-:-:S04]  /*62a0*/  IMAD.WIDE.U32 R16, R5, R18, R16 ;  /* 0x0000001205107225 */ /* 0x000fc800078e0010 */
[----:B------:R-:W-:Y:S01]  /*62b0*/  IMAD R25, R18, R25, R4 ;  /* 0x0000001912197224 */ /* 0x000fe200078e0204 */
[----:B------:R-:W-:Y:S02]  /*62c0*/  ISETP.NE.AND.EX P0, PT, RZ, UR8, PT, P0 ;  /* 0x00000008ff007c0c */ /* 0x000fe4000bf05300 */
[----:B------:R-:W-:Y:S01]  /*62d0*/  SHF.R.S32.HI R5, RZ, 0x1f, R3 ;  /* 0x0000001fff057819 */ /* 0x000fe20000011403 */
[----:B------:R-:W-:Y:S01]  /*62e0*/  IMAD.IADD R17, R17, 0x1, R25 ;  /* 0x0000000111117824 */ /* 0x000fe200078e0219 */
[----:B------:R-:W-:-:S04]  /*62f0*/  UIADD3 UR4, UP0, UR4, 0x4, URZ ;  /* 0x0000000404047890 */ /* 0x000fc8000ff1e03f */
[----:B------:R-:W-:Y:S01]  /*6300*/  UIADD3.X UR5, URZ, UR5, URZ, UP0, !UPT ;  /* 0x000000053f057290 */ /* 0x000fe200087fe43f */
[----:B--2---:R-:W-:Y:S02]  /*6310*/  IMAD R4, R15, R3, RZ ;  /* 0x000000030f047224 */ /* 0x004fe400078e02ff */
[----:B------:R-:W-:-:S04]  /*6320*/  IMAD.WIDE.U32 R24, R3, R14, R16 ;  /* 0x0000000e03187225 */ /* 0x000fc800078e0010 */
[----:B------:R-:W-:Y:S01]  /*6330*/  IMAD R5, R14, R5, R4 ;  /* 0x000000050e057224 */ /* 0x000fe200078e0204 */
[----:B------:R-:W-:-:S04]  /*6340*/  IADD3 R4, P2, R20, UR18, RZ ;  /* 0x0000001214047c10 */ /* 0x000fc8000ff5e0ff */
[----:B------:R-:W-:Y:S02]  /*6350*/  IADD3 R3, R25, R5, RZ ;  /* 0x0000000519037210 */ /* 0x000fe40007ffe0ff */
[----:B------:R-:W-:Y:S01]  /*6360*/  IADD3.X R5, R21, UR9, RZ, P2, !PT ;  /* 0x0000000915057c10 */ /* 0x000fe200097fe4ff */
[----:B------:R-:W-:Y:S05]  /*6370*/  @P0 BRA `(.L_x_3188) ;  /* 0xfffffd3000000947 */ /* 0x000fea000383ffff */
.L_x_3187:
[----:B------:R-:W-:-:S04]  /*6380*/  ISETP.NE.U32.AND P0, PT, RZ, UR12, PT ;  /* 0x0000000cff007c0c */ /* 0x000fc8000bf05070 */
[----:B------:R-:W-:-:S13]  /*6390*/  ISETP.NE.AND.EX P0, PT, RZ, RZ, PT, P0 ;  /* 0x000000ffff00720c */ /* 0x000fda0003f05300 */
[----:B------:R-:W-:Y:S05]  /*63a0*/  @!P0 BRA `(.L_x_3186) ;  /* 0x0000038000008947 */ /* 0x000fea0003800000 */
[----:B------:R-:W-:Y:S01]  /*63b0*/  ULDC.64 UR8, c[0x0][0x1c0] ;  /* 0x0000700000087ab9 */ /* 0x000fe20000000a00 */
[----:B------:R-:W-:Y:S01]  /*63c0*/  IMAD.U32 R15, RZ, RZ, UR4 ;  /* 0x00000004ff0f7e24 */ /* 0x000fe2000f8e00ff */
[----:B------:R-:W-:Y:S01]  /*63d0*/  UIMAD UR5, UR5, UR8, URZ ;  /* 0x00000008050572a4 */ /* 0x000fe2000f8e023f */
[----:B------:R-:W-:Y:S01]  /*63e0*/  IMAD.MOV.U32 R12, RZ, RZ, R10 ;  /* 0x000000ffff0c7224 */ /* 0x000fe200078e000a */
[----:B------:R-:W-:Y:S02]  /*63f0*/  MOV R4, UR4 ;  /* 0x0000000400047c02 */ /* 0x000fe40008000f00 */
[----:B------:R-:W-:Y:S01]  /*6400*/  UIMAD UR7, UR4, UR9, UR5 ;  /* 0x00000009040772a4 */ /* 0x000fe2000f8e0205 */
[----:B------:R-:W-:-:S04]  /*6410*/  IMAD.WIDE.U32 R14, R15, c[0x0][0x1c0], R12 ;  /* 0x000070000f0e7a25 */ /* 0x000fc800078e000c */
[----:B------:R-:W-:Y:S01]  /*6420*/  IMAD.U32 R4, R4, 0x8, R1 ;  /* 0x0000000804047824 */ /* 0x000fe200078e0001 */
[----:B------:R-:W-:Y:S02]  /*6430*/  LEA R16, P0, R14, c[0x0][0x168], 0x2 ;  /* 0x00005a000e107a11 */ /* 0x000fe400078010ff */
[----:B------:R-:W-:-:S04]  /*6440*/  IADD3 R5, R15, UR7, RZ ;  /* 0x000000070f057c10 */ /* 0x000fc8000fffe0ff */
[----:B------:R-:W-:Y:S02]  /*6450*/  LEA.HI.X R17, R14, c[0x0][0x16c], R5, 0x2, P0 ;  /* 0x00005b000e117a11 */ /* 0x000fe400000f1405 */
[----:B------:R-:W2:Y:S04]  /*6460*/  LDL.64 R14, [R4+0x18] ;  /* 0x00001800040e7983 */ /* 0x000ea80000100a00 */
[----:B------:R-:W3:Y:S01]  /*6470*/  LDG.E R17, [R16.64] ;  /* 0x0000000a10117981 */ /* 0x000ee2000c1e1900 */
[----:B------:R-:W-:-:S04]  /*6480*/  UISETP.NE.U32.AND UP0, UPT, UR12, 0x1, UPT ;  /* 0x000000010c00788c */ /* 0x000fc8000bf05070 */
[----:B------:R-:W-:-:S06]  /*6490*/  UISETP.NE.AND.EX UP0, UPT, URZ, URZ, UPT, UP0 ;  /* 0x0000003f3f00728c */ /* 0x000fcc000bf05300 */
[----:B------:R-:W-:Y:S01]  /*64a0*/  PLOP3.LUT P0, PT, PT, PT, UP0, 0x80, 0x0 ;  /* 0x000000000000781c */ /* 0x000fe20003f0f008 */
        /* <DEDUP_REMOVED lines=8> */
[----:B------:R-:W-:Y:S01]  /*6530*/  MOV R17, UR16 ;  /* 0x0000001000117c02 */ /* 0x000fe20008000f00 */
[----:B------:R-:W-:Y:S02]  /*6540*/  UISETP.NE.U32.AND UP0, UPT, UR12, 0x2, UPT ;  /* 0x000000020c00788c */ /* 0x000fe4000bf05070 */
[----:B------:R-:W-:Y:S02]  /*6550*/  UIMAD.WIDE.U32 UR4, UR4, UR16, UR8 ;  /* 0x00000010040472a5 */ /* 0x000fe4000f8e0008 */
[----:B------:R-:W-:-:S04]  /*6560*/  UISETP.NE.AND.EX UP0, UPT, URZ, URZ, UPT, UP0 ;  /* 0x0000003f3f00728c */ /* 0x000fc8000bf05300 */
[----:B------:R-:W-:Y:S01]  /*6570*/  IMAD.U32 R11, RZ, RZ, UR5 ;  /* 0x00000005ff0b7e24 */ /* 0x000fe2000f8e00ff */
[----:B------:R-:W-:Y:S01]  /*6580*/  IADD3 R5, P0, R10, UR4, RZ ;  /* 0x000000040a057c10 */ /* 0x000fe2000ff1e0ff */
[----:B------:R-:W-:Y:S01]  /*6590*/  IMAD.U32 R10, RZ, RZ, UR4 ;  /* 0x00000004ff0a7e24 */ /* 0x000fe2000f8e00ff */
[----:B------:R-:W-:Y:S02]  /*65a0*/  PLOP3.LUT P2, PT, PT, PT, UP0, 0x80, 0x0 ;  /* 0x000000000000781c */ /* 0x000fe40003f4f008 */
[----:B------:R-:W-:Y:S01]  /*65b0*/  IADD3.X R10, R13, UR7, R11, P0, !PT ;  /* 0x000000070d0a7c10 */ /* 0x000fe200087fe40b */
[----:B------:R-:W-:Y:S01]  /*65c0*/  IMAD.U32 R13, RZ, RZ, UR16 ;  /* 0x00000010ff0d7e24 */ /* 0x000fe2000f8e00ff */
[----:B------:R-:W-:-:S04]  /*65d0*/  LEA R14, P0, R5, c[0x0][0x168], 0x2 ;  /* 0x00005a00050e7a11 */ /* 0x000fc800078010ff */
[----:B------:R-:W-:Y:S01]  /*65e0*/  LEA.HI.X R15, R5, c[0x0][0x16c], R10, 0x2, P0 ;  /* 0x00005b00050f7a11 */ /* 0x000fe200000f140a */
[----:B------:R-:W-:Y:S01]  /*65f0*/  IMAD.U32 R12, RZ, RZ, UR17 ;  /* 0x00000011ff0c7e24 */ /* 0x000fe2000f8e00ff */
[----:B------:R-:W2:Y:S03]  /*6600*/  LDL.64 R10, [R4+0x20] ;  /* 0x00002000040a7983 */ /* 0x000ea60000100a00 */
[----:B------:R-:W-:Y:S01]  /*6610*/  @P2 LEA R16, P0, R17, R14, 0x2 ;  /* 0x0000000e11102211 */ /* 0x000fe200078010ff */
[----:B------:R-:W3:Y:S03]  /*6620*/  LDG.E R5, [R14.64] ;  /* 0x0000000a0e057981 */ /* 0x000ee6000c1e1900 */
[----:B------:R-:W-:Y:S02]  /*6630*/  @P2 LEA.HI.X R17, R13, R15, R12, 0x2, P0 ;  /* 0x0000000f0d112211 */ /* 0x000fe400000f140c */
[----:B------:R-:W4:Y:S04]  /*6640*/  @P2 LDL.64 R12, [R4+0x28] ;  /* 0x00002800040c2983 */ /* 0x000f280000100a00 */
[----:B------:R-:W5:Y:S01]  /*6650*/  @P2 LDG.E R17, [R16.64] ;  /* 0x0000000a10112981 */ /* 0x000f62000c1e1900 */
[----:B------:R-:W-:-:S02]  /*6660*/  MOV R25, R3 ;  /* 0x0000000300197202 */ /* 0x000fc40000000f00 */
[----:B---3--:R-:W-:Y:S01]  /*6670*/  SHF.R.S32.HI R19, RZ, 0x1f, R5 ;  /* 0x0000001fff137819 */ /* 0x008fe20000011405 */
[----:B--2---:R-:W-:Y:S02]  /*6680*/  IMAD R11, R11, R5, RZ ;  /* 0x000000050b0b7224 */ /* 0x004fe400078e02ff */
[----:B------:R-:W-:-:S04]  /*6690*/  IMAD.WIDE.U32 R24, R5, R10, R24 ;  /* 0x0000000a05187225 */ /* 0x000fc800078e0018 */
[----:B------:R-:W-:Y:S01]  /*66a0*/  IMAD R11, R10, R19, R11 ;  /* 0x000000130a0b7224 */ /* 0x000fe200078e020b */
[----:B-----5:R-:W-:-:S03]  /*66b0*/  @P2 SHF.R.S32.HI R5, RZ, 0x1f, R17 ;  /* 0x0000001fff052819 */ /* 0x020fc60000011411 */
[----:B------:R-:W-:Y:S02]  /*66c0*/  IMAD.IADD R3, R25, 0x1, R11 ;  /* 0x0000000119037824 */ /* 0x000fe400078e020b */
[----:B----4-:R-:W-:Y:S02]  /*66d0*/  @P2 IMAD R10, R13, R17, RZ ;  /* 0x000000110d0a2224 */ /* 0x010fe400078e02ff */
[----:B------:R-:W-:Y:S02]  /*66e0*/  @P2 IMAD.MOV.U32 R25, RZ, RZ, R3 ;  /* 0x000000ffff192224 */ /* 0x000fe400078e0003 */
[----:B------:R-:W-:Y:S02]  /*66f0*/  @P2 IMAD R5, R12, R5, R10 ;  /* 0x000000050c052224 */ /* 0x000fe400078e020a */
[----:B------:R-:W-:-:S04]  /*6700*/  @P2 IMAD.WIDE.U32 R12, R17, R12, R24 ;  /* 0x0000000c110c2225 */ /* 0x000fc800078e0018 */
[----:B------:R-:W-:Y:S01]  /*6710*/  @P2 IMAD.MOV.U32 R24, RZ, RZ, R12 ;  /* 0x000000ffff182224 */ /* 0x000fe200078e000c */
[----:B------:R-:W-:Y:S02]  /*6720*/  @P2 IADD3 R3, R13, R5, RZ ;  /* 0x000000050d032210 */ /* 0x000fe40007ffe0ff */
.L_x_3186:
[----:B------:R-:W-:Y:S05]  /*6730*/  BSYNC B0 ;  /* 0x0000000000007941 */ /* 0x000fea0003800000 */
.L_x_3185:
[----:B------:R-:W-:Y:S01]  /*6740*/  IMAD.U32 R5, RZ, RZ, UR13 ;  /* 0x0000000dff057e24 */ /* 0x000fe2000f8e00ff */
[----:B------:R-:W-:Y:S04]  /*6750*/  BSSY B0, `(.L_x_3192) ;  /* 0x0000013000007945 */ /* 0x000fe80003800000 */
[----:B------:R-:W-:Y:S01]  /*6760*/  @!P1 LEA R4, R5, R0, 0x9 ;  /* 0x0000000005049211 */ /* 0x000fe200078e48ff */
[----:B------:R-:W-:Y:S02]  /*6770*/  @!P1 IMAD.MOV.U32 R5, RZ, RZ, 0x8 ;  /* 0x00000008ff059424 */ /* 0x000fe400078e00ff */
[----:B------:R-:W-:Y:S02]  /*6780*/  @!P1 IMAD.MOV.U32 R0, RZ, RZ, R2 ;  /* 0x000000ffff009224 */ /* 0x000fe400078e0002 */
[----:B------:R-:W-:-:S03]  /*6790*/  @!P1 IMAD.WIDE.U32 R4, R4, R5, c[0x0][0x1d0] ;  /* 0x0000740004049625 */ /* 0x000fc600078e0005 */
[----:B------:R-:W-:Y:S02]  /*67a0*/  ISETP.GE.AND P0, PT, R0, UR6, PT ;  /* 0x0000000600007c0c */ /* 0x000fe4000bf06270 */
[----:B------:R0:W-:Y:S11]  /*67b0*/  @!P1 STG.E.64 [R4.64], R8 ;  /* 0x0000000804009986 */ /* 0x0001f6000c101b0a */
[----:B------:R-:W-:Y:S05]  /*67c0*/  @P0 BRA `(.L_x_3193) ;  /* 0x000000b000000947 */ /* 0x000fea0003800000 */
[----:B0-----:R-:W-:Y:S01]  /*67d0*/  MOV R5, UR13 ;  /* 0x0000000d00057c02 */ /* 0x001fe20008000f00 */
[----:B------:R-:W-:-:S04]  /*67e0*/  IMAD.MOV.U32 R9, RZ, RZ, 0x8 ;  /* 0x00000008ff097424 */ /* 0x000fc800078e00ff */
[----:B------:R-:W-:Y:S01]  /*67f0*/  IMAD R4, R5, 0x200, R0 ;  /* 0x0000020005047824 */ /* 0x000fe200078e0200 */
        /* <DEDUP_REMOVED lines=8> */
.L_x_3193:
[----:B------:R-:W-:Y:S05]  /*6880*/  BSYNC B0 ;  /* 0x0000000000007941 */ /* 0x000fea0003800000 */
.L_x_3192:
        /* <DEDUP_REMOVED lines=9> */
.L_x_3194:
        /* <DEDUP_REMOVED lines=14> */
.L_x_3446:


//--------------------- .text._ZN2at6native29vectorized_elementwise_kernelILi2EZZNS0_61_GLOBAL__N__ae8afa13_23_FlattenIndicesKernel_cu_7dd49032_310621_flatten_indices_implINS2_18CUDAKernelLauncherEiLl8EEENS_6TensorERKS5_N3c108ArrayRefIlEEENKUlvE0_clEvEUllE_St5arrayIPcLm2EEEEviT0_T1_ --------------------------
	.section	.text._ZN2at6native29vectorized_elementwise_kernelILi2EZZNS0_61_GLOBAL__N__ae8afa13_23_FlattenIndicesKernel_cu_7dd49032_310621_flatten_indices_implINS2_18CUDAKernelLauncherEiLl8EEENS_6TensorERKS5_N3c108ArrayRefIlEEENKUlvE0_clEvEUllE_St5arrayIPcLm2EEEEviT0_T1_,"ax",@progbits
	.sectioninfo	@"SHI_REGISTERS=40"
	.align	128
        .global         _ZN2at6native29vectorized_elementwise_kernelILi2EZZNS0_61_GLOBAL__N__ae8afa13_23_FlattenIndicesKernel_cu_7dd49032_310621_flatten_indices_implINS2_18CUDAKernelLauncherEiLl8EEENS_6TensorERKS5_N3c108ArrayRefIlEEENKUlvE0_clEvEUllE_St5arrayIPcLm2EEEEviT0_T1_
        .type           _ZN2at6native29vectorized_elementwise_kernelILi2EZZNS0_61_GLOBAL__N__ae8afa13_23_FlattenIndicesKernel_cu_7dd49032_310621_flatten_indices_implINS2_18CUDAKernelLauncherEiLl8EEENS_6TensorERKS5_N3c108ArrayRefIlEEENKUlvE0_clEvEUllE_St5arrayIPcLm2EEEEviT0_T1_,@function
        .size           _ZN2at6native29vectorized_elementwise_kernelILi2EZZNS0_61_GLOBAL__N__ae8afa13_23_FlattenIndicesKernel_cu_7dd49032_310621_flatten_indices_implINS2_18CUDAKernelLauncherEiLl8EEENS_6TensorERKS5_N3c108ArrayRefIlEEENKUlvE0_clEvEUllE_St5arrayIPcLm2EEEEviT0_T1_,(.L_x_3447 - _ZN2at6native29vectorized_elementwise_kernelILi2EZZNS0_61_GLOBAL__N__ae8afa13_23_FlattenIndicesKernel_cu_7dd49032_310621_flatten_indices_implINS2_18CUDAKernelLauncherEiLl8EEENS_6TensorERKS5_N3c108ArrayRefIlEEENKUlvE0_clEvEUllE_St5arrayIPcLm2EEEEviT0_T1_)
        .other          _ZN2at6native29vectorized_elementwise_kernelILi2EZZNS0_61_GLOBAL__N__ae8afa13_23_FlattenIndicesKernel_cu_7dd49032_310621_flatten_indices_implINS2_18CUDAKernelLauncherEiLl8EEENS_6TensorERKS5_N3c108ArrayRefIlEEENKUlvE0_clEvEUllE_St5arrayIPcLm2EEEEviT0_T1_,@"STO_CUDA_ENTRY STV_DEFAULT"
_ZN2at6native29vectorized_elementwise_kernelILi2EZZNS0_61_GLOBAL__N__ae8afa13_23_FlattenIndicesKernel_cu_7dd49032_310621_flatten_indices_implINS2_18CUDAKernelLauncherEiLl8EEENS_6TensorERKS5_N3c108ArrayRefIlEEENKUlvE0_clEvEUllE_St5arrayIPcLm2EEEEviT0_T1_:
.text._ZN2at6native29vectorized_elementwise_kernelILi2EZZNS0_61_GLOBAL__N__ae8afa13_23_FlattenIndicesKernel_cu_7dd49032_310621_flatten_indices_implINS2_18CUDAKernelLauncherEiLl8EEENS_6TensorERKS5_N3c108ArrayRefIlEEENKUlvE0_clEvEUllE_St5arrayIPcLm2EEEEviT0_T1_:
[----:B------:R-:W-:-:S03]  /*0000*/  IMAD.MOV.U32 R1, RZ, RZ, c[0x0][0x28] ;  /* 0x00000a00ff017624 */ /* 0x000fc600078e00ff */
        /* <DEDUP_REMOVED lines=15> */
[----:B------:R-:W-:Y:S01]  /*0100*/  IMAD.MOV.U32 R18, RZ, RZ, c[0x0][0x170] ;  /* 0x00005c00ff127624 */ /* 0x000fe200078e00ff */
[----:B------:R-:W-:-:S04]  /*0110*/  MOV R26, c[0x0][0x180] ;  /* 0x00006000001a7a02 */ /* 0x000fc80000000f00 */
[----:B------:R-:W-:Y:S02]  /*0120*/  IMAD.U32 R34, RZ, RZ, UR4 ;  /* 0x00000004ff227e24 */ /* 0x000fe4000f8e00ff */
[----:B------:R-:W-:Y:S02]  /*0130*/  IMAD.U32 R35, RZ, RZ, UR5 ;  /* 0x00000005ff237e24 */ /* 0x000fe4000f8e00ff */
[----:B------:R-:W-:Y:S02]  /*0140*/  IMAD.MOV.U32 R19, RZ, RZ, c[0x0][0x174] ;  /* 0x00005d00ff137624 */ /* 0x000fe400078e00ff */
[----:B------:R-:W-:Y:S02]  /*0150*/  IMAD.MOV.U32 R24, RZ, RZ, c[0x0][0x178] ;  /* 0x00005e00ff187624 */ /* 0x000fe400078e00ff */
[----:B------:R-:W-:Y:S02]  /*0160*/  IMAD.MOV.U32 R25, RZ, RZ, c[0x0][0x17c] ;  /* 0x00005f00ff197624 */ /* 0x000fe400078e00ff */
[----:B------:R-:W-:-:S02]  /*0170*/  IMAD.MOV.U32 R27, RZ, RZ, c[0x0][0x184] ;  /* 0x00006100ff1b7624 */ /* 0x000fc400078e00ff */
[----:B------:R-:W-:Y:S02]  /*0180*/  IMAD.MOV.U32 R28, RZ, RZ, c[0x0][0x188] ;  /* 0x00006200ff1c7624 */ /* 0x000fe400078e00ff */
[----:B0-----:R-:W-:-:S04]  /*0190*/  IMAD.WIDE.U32 R34, R3, 0x10, R34 ;  /* 0x0000001003227825 */ /* 0x001fc800078e0022 */
[----:B------:R-:W-:Y:S01]  /*01a0*/  IMAD.MOV.U32 R29, RZ, RZ, c[0x0][0x18c] ;  /* 0x00006300ff1d7624 */ /* 0x000fe200078e00ff */
[----:B------:R0:W5:Y:S01]  /*01b0*/  LDG.E.128 R12, [R34.64] ;  /* 0x00000006220c7981 */ /* 0x000162000c1e1d00 */
[----:B------:R-:W-:Y:S01]  /*01c0*/  IMAD.MOV.U32 R30, RZ, RZ, c[0x0][0x190] ;  /* 0x00006400ff1e7624 */ /* 0x000fe200078e00ff */
[----:B------:R-:W-:Y:S01]  /*01d0*/  MOV R31, c[0x0][0x194] ;  /* 0x00006500001f7a02 */ /* 0x000fe20000000f00 */
[----:B------:R-:W-:Y:S01]  /*01e0*/  IMAD.MOV.U32 R32, RZ, RZ, c[0x0][0x198] ;  /* 0x00006600ff207624 */ /* 0x000fe200078e00ff */
[----:B------:R0:W5:Y:S01]  /*01f0*/  LDG.E.128 R8, [R34.64+0x800] ;  /* 0x0008000622087981 */ /* 0x000162000c1e1d00 */
[----:B------:R-:W-:Y:S01]  /*0200*/  IMAD.MOV.U32 R33, RZ, RZ, c[0x0][0x19c] ;  /* 0x00006700ff217624 */ /* 0x000fe200078e00ff */
[----:B------:R-:W-:Y:S01]  /*0210*/  MOV R37, c[0x0][0x1bc] ;  /* 0x00006f0000257a02 */ /* 0x000fe20000000f00 */
[----:B------:R-:W-:Y:S01]  /*0220*/  IMAD.MOV.U32 R36, RZ, RZ, c[0x0][0x1b8] ;  /* 0x00006e00ff247624 */ /* 0x000fe200078e00ff */
[----:B------:R0:W5:Y:S01]  /*0230*/  LDG.E.128 R4, [R34.64+0x1000] ;  /* 0x0010000622047981 */ /* 0x000162000c1e1d00 */
[----:B------:R-:W-:-:S03]  /*0240*/  MOV R0, c[0x0][0x178] ;  /* 0x00005e0000007a02 */ /* 0x000fc60000000f00 */
[----:B------:R0:W5:Y:S01]  /*0250*/  LDG.E.128 R20, [R34.64+0x1800] ;  /* 0x0018000622147981 */ /* 0x000162000c1e1d00 */
[----:B------:R-:W-:Y:S01]  /*0260*/  IMAD.MOV.U32 R2, RZ, RZ, c[0x0][0x17c] ;  /* 0x00005f00ff027624 */ /* 0x000fe200078e00ff */
[----:B------:R-:W-:Y:S01]  /*0270*/  ISETP.GE.U32.AND P1, PT, R0, 0x1, PT ;  /* 0x000000010000780c */ /* 0x000fe20003f26070 */
[----:B------:R-:W-:Y:S01]  /*0280*/  IMAD.MOV.U32 R16, RZ, RZ, c[0x0][0x168] ;  /* 0x00005a00ff107624 */ /* 0x000fe200078e00ff */
[----:B------:R1:W-:Y:S01]  /*0290*/  STL.64 [R1+0x8], R18 ;  /* 0x0000081201007387 */ /* 0x0003e20000100a00 */
[----:B------:R-:W-:Y:S02]  /*02a0*/  MOV R17, c[0x0][0x16c] ;  /* 0x00005b0000117a02 */ /* 0x000fe40000000f00 */
[----:B------:R-:W-:Y:S01]  /*02b0*/  ISETP.GE.AND.EX P1, PT, R2, RZ, PT, P1 ;  /* 0x000000ff0200720c */ /* 0x000fe20003f26310 */
[----:B------:R2:W-:Y:S01]  /*02c0*/  STL.64 [R1+0x10], R24 ;  /* 0x0000101801007387 */ /* 0x0005e20000100a00 */
[----:B0-----:R-:W-:-:S03]  /*02d0*/  IMAD.MOV.U32 R34, RZ, RZ, c[0x0][0x1a0] ;  /* 0x00006800ff227624 */ /* 0x001fc600078e00ff */
[----:B------:R0:W-:Y:S01]  /*02e0*/  STL.64 [R1+0x18], R26 ;  /* 0x0000181a01007387 */ /* 0x0001e20000100a00 */
[----:B------:R-:W-:-:S03]  /*02f0*/  IMAD.MOV.U32 R35, RZ, RZ, c[0x0][0x1a4] ;  /* 0x00006900ff237624 */ /* 0x000fc600078e00ff */
[----:B------:R3:W-:Y:S01]  /*0300*/  STL.64 [R1+0x20], R28 ;  /* 0x0000201c01007387 */ /* 0x0007e20000100a00 */
[----:B-1----:R-:W-:Y:S01]  /*0310*/  MOV R18, c[0x0][0x1a8] ;  /* 0x00006a0000127a02 */ /* 0x002fe20000000f00 */
[----:B------:R-:W-:Y:S02]  /*0320*/  IMAD.MOV.U32 R19, RZ, RZ, c[0x0][0x1ac] ;  /* 0x00006b00ff137624 */ /* 0x000fe400078e00ff */
[----:B--2---:R-:W-:Y:S01]  /*0330*/  IMAD.MOV.U32 R24, RZ, RZ, c[0x0][0x1b0] ;  /* 0x00006c00ff187624 */ /* 0x004fe200078e00ff */
[----:B------:R-:W-:Y:S01]  /*0340*/  STL.64 [R1+0x28], R30 ;  /* 0x0000281e01007387 */ /* 0x000fe20000100a00 */
[----:B------:R-:W-:Y:S02]  /*0350*/  IMAD.MOV.U32 R25, RZ, RZ, c[0x0][0x1b4] ;  /* 0x00006d00ff197624 */ /* 0x000fe400078e00ff */
[----:B0-----:R-:W-:Y:S01]  /*0360*/  IMAD.MOV.U32 R26, RZ, RZ, c[0x0][0x1c0] ;  /* 0x00007000ff1a7624 */ /* 0x001fe200078e00ff */
[----:B------:R-:W-:Y:S01]  /*0370*/  STL.64 [R1+0x30], R32 ;  /* 0x0000302001007387 */ /* 0x000fe20000100a00 */
[----:B------:R-:W-:-:S02]  /*0380*/  IMAD.MOV.U32 R27, RZ, RZ, c[0x0][0x1c4] ;  /* 0x00007100ff1b7624 */ /* 0x000fc400078e00ff */
[----:B---3--:R-:W-:Y:S01]  /*0390*/  IMAD.MOV.U32 R28, RZ, RZ, c[0x0][0x1c8] ;  /* 0x00007200ff1c7624 */ /* 0x008fe200078e00ff */
[----:B------:R-:W-:Y:S01]  /*03a0*/  STL.64 [R1+0x38], R34 ;  /* 0x0000382201007387 */ /* 0x000fe20000100a00 */
[----:B------:R-:W-:-:S03]  /*03b0*/  IMAD.MOV.U32 R29, RZ, RZ, c[0x0][0x1cc] ;  /* 0x00007300ff1d7624 */ /* 0x000fc600078e00ff */
[----:B------:R-:W-:Y:S04]  /*03c0*/  STL.64 [R1+0x40], R18 ;  /* 0x0000401201007387 */ /* 0x000fe80000100a00 */
[----:B------:R-:W-:Y:S04]  /*03d0*/  STL.64 [R1+0x48], R24 ;  /* 0x0000481801007387 */ /* 0x000fe80000100a00 */
[----:B------:R-:W-:Y:S04]  /*03e0*/  STL.64 [R1+0x50], R36 ;  /* 0x0000502401007387 */ /* 0x000fe80000100a00 */
[----:B------:R-:W-:Y:S04]  /*03f0*/  STL.64 [R1+0x58], R26 ;  /* 0x0000581a01007387 */ /* 0x000fe80000100a00 */
[----:B------:R-:W-:Y:S04]  /*0400*/  STL.64 [R1+0x60], R28 ;  /* 0x0000601c01007387 */ /* 0x000fe80000100a00 */
[----:B------:R0:W-:Y:S02]  /*0410*/  STL.64 [R1], R16 ;  /* 0x0000001001007387 */ /* 0x0001e40000100a00 */
[----:B0-----:R-:W-:Y:S01]  /*0420*/  CS2R R16, SRZ ;  /* 0x0000000000107805 */ /* 0x001fe2000001ff00 */
[----:B------:R-:W-:Y:S05]  /*0430*/  @!P1 BRA `(.L_x_3196) ;  /* 0x000016d000009947 */ /* 0x000fea0003800000 */
[----:B------:R-:W-:Y:S01]  /*0440*/  IMAD.MOV.U32 R17, RZ, RZ, 0x1 ;  /* 0x00000001ff117424 */ /* 0x000fe200078e00ff */
[----:B------:R-:W-:Y:S01]  /*0450*/  UMOV UR4, URZ ;  /* 0x0000003f00047c82 */ /* 0x000fe20008000000 */
[----:B------:R-:W-:Y:S01]  /*0460*/  IMAD.MOV.U32 R19, RZ, RZ, c[0x0][0x17c] ;  /* 0x00005f00ff137624 */ /* 0x000fe200078e00ff */
[----:B------:R-:W-:Y:S01]  /*0470*/  UMOV UR5, URZ ;  /* 0x0000003f00057c82 */ /* 0x000fe20008000000 */
[C---:B------:R-:W-:Y:S01]  /*0480*/  IMAD.WIDE.U32 R16, R0.reuse, R17, c[0x2][0x0] ;  /* 0x0080000000107625 */ /* 0x040fe200078e0011 */
[----:B------:R-:W-:-:S03]  /*0490*/  LOP3.LUT R32, R0, 0x3, RZ, 0xc0, !PT ;  /* 0x0000000300207812 */ /* 0x000fc600078ec0ff */
[----:B------:R-:W-:Y:S01]  /*04a0*/  IMAD.IADD R17, R17, 0x1, R19 ;  /* 0x0000000111117824 */ /* 0x000fe200078e0213 */
[----:B------:R-:W-:-:S04]  /*04b0*/  ISETP.GE.U32.AND P0, PT, R16, 0x3, PT ;  /* 0x000000031000780c */ /* 0x000fc80003f06070 */
[----:B------:R-:W-:Y:S02]  /*04c0*/  ISETP.GE.U32.AND.EX P0, PT, R17, RZ, PT, P0 ;  /* 0x000000ff1100720c */ /* 0x000fe40003f06100 */
[----:B------:R-:W-:-:S11]  /*04d0*/  CS2R R16, SRZ ;  /* 0x0000000000107805 */ /* 0x000fd6000001ff00 */
        /* <DEDUP_REMOVED lines=13> */
[----:B------:R-:W-:Y:S01]  /*05b0*/  UMOV UR4, URZ ;  /* 0x0000003f00047c82 */ /* 0x000fe20008000000 */
[----:B------:R-:W-:Y:S01]  /*05c0*/  IADD3 R25, R27, R25, RZ ;  /* 0x000000191b197210 */ /* 0x000fe20007ffe0ff */
[----:B------:R-:W-:-:S02]  /*05d0*/  UIADD3 UR12, UR11, UR12, URZ ;  /* 0x0000000c0b0c7290 */ /* 0x000fc4000fffe03f */
[----:B------:R-:W-:Y:S01]  /*05e0*/  UMOV UR5, URZ ;  /* 0x0000003f00057c82 */ /* 0x000fe20008000000 */
[----:B------:R-:W-:-:S07]  /*05f0*/  LEA.HI.X R25, R26, c[0x0][0x16c], R25, 0x2, P2 ;  /* 0x00005b001a197a11 */ /* 0x000fce00010f1419 */
[----:B------:R-:W-:Y:S05]  /*0600*/  @!P0 BRA `(.L_x_3198) ;  /* 0x00000f1000008947 */ /* 0x000fea0003800000 */
[----:B------:R-:W-:Y:S02]  /*0610*/  ISETP.GT.U32.AND P2, PT, R19, 0xc, PT ;  /* 0x0000000c1300780c */ /* 0x000fe40003f44070 */
[----:B------:R-:W-:Y:S02]  /*0620*/  PLOP3.LUT P0, PT, PT, PT, PT, 0x80, 0x0 ;  /* 0x000000000000781c */ /* 0x000fe40003f0f070 */
[----:B------:R-:W-:-:S13]  /*0630*/  ISETP.GT.AND.EX P2, PT, R18, RZ, PT, P2 ;  /* 0x000000ff1200720c */ /* 0x000fda0003f44320 */
[----:B------:R-:W-:Y:S05]  /*0640*/  @!P2 BRA `(.L_x_3199) ;  /* 0x000009900000a947 */ /* 0x000fea0003800000 */
[----:B------:R-:W-:Y:S02]  /*0650*/  PLOP3.LUT P0, PT, PT, PT, PT, 0x8, 0x0 ;  /* 0x000000000000781c */ /* 0x000fe40003f0e170 */
.L_x_3200:
[----:B------:R-:W-:Y:S01]  /*0660*/  ULEA UR13, UR4, UR14, 0x3 ;  /* 0x0000000e040d7291 */ /* 0x000fe2000f8e183f */
[----:B------:R0:W2:Y:S01]  /*0670*/  LDG.E R35, [R24.64] ;  /* 0x0000000618237981 */ /* 0x0000a2000c1e1900 */
[----:B------:R-:W-:-:S07]  /*0680*/  IADD3 R30, P2, R24, UR10, RZ ;  /* 0x0000000a181e7c10 */ /* 0x000fce000ff5e0ff */
[----:B------:R-:W3:Y:S01]  /*0690*/  LDL.64 R28, [UR13+0x18] ;  /* 0x0000180dff1c7983 */ /* 0x000ee20008100a00 */
[----:B------:R-:W-:-:S03]  /*06a0*/  IADD3.X R31, R25, UR12, RZ, P2, !PT ;  /* 0x0000000c191f7c10 */ /* 0x000fc600097fe4ff */
[----:B0-----:R-:W4:Y:S04]  /*06b0*/  LDL.64 R24, [UR13+0x20] ;  /* 0x0000200dff187983 */ /* 0x001f280008100a00 */
[----:B------:R0:W4:Y:S01]  /*06c0*/  LDG.E R33, [R30.64] ;  /* 0x000000061e217981 */ /* 0x000122000c1e1900 */
[----:B------:R-:W-:-:S04]  /*06d0*/  IADD3 R26, P2, R30, UR10, RZ ;  /* 0x0000000a1e1a7c10 */ /* 0x000fc8000ff5e0ff */
[----:B------:R-:W-:Y:S02]  /*06e0*/  IADD3.X R27, R31, UR12, RZ, P2, !PT ;  /* 0x0000000c1f1b7c10 */ /* 0x000fe400097fe4ff */
[----:B0-----:R-:W-:-:S04]  /*06f0*/  IADD3 R30, P2, R26, UR10, RZ ;  /* 0x0000000a1a1e7c10 */ /* 0x001fc8000ff5e0ff */
[----:B------:R-:W-:Y:S02]  /*0700*/  IADD3.X R31, R27, UR12, RZ, P2, !PT ;  /* 0x0000000c1b1f7c10 */ /* 0x000fe400097fe4ff */
[----:B--2---:R-:W-:Y:S01]  /*0710*/  SHF.R.S32.HI R37, RZ, 0x1f, R35 ;  /* 0x0000001fff257819 */ /* 0x004fe20000011423 */
[----:B---3--:R-:W-:Y:S02]  /*0720*/  IMAD R29, R29, R35, RZ ;  /* 0x000000231d1d7224 */ /* 0x008fe400078e02ff */
[----:B------:R-:W-:Y:S02]  /*0730*/  IMAD.WIDE.U32 R16, R35, R28, R16 ;  /* 0x0000001c23107225 */ /* 0x000fe400078e0010 */
[----:B------:R0:W2:Y:S02]  /*0740*/  LDG.E R35, [R26.64] ;  /* 0x000000061a237981 */ /* 0x0000a4000c1e1900 */
[----:B------:R-:W-:Y:S02]  /*0750*/  IMAD R37, R28, R37, R29 ;  /* 0x000000251c257224 */ /* 0x000fe400078e021d */
[----:B------:R-:W3:Y:S01]  /*0760*/  LDL.64 R28, [UR13+0x28] ;  /* 0x0000280dff1c7983 */ /* 0x000ee20008100a00 */
[----:B----4-:R-:W-:-:S02]  /*0770*/  IMAD R25, R25, R33, RZ ;  /* 0x0000002119197224 */ /* 0x010fc400078e02ff */
[----:B------:R-:W-:Y:S01]  /*0780*/  IMAD.IADD R17, R17, 0x1, R37 ;  /* 0x0000000111117824 */ /* 0x000fe200078e0225 */
[----:B------:R-:W-:-:S03]  /*0790*/  SHF.R.S32.HI R37, RZ, 0x1f, R33 ;  /* 0x0000001fff257819 */ /* 0x000fc60000011421 */
[----:B------:R-:W-:Y:S02]  /*07a0*/  IMAD.WIDE.U32 R16, R33, R24, R16 ;  /* 0x0000001821107225 */ /* 0x000fe400078e0010 */
[----:B------:R1:W4:Y:S02]  /*07b0*/  LDG.E R33, [R30.64] ;  /* 0x000000061e217981 */ /* 0x000324000c1e1900 */
[----:B------:R-:W-:Y:S02]  /*07c0*/  IMAD R37, R24, R37, R25 ;  /* 0x0000002518257224 */ /* 0x000fe400078e0219 */
[----:B------:R-:W5:Y:S01]  /*07d0*/  LDL.64 R24, [UR13+0x30] ;  /* 0x0000300dff187983 */ /* 0x000f620008100a00 */
        /* <DEDUP_REMOVED lines=12> */
[----:B----4-:R-:W-:Y:S01]  /*08a0*/  SHF.R.S32.HI R37, RZ, 0x1f, R33 ;  /* 0x0000001fff257819 */ /* 0x010fe20000011421 */
[----:B-----5:R-:W-:-:S02]  /*08b0*/  IMAD R25, R25, R33, RZ ;  /* 0x0000002119197224 */ /* 0x020fc400078e02ff */
        /* <DEDUP_REMOVED lines=17> */
[----:B-----5:R-:W-:Y:S02]  /*09d0*/  IMAD R25, R25, R33, RZ ;  /* 0x0000002119197224 */ /* 0x020fe400078e02ff */
        /* <DEDUP_REMOVED lines=40> */
[----:B0-----:R-:W-:Y:S02]  /*0c60*/  IADD3 R26, P2, R30, UR10, RZ ;  /* 0x0000000a1e1a7c10 */ /* 0x001fe4000ff5e0ff */
[----:B------:R-:W-:Y:S02]  /*0c70*/  IADD3 R17, R17, R37, RZ ;  /* 0x0000002511117210 */ /* 0x000fe40007ffe0ff */
[----:B------:R-:W-:-:S02]  /*0c80*/  IADD3.X R27, R31, UR12, RZ, P2, !PT ;  /* 0x0000000c1f1b7c10 */ /* 0x000fc400097fe4ff */
        /* <DEDUP_REMOVED lines=9> */
[----:B----4-:R-:W-:Y:S01]  /*0d20*/  SHF.R.S32.HI R37, RZ, 0x1f, R33 ;  /* 0x0000001fff257819 */ /* 0x010fe20000011421 */
[----:B-----5:R-:W-:-:S04]  /*0d30*/  IMAD R25, R25, R33, RZ ;  /* 0x0000002119197224 */ /* 0x020fc800078e02ff */
[----:B------:R-:W-:Y:S02]  /*0d40*/  IMAD R37, R24, R37, R25 ;  /* 0x0000002518257224 */ /* 0x000fe400078e0219 */
[----:B------:R-:W-:Y:S02]  /*0d50*/  IMAD.WIDE.U32 R24, R33, R24, R16 ;  /* 0x0000001821187225 */ /* 0x000fe400078e0010 */
[----:B------:R-:W4:Y:S04]  /*0d60*/  LDG.E R33, [R30.64] ;  /* 0x000000061e217981 */ /* 0x000f28000c1e1900 */
[----:B------:R-:W5:Y:S01]  /*0d70*/  LDL.64 R16, [UR13+0x80] ;  /* 0x0000800dff107983 */ /* 0x000f620008100a00 */
[----:B------:R-:W-:Y:S01]  /*0d80*/  IMAD.IADD R25, R25, 0x1, R37 ;  /* 0x0000000119197824 */ /* 0x000fe200078e0225 */
[----:B------:R-:W-:-:S02]  /*0d90*/  IADD3 R34, P2, R30, UR10, RZ ;  /* 0x0000000a1e227c10 */ /* 0x000fc4000ff5e0ff */
[----:B--2---:R-:W-:Y:S01]  /*0da0*/  SHF.R.S32.HI R27, RZ, 0x1f, R35 ;  /* 0x0000001fff1b7819 */ /* 0x004fe20000011423 */
[----:B---3--:R-:W-:-:S04]  /*0db0*/  IMAD R26, R29, R35, RZ ;  /* 0x000000231d1a7224 */ /* 0x008fc800078e02ff */
[----:B------:R-:W-:Y:S02]  /*0dc0*/  IMAD R27, R28, R27, R26 ;  /* 0x0000001b1c1b7224 */ /* 0x000fe400078e021a */
[----:B------:R-:W-:Y:S01]  /*0dd0*/  IMAD.WIDE.U32 R28, R35, R28, R24 ;  /* 0x0000001c231c7225 */ /* 0x000fe200078e0018 */
[----:B------:R-:W-:-:S03]  /*0de0*/  IADD3.X R35, R31, UR12, RZ, P2, !PT ;  /* 0x0000000c1f237c10 */ /* 0x000fc600097fe4ff */
[----:B------:R-:W-:Y:S02]  /*0df0*/  IMAD.IADD R29, R29, 0x1, R27 ;  /* 0x000000011d1d7824 */ /* 0x000fe400078e021b */
[----:B------:R-:W2:Y:S01]  /*0e00*/  LDG.E R37, [R34.64] ;  /* 0x0000000622257981 */ /* 0x000ea2000c1e1900 */
[----:B------:R-:W-:-:S03]  /*0e10*/  IADD3 R24, P2, R34, UR10, RZ ;  /* 0x0000000a22187c10 */ /* 0x000fc6000ff5e0ff */
[----:B------:R-:W3:Y:S01]  /*0e20*/  LDL.64 R26, [UR13+0x88] ;  /* 0x0000880dff1a7983 */ /* 0x000ee20008100a00 */
[----:B----4-:R-:W-:Y:S01]  /*0e30*/  SHF.R.S32.HI R31, RZ, 0x1f, R33 ;  /* 0x0000001fff1f7819 */ /* 0x010fe20000011421 */
[----:B-----5:R-:W-:Y:S01]  /*0e40*/  IMAD R17, R17, R33, RZ ;  /* 0x0000002111117224 */ /* 0x020fe200078e02ff */
[----:B------:R-:W-:-:S03]  /*0e50*/  IADD3.X R25, R35, UR12, RZ, P2, !PT ;  /* 0x0000000c23197c10 */ /* 0x000fc600097fe4ff */
[----:B------:R-:W-:Y:S02]  /*0e60*/  IMAD R31, R16, R31, R17 ;  /* 0x0000001f101f7224 */ /* 0x000fe400078e0211 */
[----:B------:R-:W-:Y:S02]  /*0e70*/  IMAD.WIDE.U32 R16, R33, R16, R28 ;  /* 0x0000001021107225 */ /* 0x000fe400078e001c */
[----:B------:R0:W4:Y:S04]  /*0e80*/  LDG.E R33, [R24.64] ;  /* 0x0000000618217981 */ /* 0x000128000c1e1900 */
[----:B------:R-:W5:Y:S01]  /*0e90*/  LDL.64 R28, [UR13+0x90] ;  /* 0x0000900dff1c7983 */ /* 0x000f620008100a00 */
        /* <DEDUP_REMOVED lines=12> */
[----:B------:R-:W-:-:S05]  /*0f60*/  IMAD R27, R26, R31, R27 ;  /* 0x0000001f1a1b7224 */ /* 0x000fca00078e021b */
[----:B------:R-:W-:Y:S02]  /*0f70*/  IADD3 R17, R17, R27, RZ ;  /* 0x0000001b11117210 */ /* 0x000fe40007ffe0ff */
[----:B----4-:R-:W-:Y:S01]  /*0f80*/  SHF.R.S32.HI R27, RZ, 0x1f, R33 ;  /* 0x0000001fff1b7819 */ /* 0x010fe20000011421 */
[----:B-----5:R-:W-:Y:S02]  /*0f90*/  IMAD R26, R29, R33, RZ ;  /* 0x000000211d1a7224 */ /* 0x020fe400078e02ff */
[----:B------:R-:W-:-:S04]  /*0fa0*/  IMAD.WIDE.U32 R16, R33, R28, R16 ;  /* 0x0000001c21107225 */ /* 0x000fc800078e0010 */
[----:B------:R-:W-:-:S04]  /*0fb0*/  IMAD R27, R28, R27, R26 ;  /* 0x0000001b1c1b7224 */ /* 0x000fc800078e021a */
[----:B------:R-:W-:Y:S01]  /*0fc0*/  IMAD.IADD R17, R17, 0x1, R27 ;  /* 0x0000000111117824 */ /* 0x000fe200078e021b */
[----:B------:R-:W-:Y:S05]  /*0fd0*/  @P2 BRA `(.L_x_3200) ;  /* 0xfffff68000002947 */ /* 0x000fea000383ffff */
.L_x_3199:
[----:B------:R-:W-:-:S04]  /*0fe0*/  ISETP.GT.U32.AND P2, PT, R19, 0x4, PT ;  /* 0x000000041300780c */ /* 0x000fc80003f44070 */
[----:B------:R-:W-:-:S13]  /*0ff0*/  ISETP.GT.AND.EX P2, PT, R18, RZ, PT, P2 ;  /* 0x000000ff1200720c */ /* 0x000fda0003f44320 */
[----:B------:R-:W-:Y:S05]  /*1000*/  @!P2 BRA `(.L_x_3201) ;  /* 0x000004e00000a947 */ /* 0x000fea0003800000 */
        /* <DEDUP_REMOVED lines=37> */
[----:B-----5:R-:W-:-:S04]  /*1260*/  IMAD R25, R25, R33, RZ ;  /* 0x0000002119197224 */ /* 0x020fc800078e02ff */
[----:B------:R-:W-:Y:S02]  /*1270*/  IMAD R37, R24, R37, R25 ;  /* 0x0000002518257224 */ /* 0x000fe400078e0219 */
[----:B------:R-:W-:Y:S02]  /*1280*/  IMAD.WIDE.U32 R24, R33, R24, R16 ;  /* 0x0000001821187225 */ /* 0x000fe400078e0010 */
[----:B------:R1:W4:Y:S04]  /*1290*/  LDG.E R33, [R28.64] ;  /* 0x000000061c217981 */ /* 0x000328000c1e1900 */
[----:B------:R-:W5:Y:S01]  /*12a0*/  LDL.64 R16, [UR13+0x40] ;  /* 0x0000400dff107983 */ /* 0x000f620008100a00 */
[----:B------:R-:W-:Y:S02]  /*12b0*/  IADD3 R25, R25, R37, RZ ;  /* 0x0000002519197210 */ /* 0x000fe40007ffe0ff */
[----:B0-----:R-:W-:-:S02]  /*12c0*/  IADD3 R30, P0, R28, UR10, RZ ;  /* 0x0000000a1c1e7c10 */ /* 0x001fc4000ff1e0ff */
[----:B--2---:R-:W-:Y:S01]  /*12d0*/  SHF.R.S32.HI R31, RZ, 0x1f, R35 ;  /* 0x0000001fff1f7819 */ /* 0x004fe20000011423 */
[----:B---3--:R-:W-:-:S04]  /*12e0*/  IMAD R27, R27, R35, RZ ;  /* 0x000000231b1b7224 */ /* 0x008fc800078e02ff */
[----:B------:R-:W-:Y:S01]  /*12f0*/  IMAD R37, R26, R31, R27 ;  /* 0x0000001f1a257224 */ /* 0x000fe200078e021b */
[----:B------:R-:W-:Y:S01]  /*1300*/  IADD3.X R31, R29, UR12, RZ, P0, !PT ;  /* 0x0000000c1d1f7c10 */ /* 0x000fe200087fe4ff */
[----:B------:R-:W-:Y:S01]  /*1310*/  IMAD.WIDE.U32 R26, R35, R26, R24 ;  /* 0x0000001a231a7225 */ /* 0x000fe200078e0018 */
[----:B------:R-:W-:Y:S01]  /*1320*/  IADD3 R24, P0, R30, UR10, RZ ;  /* 0x0000000a1e187c10 */ /* 0x000fe2000ff1e0ff */
[----:B-1----:R-:W2:Y:S02]  /*1330*/  LDL.64 R28, [UR13+0x48] ;  /* 0x0000480dff1c7983 */ /* 0x002ea40008100a00 */
[----:B------:R-:W-:Y:S02]  /*1340*/  IMAD.IADD R27, R27, 0x1, R37 ;  /* 0x000000011b1b7824 */ /* 0x000fe400078e0225 */
[----:B------:R-:W3:Y:S01]  /*1350*/  LDG.E R35, [R30.64] ;  /* 0x000000061e237981 */ /* 0x000ee2000c1e1900 */
[----:B----4-:R-:W-:Y:S02]  /*1360*/  SHF.R.S32.HI R37, RZ, 0x1f, R33 ;  /* 0x0000001fff257819 */ /* 0x010fe40000011421 */
[----:B------:R-:W-:Y:S01]  /*1370*/  IADD3.X R25, R31, UR12, RZ, P0, !PT ;  /* 0x0000000c1f197c10 */ /* 0x000fe200087fe4ff */
[----:B-----5:R-:W-:-:S04]  /*1380*/  IMAD R17, R17, R33, RZ ;  /* 0x0000002111117224 */ /* 0x020fc800078e02ff */
[----:B------:R-:W-:Y:S02]  /*1390*/  IMAD R37, R16, R37, R17 ;  /* 0x0000002510257224 */ /* 0x000fe400078e0211 */
[----:B------:R-:W-:Y:S02]  /*13a0*/  IMAD.WIDE.U32 R16, R33, R16, R26 ;  /* 0x0000001021107225 */ /* 0x000fe400078e001a */
[----:B------:R0:W4:Y:S04]  /*13b0*/  LDG.E R33, [R24.64] ;  /* 0x0000000618217981 */ /* 0x000128000c1e1900 */
[----:B------:R-:W5:Y:S01]  /*13c0*/  LDL.64 R26, [UR13+0x50] ;  /* 0x0000500dff1a7983 */ /* 0x000f620008100a00 */
[----:B------:R-:W-:Y:S01]  /*13d0*/  IMAD.IADD R17, R17, 0x1, R37 ;  /* 0x0000000111117824 */ /* 0x000fe200078e0225 */
[----:B------:R-:W-:Y:S01]  /*13e0*/  IADD3 R19, P3, R19, -0x8, RZ ;  /* 0xfffffff813137810 */ /* 0x000fe20007f7e0ff */
[----:B------:R-:W-:Y:S01]  /*13f0*/  UIADD3 UR4, UP0, UR4, 0x8, URZ ;  /* 0x0000000804047890 */ /* 0x000fe2000ff1e03f */
[----:B0-----:R-:W-:-:S02]  /*1400*/  IADD3 R24, P2, R24, UR10, RZ ;  /* 0x0000000a18187c10 */ /* 0x001fc4000ff5e0ff */
[----:B------:R-:W-:Y:S02]  /*1410*/  PLOP3.LUT P0, PT, PT, PT, PT, 0x8, 0x0 ;  /* 0x000000000000781c */ /* 0x000fe40003f0e170 */
[----:B------:R-:W-:Y:S02]  /*1420*/  IADD3.X R18, R18, -0x1, RZ, P3, !PT ;  /* 0xffffffff12127810 */ /* 0x000fe40001ffe4ff */
[----:B------:R-:W-:Y:S01]  /*1430*/  IADD3.X R25, R25, UR12, RZ, P2, !PT ;  /* 0x0000000c19197c10 */ /* 0x000fe200097fe4ff */
[----:B------:R-:W-:Y:S01]  /*1440*/  UIADD3.X UR5, URZ, UR5, URZ, UP0, !UPT ;  /* 0x000000053f057290 */ /* 0x000fe200087fe43f */
[----:B---3--:R-:W-:Y:S01]  /*1450*/  SHF.R.S32.HI R31, RZ, 0x1f, R35 ;  /* 0x0000001fff1f7819 */ /* 0x008fe20000011423 */
[----:B--2---:R-:W-:Y:S02]  /*1460*/  IMAD R29, R29, R35, RZ ;  /* 0x000000231d1d7224 */ /* 0x004fe400078e02ff */
[----:B------:R-:W-:-:S04]  /*1470*/  IMAD.WIDE.U32 R16, R35, R28, R16 ;  /* 0x0000001c23107225 */ /* 0x000fc800078e0010 */
[----:B------:R-:W-:-:S04]  /*1480*/  IMAD R31, R28, R31, R29 ;  /* 0x0000001f1c1f7224 */ /* 0x000fc800078e021d */
[----:B------:R-:W-:Y:S01]  /*1490*/  IMAD.IADD R17, R17, 0x1, R31 ;  /* 0x0000000111117824 */ /* 0x000fe200078e021f */
[----:B----4-:R-:W-:Y:S01]  /*14a0*/  SHF.R.S32.HI R29, RZ, 0x1f, R33 ;  /* 0x0000001fff1d7819 */ /* 0x010fe20000011421 */
[----:B-----5:R-:W-:Y:S02]  /*14b0*/  IMAD R27, R27, R33, RZ ;  /* 0x000000211b1b7224 */ /* 0x020fe400078e02ff */
[----:B------:R-:W-:-:S04]  /*14c0*/  IMAD.WIDE.U32 R16, R33, R26, R16 ;  /* 0x0000001a21107225 */ /* 0x000fc800078e0010 */
[----:B------:R-:W-:-:S04]  /*14d0*/  IMAD R27, R26, R29, R27 ;  /* 0x0000001d1a1b7224 */ /* 0x000fc800078e021b */
[----:B------:R-:W-:Y:S02]  /*14e0*/  IMAD.IADD R17, R17, 0x1, R27 ;  /* 0x0000000111117824 */ /* 0x000fe400078e021b */
.L_x_3201:
[----:B------:R-:W-:-:S04]  /*14f0*/  ISETP.NE.U32.AND P2, PT, R19, RZ, PT ;  /* 0x000000ff1300720c */ /* 0x000fc80003f45070 */
[----:B------:R-:W-:-:S13]  /*1500*/  ISETP.NE.OR.EX P0, PT, R18, RZ, P0, P2 ;  /* 0x000000ff1200720c */ /* 0x000fda0000705720 */
[----:B------:R-:W-:Y:S05]  /*1510*/  @!P0 BRA `(.L_x_3197) ;  /* 0x000002c000008947 */ /* 0x000fea0003800000 */
.L_x_3198:
[----:B------:R-:W-:Y:S01]  /*1520*/  ULEA UR13, UR4, UR14, 0x3 ;  /* 0x0000000e040d7291 */ /* 0x000fe2000f8e183f */
[----:B------:R0:W2:Y:S08]  /*1530*/  LDG.E R35, [R24.64] ;  /* 0x0000000618237981 */ /* 0x0000b0000c1e1900 */
[----:B------:R-:W3:Y:S01]  /*1540*/  LDL.64 R26, [UR13+0x18] ;  /* 0x0000180dff1a7983 */ /* 0x000ee20008100a00 */
[----:B0-----:R-:W-:-:S03]  /*1550*/  IADD3 R24, P0, R24, UR10, RZ ;  /* 0x0000000a18187c10 */ /* 0x001fc6000ff1e0ff */
[----:B------:R-:W4:Y:S01]  /*1560*/  LDL.64 R28, [UR13+0x20] ;  /* 0x0000200dff1c7983 */ /* 0x000f220008100a00 */
[----:B------:R-:W-:-:S05]  /*1570*/  IADD3.X R25, R25, UR12, RZ, P0, !PT ;  /* 0x0000000c19197c10 */ /* 0x000fca00087fe4ff */
[----:B------:R0:W4:Y:S01]  /*1580*/  LDG.E R31, [R24.64] ;  /* 0x00000006181f7981 */ /* 0x000122000c1e1900 */
[----:B------:R-:W-:Y:S02]  /*1590*/  IADD3 R34, P0, R24, UR10, RZ ;  /* 0x0000000a18227c10 */ /* 0x000fe4000ff1e0ff */
[----:B--2---:R-:W-:Y:S01]  /*15a0*/  SHF.R.S32.HI R33, RZ, 0x1f, R35 ;  /* 0x0000001fff217819 */ /* 0x004fe20000011423 */
[----:B---3--:R-:W-:Y:S02]  /*15b0*/  IMAD R27, R27, R35, RZ ;  /* 0x000000231b1b7224 */ /* 0x008fe400078e02ff */
[----:B------:R-:W-:Y:S01]  /*15c0*/  IMAD.WIDE.U32 R16, R35, R26, R16 ;  /* 0x0000001a23107225 */ /* 0x000fe200078e0010 */
[----:B------:R-:W-:-:S03]  /*15d0*/  IADD3.X R35, R25, UR12, RZ, P0, !PT ;  /* 0x0000000c19237c10 */ /* 0x000fc600087fe4ff */
[----:B------:R-:W-:Y:S01]  /*15e0*/  IMAD R27, R26, R33, R27 ;  /* 0x000000211a1b7224 */ /* 0x000fe200078e021b */
[----:B0-----:R-:W-:Y:S01]  /*15f0*/  IADD3 R24, P0, R34, UR10, RZ ;  /* 0x0000000a22187c10 */ /* 0x001fe2000ff1e0ff */
[----:B------:R-:W2:Y:S03]  /*1600*/  LDG.E R33, [R34.64] ;  /* 0x0000000622217981 */ /* 0x000ea6000c1e1900 */
[----:B------:R-:W-:Y:S02]  /*1610*/  IADD3 R17, R17, R27, RZ ;  /* 0x0000001b11117210 */ /* 0x000fe40007ffe0ff */
[----:B------:R-:W3:Y:S01]  /*1620*/  LDL.64 R26, [UR13+0x28] ;  /* 0x0000280dff1a7983 */ /* 0x000ee20008100a00 */
[----:B------:R-:W-:Y:S01]  /*1630*/  IADD3.X R25, R35, UR12, RZ, P0, !PT ;  /* 0x0000000c23197c10 */ /* 0x000fe200087fe4ff */
[----:B----4-:R-:W-:Y:S01]  /*1640*/  IMAD R29, R29, R31, RZ ;  /* 0x0000001f1d1d7224 */ /* 0x010fe200078e02ff */
[----:B------:R-:W-:Y:S01]  /*1650*/  SHF.R.S32.HI R37, RZ, 0x1f, R31 ;  /* 0x0000001fff257819 */ /* 0x000fe2000001141f */
[----:B------:R-:W-:-:S02]  /*1660*/  IMAD.WIDE.U32 R16, R31, R28, R16 ;  /* 0x0000001c1f107225 */ /* 0x000fc400078e0010 */
[----:B------:R0:W4:Y:S02]  /*1670*/  LDG.E R31, [R24.64] ;  /* 0x00000006181f7981 */ /* 0x000124000c1e1900 */
[----:B------:R-:W-:Y:S02]  /*1680*/  IMAD R37, R28, R37, R29 ;  /* 0x000000251c257224 */ /* 0x000fe400078e021d */
[----:B------:R-:W5:Y:S01]  /*1690*/  LDL.64 R28, [UR13+0x30] ;  /* 0x0000300dff1c7983 */ /* 0x000f620008100a00 */
[----:B------:R-:W-:Y:S01]  /*16a0*/  IADD3 R19, P0, R19, -0x4, RZ ;  /* 0xfffffffc13137810 */ /* 0x000fe20007f1e0ff */
[----:B------:R-:W-:-:S03]  /*16b0*/  IMAD.IADD R17, R17, 0x1, R37 ;  /* 0x0000000111117824 */ /* 0x000fc600078e0225 */
        /* <DEDUP_REMOVED lines=15> */
[----:B------:R-:W-:-:S04]  /*17b0*/  IMAD R27, R28, R27, R26 ;  /* 0x0000001b1c1b7224 */ /* 0x000fc800078e021a */
[----:B------:R-:W-:Y:S01]  /*17c0*/  IMAD.IADD R17, R17, 0x1, R27 ;  /* 0x0000000111117824 */ /* 0x000fe200078e021b */
[----:B------:R-:W-:Y:S05]  /*17d0*/  @P0 BRA `(.L_x_3198) ;  /* 0xfffffd4000000947 */ /* 0x000fea000383ffff */
.L_x_3197:
        /* <DEDUP_REMOVED lines=12> */
[----:B------:R-:W-:-:S05]  /*18a0*/  IMAD.WIDE.U32 R18, R13, c[0x0][0x1c0], R18 ;  /* 0x000070000d127a25 */ /* 0x000fca00078e0012 */
[----:B------:R-:W-:Y:S02]  /*18b0*/  IADD3 R13, R19, UR5, RZ ;  /* 0x00000005130d7c10 */ /* 0x000fe4000fffe0ff */
[----:B------:R-:W-:-:S04]  /*18c0*/  LEA R12, P0, R18, c[0x0][0x168], 0x2 ;  /* 0x00005a00120c7a11 */ /* 0x000fc800078010ff */
        /* <DEDUP_REMOVED lines=19> */
[----:B------:R-:W2:Y:S04]  /*1a00*/  LDL.64 R12, [UR11+0x20] ;  /* 0x0000200bff0c7983 */ /* 0x000ea80008100a00 */
[----:B------:R-:W3:Y:S01]  /*1a10*/  LDG.E R29, [R24.64] ;  /* 0x00000006181d7981 */ /* 0x000ee2000c1e1900 */
[----:B------:R-:W-:-:S03]  /*1a20*/  @P0 IADD3 R26, P2, R24, UR12, RZ ;  /* 0x0000000c181a0c10 */ /* 0x000fc6000ff5e0ff */
[----:B------:R-:W4:Y:S01]  /*1a30*/  @P0 LDL.64 R18, [UR11+0x28] ;  /* 0x0000280bff120983 */ /* 0x000f220008100a00 */
[----:B------:R-:W-:-:S06]  /*1a40*/  @P0 IADD3.X R27, R25, UR4, RZ, P2, !PT ;  /* 0x00000004191b0c10 */ /* 0x000fcc00097fe4ff */
[----:B------:R-:W5:Y:S01]  /*1a50*/  @P0 LDG.E R27, [R26.64] ;  /* 0x000000061a1b0981 */ /* 0x000f62000c1e1900 */
        /* <DEDUP_REMOVED lines=9> */
[----:B------:R-:W-:Y:S02]  /*1af0*/  @P0 IMAD.IADD R17, R19, 0x1, R13 ;  /* 0x0000000113110824 */ /* 0x000fe400078e020d */
[----:B------:R-:W-:Y:S02]  /*1b00*/  @P0 IMAD.MOV.U32 R16, RZ, RZ, R18 ;  /* 0x000000ffff100224 */ /* 0x000fe400078e0012 */
.L_x_3196:
[----:B------:R-:W-:Y:S01]  /*1b10*/  CS2R R18, SRZ ;  /* 0x0000000000127805 */ /* 0x000fe2000001ff00 */
[----:B------:R-:W-:Y:S05]  /*1b20*/  @!P1 BRA `(.L_x_3202) ;  /* 0x0000169000009947 */ /* 0x000fea0003800000 */
[C---:B-----5:R-:W-:Y:S01]  /*1b30*/  IADD3 R12, P2, R0.reuse, -0x1, RZ ;  /* 0xffffffff000c7810 */ /* 0x060fe20007f5e0ff */
        /* <DEDUP_REMOVED lines=30> */
.L_x_3206:
        /* <DEDUP_REMOVED lines=152> */
.L_x_3205:
        /* <DEDUP_REMOVED lines=81> */
.L_x_3207:
[----:B------:R-:W-:-:S04]  /*2bb0*/  ISETP.NE.U32.AND P2, PT, R13, RZ, PT ;  /* 0x000000ff0d00720c */ /* 0x000fc80003f45070 */
[----:B------:R-:W-:-:S13]  /*2bc0*/  ISETP.NE.OR.EX P0, PT, R12, RZ, P0, P2 ;  /* 0x000000ff0c00720c */ /* 0x000fda0000705720 */
[----:B------:R-:W-:Y:S05]  /*2bd0*/  @!P0 BRA `(.L_x_3203) ;  /* 0x000002c000008947 */ /* 0x000fea0003800000 */
.L_x_3204:
        /* <DEDUP_REMOVED lines=44> */
.L_x_3203:
        /* <DEDUP_REMOVED lines=9> */
[----:B------:R-:W-:Y:S02]  /*2f30*/  IMAD.MOV.U32 R14, RZ, RZ, R12 ;  /* 0x000000ffff0e7224 */ /* 0x000fe400078e000c */
[----:B------:R-:W-:Y:S01]  /*2f40*/  IMAD.IADD R15, R13, 0x1, R15 ;  /* 0x000000010d0f7824 */ /* 0x000fe200078e020f */
[----:B------:R-:W-:-:S05]  /*2f50*/  MOV R13, UR4 ;  /* 0x00000004000d7c02 */ /* 0x000fca0008000f00 */
[----:B------:R-:W-:-:S05]  /*2f60*/  IMAD.WIDE.U32 R14, R13, c[0x0][0x1c0], R14 ;  /* 0x000070000d0e7a25 */ /* 0x000fca00078e000e */
[----:B------:R-:W-:Y:S01]  /*2f70*/  IADD3 R13, R15, UR5, RZ ;  /* 0x000000050f0d7c10 */ /* 0x000fe2000fffe0ff */
[----:B------:R-:W-:Y:S01]  /*2f80*/  ULEA UR5, UR4, UR14, 0x3 ;  /* 0x0000000e04057291 */ /* 0x000fe2000f8e183f */
[----:B------:R-:W-:-:S04]  /*2f90*/  LEA R12, P0, R14, c[0x0][0x168], 0x2 ;  /* 0x00005a000e0c7a11 */ /* 0x000fc800078010ff */
[----:B------:R-:W-:-:S04]  /*2fa0*/  LEA.HI.X R13, R14, c[0x0][0x16c], R13, 0x2, P0 ;  /* 0x00005b000e0d7a11 */ /* 0x000fc800000f140d */
        /* <DEDUP_REMOVED lines=31> */
[----:B------:R-:W-:Y:S01]  /*31a0*/  @P0 IMAD.IADD R19, R15, 0x1, R13 ;  /* 0x000000010f130824 */ /* 0x000fe200078e020d */
[----:B------:R-:W-:Y:S02]  /*31b0*/  @P0 MOV R18, R14 ;  /* 0x0000000e00120202 */ /* 0x000fe40000000f00 */
.L_x_3202:
        /* <DEDUP_REMOVED lines=34> */
.L_x_3212:
[----:B------:R-:W-:Y:S01]  /*33e0*/  ULEA UR13, UR4, UR14, 0x3 ;  /* 0x0000000e040d7291 */ /* 0x000fe2000f8e183f */
[----:B------:R0:W2:Y:S08]  /*33f0*/  LDG.E R33, [R24.64] ;  /* 0x0000000618217981 */ /* 0x0000b0000c1e1900 */
[----:B------:R-:W3:Y:S01]  /*3400*/  LDL.64 R26, [UR13+0x18] ;  /* 0x0000180dff1a7983 */ /* 0x000ee20008100a00 */
[----:B0-----:R-:W-:-:S03]  /*3410*/  IADD3 R24, P2, R24, UR16, RZ ;  /* 0x0000001018187c10 */ /* 0x001fc6000ff5e0ff */
[----:B------:R-:W4:Y:S01]  /*3420*/  LDL.64 R28, [UR13+0x20] ;  /* 0x0000200dff1c7983 */ /* 0x000f220008100a00 */
[----:B------:R-:W-:-:S05]  /*3430*/  IADD3.X R25, R25, UR12, RZ, P2, !PT ;  /* 0x0000000c19197c10 */ /* 0x000fca00097fe4ff */
[----:B------:R-:W5:Y:S01]  /*3440*/  LDG.E R35, [R24.64] ;  /* 0x0000000618237981 */ /* 0x000f62000c1e1900 */
[----:B--2---:R-:W-:Y:S01]  /*3450*/  SHF.R.S32.HI R37, RZ, 0x1f, R33 ;  /* 0x0000001fff257819 */ /* 0x004fe20000011421 */
[----:B---3--:R-:W-:-:S04]  /*3460*/  IMAD.WIDE.U32 R30, R33, R26, R30 ;  /* 0x0000001a211e7225 */ /* 0x008fc800078e001e */
[----:B------:R-:W-:-:S04]  /*3470*/  IMAD R33, R27, R33, RZ ;  /* 0x000000211b217224 */ /* 0x000fc800078e02ff */
[----:B------:R-:W-:Y:S01]  /*3480*/  IMAD R33, R26, R37, R33 ;  /* 0x000000251a217224 */ /* 0x000fe200078e0221 */
[----:B------:R-:W-:Y:S01]  /*3490*/  IADD3 R26, P2, R24, UR16, RZ ;  /* 0x00000010181a7c10 */ /* 0x000fe2000ff5e0ff */
[----:B------:R-:W2:Y:S02]  /*34a0*/  LDL.64 R36, [UR13+0x30] ;  /* 0x0000300dff247983 */ /* 0x000ea40008100a00 */
[----:B------:R-:W-:Y:S01]  /*34b0*/  IMAD.IADD R31, R31, 0x1, R33 ;  /* 0x000000011f1f7824 */ /* 0x000fe200078e0221 */
[----:B-----5:R-:W-:Y:S01]  /*34c0*/  SHF.R.S32.HI R33, RZ, 0x1f, R35 ;  /* 0x0000001fff217819 */ /* 0x020fe20000011423 */
[----:B----4-:R-:W-:Y:S01]  /*34d0*/  IMAD R24, R29, R35, RZ ;  /* 0x000000231d187224 */ /* 0x010fe200078e02ff */
[----:B------:R-:W-:-:S03]  /*34e0*/  IADD3.X R27, R25, UR12, RZ, P2, !PT ;  /* 0x0000000c191b7c10 */ /* 0x000fc600097fe4ff */
[----:B------:R-:W-:Y:S02]  /*34f0*/  IMAD R33, R28, R33, R24 ;  /* 0x000000211c217224 */ /* 0x000fe400078e0218 */
[----:B------:R-:W-:Y:S01]  /*3500*/  IMAD.WIDE.U32 R28, R35, R28, R30 ;  /* 0x0000001c231c7225 */ /* 0x000fe200078e001e */
[----:B------:R-:W-:Y:S01]  /*3510*/  IADD3 R30, P2, R26, UR16, RZ ;  /* 0x000000101a1e7c10 */ /* 0x000fe2000ff5e0ff */
[----:B------:R0:W3:Y:S04]  /*3520*/  LDG.E R35, [R26.64] ;  /* 0x000000061a237981 */ /* 0x0000e8000c1e1900 */
[----:B------:R-:W4:Y:S01]  /*3530*/  LDL.64 R24, [UR13+0x28] ;  /* 0x0000280dff187983 */ /* 0x000f220008100a00 */
[----:B------:R-:W-:Y:S01]  /*3540*/  IADD3.X R31, R27, UR12, RZ, P2, !PT ;  /* 0x0000000c1b1f7c10 */ /* 0x000fe200097fe4ff */
[----:B------:R-:W-:-:S04]  /*3550*/  IMAD.IADD R29, R29, 0x1, R33 ;  /* 0x000000011d1d7824 */ /* 0x000fc800078e0221 */
[----:B------:R1:W5:Y:S01]  /*3560*/  LDG.E R33, [R30.64] ;  /* 0x000000061e217981 */ /* 0x000362000c1e1900 */
[----:B0-----:R-:W-:-:S04]  /*3570*/  IADD3 R26, P2, R30, UR16, RZ ;  /* 0x000000101e1a7c10 */ /* 0x001fc8000ff5e0ff */
[----:B------:R-:W-:Y:S02]  /*3580*/  IADD3.X R27, R31, UR12, RZ, P2, !PT ;  /* 0x0000000c1f1b7c10 */ /* 0x000fe400097fe4ff */
[----:B-1----:R-:W-:Y:S02]  /*3590*/  IADD3 R30, P2, R26, UR16, RZ ;  /* 0x000000101a1e7c10 */ /* 0x002fe4000ff5e0ff */
[----:B---3--:R-:W-:Y:S01]  /*35a0*/  SHF.R.S32.HI R34, RZ, 0x1f, R35 ;  /* 0x0000001fff227819 */ /* 0x008fe20000011423 */
[----:B----4-:R-:W-:-:S04]  /*35b0*/  IMAD R25, R25, R35, RZ ;  /* 0x0000002319197224 */ /* 0x010fc800078e02ff */
[----:B------:R-:W-:Y:S02]  /*35c0*/  IMAD R34, R24, R34, R25 ;  /* 0x0000002218227224 */ /* 0x000fe400078e0219 */
[----:B------:R-:W-:Y:S01]  /*35d0*/  IMAD.WIDE.U32 R24, R35, R24, R28 ;  /* 0x0000001823187225 */ /* 0x000fe200078e001c */
[----:B-----5:R-:W-:-:S03]  /*35e0*/  SHF.R.S32.HI R29, RZ, 0x1f, R33 ;  /* 0x0000001fff1d7819 */ /* 0x020fc60000011421 */
[----:B------:R-:W-:Y:S02]  /*35f0*/  IMAD.IADD R25, R25, 0x1, R34 ;  /* 0x0000000119197824 */ /* 0x000fe400078e0222 */
[----:B--2---:R-:W-:Y:S01]  /*3600*/  IMAD R31, R37, R33, RZ ;  /* 0x00000021251f7224 */ /* 0x004fe200078e02ff */
[----:B------:R-:W2:Y:S01]  /*3610*/  LDL.64 R34, [UR13+0x40] ;  /* 0x0000400dff227983 */ /* 0x000ea20008100a00 */
[----:B------:R-:W-:-:S03]  /*3620*/  IMAD.WIDE.U32 R24, R33, R36, R24 ;  /* 0x0000002421187225 */ /* 0x000fc600078e0018 */
[----:B------:R0:W3:Y:S01]  /*3630*/  LDG.E R33, [R26.64] ;  /* 0x000000061a217981 */ /* 0x0000e2000c1e1900 */
[----:B------:R-:W-:-:S03]  /*3640*/  IMAD R31, R36, R29, R31 ;  /* 0x0000001d241f7224 */ /* 0x000fc600078e021f */
[----:B------:R-:W4:Y:S02]  /*3650*/  LDL.64 R28, [UR13+0x38] ;  /* 0x0000380dff1c7983 */ /* 0x000f240008100a00 */
[----:B------:R-:W-:Y:S02]  /*3660*/  IADD3 R25, R25, R31, RZ ;  /* 0x0000001f19197210 */ /* 0x000fe40007ffe0ff */
[----:B------:R-:W-:-:S05]  /*3670*/  IADD3.X R31, R27, UR12, RZ, P2, !PT ;  /* 0x0000000c1b1f7c10 */ /* 0x000fca00097fe4ff */
[----:B------:R1:W5:Y:S01]  /*3680*/  LDG.E R37, [R30.64] ;  /* 0x000000061e257981 */ /* 0x000362000c1e1900 */
[----:B0-----:R-:W-:-:S04]  /*3690*/  IADD3 R26, P2, R30, UR16, RZ ;  /* 0x000000101e1a7c10 */ /* 0x001fc8000ff5e0ff */
[----:B------:R-:W-:Y:S02]  /*36a0*/  IADD3.X R27, R31, UR12, RZ, P2, !PT ;  /* 0x0000000c1f1b7c10 */ /* 0x000fe400097fe4ff */
[----:B-1----:R-:W-:Y:S02]  /*36b0*/  IADD3 R30, P2, R26, UR16, RZ ;  /* 0x000000101a1e7c10 */ /* 0x002fe4000ff5e0ff */
[----:B---3--:R-:W-:Y:S01]  /*36c0*/  SHF.R.S32.HI R36, RZ, 0x1f, R33 ;  /* 0x0000001fff247819 */ /* 0x008fe20000011421 */
[----:B----4-:R-:W-:Y:S02]  /*36d0*/  IMAD R29, R29, R33, RZ ;  /* 0x000000211d1d7224 */ /* 0x010fe400078e02ff */
[----:B------:R-:W-:Y:S02]  /*36e0*/  IMAD.WIDE.U32 R24, R33, R28, R24 ;  /* 0x0000001c21187225 */ /* 0x000fe400078e0018 */
[----:B------:R0:W3:Y:S02]  /*36f0*/  LDG.E R33, [R26.64] ;  /* 0x000000061a217981 */ /* 0x0000e4000c1e1900 */
[----:B------:R-:W-:-:S04]  /*3700*/  IMAD R29, R28, R36, R29 ;  /* 0x000000241c1d7224 */ /* 0x000fc800078e021d */
[----:B------:R-:W-:Y:S01]  /*3710*/  IMAD.IADD R25, R25, 0x1, R29 ;  /* 0x0000000119197824 */ /* 0x000fe200078e021d */
[----:B-----5:R-:W-:Y:S01]  /*3720*/  SHF.R.S32.HI R29, RZ, 0x1f, R37 ;  /* 0x0000001fff1d7819 */ /* 0x020fe20000011425 */
[----:B--2---:R-:W-:Y:S02]  /*3730*/  IMAD R31, R35, R37, RZ ;  /* 0x00000025231f7224 */ /* 0x004fe400078e02ff */
[----:B------:R-:W-:-:S04]  /*3740*/  IMAD.WIDE.U32 R24, R37, R34, R24 ;  /* 0x0000002225187225 */ /* 0x000fc800078e0018 */
[----:B------:R-:W-:Y:S02]  /*3750*/  IMAD R31, R34, R29, R31 ;  /* 0x0000001d221f7224 */ /* 0x000fe400078e021f */
[----:B------:R-:W2:Y:S02]  /*3760*/  LDL.64 R28, [UR13+0x48] ;  /* 0x0000480dff1c7983 */ /* 0x000ea40008100a00 */
[----:B------:R-:W-:Y:S01]  /*3770*/  IMAD.IADD R25, R25, 0x1, R31 ;  /* 0x0000000119197824 */ /* 0x000fe200078e021f */
[----:B------:R-:W-:Y:S01]  /*3780*/  IADD3.X R31, R27, UR12, RZ, P2, !PT ;  /* 0x0000000c1b1f7c10 */ /* 0x000fe200097fe4ff */
[----:B------:R-:W4:Y:S04]  /*3790*/  LDL.64 R34, [UR13+0x50] ;  /* 0x0000500dff227983 */ /* 0x000f280008100a00 */
[----:B------:R1:W4:Y:S01]  /*37a0*/  LDG.E R37, [R30.64] ;  /* 0x000000061e257981 */ /* 0x000322000c1e1900 */
[----:B0-----:R-:W-:-:S04]  /*37b0*/  IADD3 R26, P2, R30, UR16, RZ ;  /* 0x000000101e1a7c10 */ /* 0x001fc8000ff5e0ff */
[----:B------:R-:W-:Y:S02]  /*37c0*/  IADD3.X R27, R31, UR12, RZ, P2, !PT ;  /* 0x0000000c1f1b7c10 */ /* 0x000fe400097fe4ff */
[----:B-1----:R-:W-:Y:S02]  /*37d0*/  IADD3 R30, P2, R26, UR16, RZ ;  /* 0x000000101a1e7c10 */ /* 0x002fe4000ff5e0ff */
[----:B---3--:R-:W-:Y:S01]  /*37e0*/  SHF.R.S32.HI R36, RZ, 0x1f, R33 ;  /* 0x0000001fff247819 */ /* 0x008fe20000011421 */
[----:B--2---:R-:W-:Y:S02]  /*37f0*/  IMAD R29, R29, R33, RZ ;  /* 0x000000211d1d7224 */ /* 0x004fe400078e02ff */
[----:B------:R-:W-:Y:S02]  /*3800*/  IMAD.WIDE.U32 R24, R33, R28, R24 ;  /* 0x0000001c21187225 */ /* 0x000fe400078e0018 */
[----:B------:R0:W2:Y:S02]  /*3810*/  LDG.E R33, [R26.64] ;  /* 0x000000061a217981 */ /* 0x0000a4000c1e1900 */
[----:B------:R-:W-:-:S02]  /*3820*/  IMAD R29, R28, R36, R29 ;  /* 0x000000241c1d7224 */ /* 0x000fc400078e021d */
[----:B----4-:R-:W-:Y:S02]  /*3830*/  IMAD R31, R35, R37, RZ ;  /* 0x00000025231f7224 */ /* 0x010fe400078e02ff */
[----:B------:R-:W-:Y:S01]  /*3840*/  IMAD.IADD R25, R25, 0x1, R29 ;  /* 0x0000000119197824 */ /* 0x000fe200078e021d */
[----:B------:R-:W-:-:S03]  /*3850*/  SHF.R.S32.HI R29, RZ, 0x1f, R37 ;  /* 0x0000001fff1d7819 */ /* 0x000fc60000011425 */
[----:B------:R-:W-:-:S04]  /*3860*/  IMAD.WIDE.U32 R24, R37, R34, R24 ;  /* 0x0000002225187225 */ /* 0x000fc800078e0018 */
[----:B------:R-:W-:Y:S02]  /*3870*/  IMAD R31, R34, R29, R31 ;  /* 0x0000001d221f7224 */ /* 0x000fe400078e021f */
[----:B------:R-:W3:Y:S02]  /*3880*/  LDL.64 R28, [UR13+0x58] ;  /* 0x0000580dff1c7983 */ /* 0x000ee40008100a00 */
[----:B------:R-:W-:Y:S01]  /*3890*/  IMAD.IADD R25, R25, 0x1, R31 ;  /* 0x0000000119197824 */ /* 0x000fe200078e021f */
[----:B------:R-:W-:Y:S01]  /*38a0*/  IADD3.X R31, R27, UR12, RZ, P2, !PT ;  /* 0x0000000c1b1f7c10 */ /* 0x000fe200097fe4ff */
[----:B------:R-:W4:Y:S04]  /*38b0*/  LDL.64 R34, [UR13+0x60] ;  /* 0x0000600dff227983 */ /* 0x000f280008100a00 */
[----:B------:R1:W4:Y:S01]  /*38c0*/  LDG.E R37, [R30.64] ;  /* 0x000000061e257981 */ /* 0x000322000c1e1900 */
[----:B0-----:R-:W-:-:S04]  /*38d0*/  IADD3 R26, P2, R30, UR16, RZ ;  /* 0x000000101e1a7c10 */ /* 0x001fc8000ff5e0ff */
[----:B------:R-:W-:Y:S02]  /*38e0*/  IADD3.X R27, R31, UR12, RZ, P2, !PT ;  /* 0x0000000c1f1b7c10 */ /* 0x000fe400097fe4ff */
[----:B-1----:R-:W-:Y:S02]  /*38f0*/  IADD3 R30, P2, R26, UR16, RZ ;  /* 0x000000101a1e7c10 */ /* 0x002fe4000ff5e0ff */
[----:B--2---:R-:W-:Y:S01]  /*3900*/  SHF.R.S32.HI R36, RZ, 0x1f, R33 ;  /* 0x0000001fff247819 */ /* 0x004fe20000011421 */
[----:B---3--:R-:W-:Y:S02]  /*3910*/  IMAD R29, R29, R33, RZ ;  /* 0x000000211d1d7224 */ /* 0x008fe400078e02ff */
[----:B------:R-:W-:Y:S02]  /*3920*/  IMAD.WIDE.U32 R24, R33, R28, R24 ;  /* 0x0000001c21187225 */ /* 0x000fe400078e0018 */
[----:B------:R0:W2:Y:S02]  /*3930*/  LDG.E R33, [R26.64] ;  /* 0x000000061a217981 */ /* 0x0000a4000c1e1900 */
[----:B------:R-:W-:-:S02]  /*3940*/  IMAD R29, R28, R36, R29 ;  /* 0x000000241c1d7224 */ /* 0x000fc400078e021d */
[----:B----4-:R-:W-:-:S03]  /*3950*/  IMAD R31, R35, R37, RZ ;  /* 0x00000025231f7224 */ /* 0x010fc600078e02ff */
[----:B------:R-:W-:Y:S02]  /*3960*/  IADD3 R25, R25, R29, RZ ;  /* 0x0000001d19197210 */ /* 0x000fe40007ffe0ff */
        /* <DEDUP_REMOVED lines=28> */
[----:B-1----:R-:W5:Y:S01]  /*3b30*/  LDL.64 R30, [UR13+0x88] ;  /* 0x0000880dff1e7983 */ /* 0x002f620008100a00 */
[----:B--2---:R-:W-:Y:S01]  /*3b40*/  SHF.R.S32.HI R36, RZ, 0x1f, R33 ;  /* 0x0000001fff247819 */ /* 0x004fe20000011421 */
[----:B---3--:R-:W-:Y:S02]  /*3b50*/  IMAD R29, R29, R33, RZ ;  /* 0x000000211d1d7224 */ /* 0x008fe400078e02ff */
[----:B------:R-:W-:Y:S02]  /*3b60*/  IMAD.WIDE.U32 R24, R33, R28, R24 ;  /* 0x0000001c21187225 */ /* 0x000fe400078e0018 */
[----:B------:R-:W2:Y:S02]  /*3b70*/  LDG.E R33, [R26.64] ;  /* 0x000000061a217981 */ /* 0x000ea4000c1e1900 */
[----:B------:R-:W-:-:S02]  /*3b80*/  IMAD R29, R28, R36, R29 ;  /* 0x000000241c1d7224 */ /* 0x000fc400078e021d */
[----:B----4-:R-:W-:Y:S02]  /*3b90*/  IMAD R28, R35, R37, RZ ;  /* 0x00000025231c7224 */ /* 0x010fe400078e02ff */
[----:B------:R-:W-:Y:S01]  /*3ba0*/  IMAD.IADD R25, R25, 0x1, R29 ;  /* 0x0000000119197824 */ /* 0x000fe200078e021d */
[----:B------:R-:W-:-:S05]  /*3bb0*/  SHF.R.S32.HI R29, RZ, 0x1f, R37 ;  /* 0x0000001fff1d7819 */ /* 0x000fca0000011425 */
[----:B------:R-:W-:Y:S02]  /*3bc0*/  IMAD R29, R34, R29, R28 ;  /* 0x0000001d221d7224 */ /* 0x000fe400078e021c */
[----:B------:R-:W-:Y:S01]  /*3bd0*/  IMAD.WIDE.U32 R34, R37, R34, R24 ;  /* 0x0000002225227225 */ /* 0x000fe200078e0018 */
[----:B------:R-:W-:-:S04]  /*3be0*/  IADD3 R24, P2, R26, UR16, RZ ;  /* 0x000000101a187c10 */ /* 0x000fc8000ff5e0ff */
[----:B------:R-:W-:Y:S02]  /*3bf0*/  IADD3.X R25, R27, UR12, RZ, P2, !PT ;  /* 0x0000000c1b197c10 */ /* 0x000fe400097fe4ff */
[----:B------:R-:W-:Y:S02]  /*3c00*/  IADD3 R35, R35, R29, RZ ;  /* 0x0000001d23237210 */ /* 0x000fe40007ffe0ff */
[----:B------:R-:W3:Y:S04]  /*3c10*/  LDL.64 R28, [UR13+0x90] ;  /* 0x0000900dff1c7983 */ /* 0x000ee80008100a00 */
[----:B------:R0:W4:Y:S01]  /*3c20*/  LDG.E R37, [R24.64] ;  /* 0x0000000618257981 */ /* 0x000122000c1e1900 */
        /* <DEDUP_REMOVED lines=9> */
[----:B-----5:R-:W-:-:S04]  /*3cc0*/  IMAD R31, R31, R33, RZ ;  /* 0x000000211f1f7224 */ /* 0x020fc800078e02ff */
[----:B------:R-:W-:Y:S02]  /*3cd0*/  IMAD R36, R30, R36, R31 ;  /* 0x000000241e247224 */ /* 0x000fe400078e021f */
[----:B------:R-:W-:-:S04]  /*3ce0*/  IMAD.WIDE.U32 R30, R33, R30, R34 ;  /* 0x0000001e211e7225 */ /* 0x000fc800078e0022 */
[----:B------:R-:W-:Y:S01]  /*3cf0*/  IMAD.IADD R31, R31, 0x1, R36 ;  /* 0x000000011f1f7824 */ /* 0x000fe200078e0224 */
[----:B----4-:R-:W-:Y:S01]  /*3d00*/  SHF.R.S32.HI R27, RZ, 0x1f, R37 ;  /* 0x0000001fff1b7819 */ /* 0x010fe20000011425 */
[----:B---3--:R-:W-:Y:S02]  /*3d10*/  IMAD R26, R29, R37, RZ ;  /* 0x000000251d1a7224 */ /* 0x008fe400078e02ff */
[----:B------:R-:W-:-:S04]  /*3d20*/  IMAD.WIDE.U32 R30, R37, R28, R30 ;  /* 0x0000001c251e7225 */ /* 0x000fc800078e001e */
[----:B------:R-:W-:-:S04]  /*3d30*/  IMAD R27, R28, R27, R26 ;  /* 0x0000001b1c1b7224 */ /* 0x000fc800078e021a */
[----:B------:R-:W-:Y:S01]  /*3d40*/  IMAD.IADD R31, R31, 0x1, R27 ;  /* 0x000000011f1f7824 */ /* 0x000fe200078e021b */
[----:B------:R-:W-:Y:S05]  /*3d50*/  @P2 BRA `(.L_x_3212) ;  /* 0xfffff68000002947 */ /* 0x000fea000383ffff */
.L_x_3211:
[----:B------:R-:W-:-:S04]  /*3d60*/  ISETP.GT.U32.AND P2, PT, R13, 0x4, PT ;  /* 0x000000040d00780c */ /* 0x000fc80003f44070 */
[----:B------:R-:W-:-:S13]  /*3d70*/  ISETP.GT.AND.EX P2, PT, R12, RZ, PT, P2 ;  /* 0x000000ff0c00720c */ /* 0x000fda0003f44320 */
[----:B------:R-:W-:Y:S05]  /*3d80*/  @!P2 BRA `(.L_x_3213) ;  /* 0x000004e00000a947 */ /* 0x000fea0003800000 */
        /* <DEDUP_REMOVED lines=11> */
[----:B------:R-:W-:-:S03]  /*3e40*/  IADD3 R28, P0, R24, UR16, RZ ;  /* 0x00000010181c7c10 */ /* 0x000fc6000ff1e0ff */
[----:B------:R-:W-:Y:S01]  /*3e50*/  IMAD.IADD R31, R31, 0x1, R35 ;  /* 0x000000011f1f7824 */ /* 0x000fe200078e0223 */
[----:B-----5:R-:W-:Y:S01]  /*3e60*/  SHF.R.S32.HI R35, RZ, 0x1f, R33 ;  /* 0x0000001fff237819 */ /* 0x020fe20000011421 */
[----:B----4-:R-:W-:Y:S01]  /*3e70*/  IMAD R24, R27, R33, RZ ;  /* 0x000000211b187224 */ /* 0x010fe200078e02ff */
[----:B------:R-:W-:-:S03]  /*3e80*/  IADD3.X R29, R25, UR12, RZ, P0, !PT ;  /* 0x0000000c191d7c10 */ /* 0x000fc600087fe4ff */
[----:B------:R-:W-:Y:S02]  /*3e90*/  IMAD R35, R26, R35, R24 ;  /* 0x000000231a237224 */ /* 0x000fe400078e0218 */
[----:B------:R-:W-:Y:S01]  /*3ea0*/  IMAD.WIDE.U32 R26, R33, R26, R30 ;  /* 0x0000001a211a7225 */ /* 0x000fe200078e001e */
[----:B------:R-:W2:Y:S01]  /*3eb0*/  LDL.64 R24, [UR13+0x28] ;  /* 0x0000280dff187983 */ /* 0x000ea20008100a00 */
[----:B------:R-:W-:-:S03]  /*3ec0*/  IADD3 R30, P0, R28, UR16, RZ ;  /* 0x000000101c1e7c10 */ /* 0x000fc6000ff1e0ff */
[----:B------:R-:W3:Y:S01]  /*3ed0*/  LDG.E R33, [R28.64] ;  /* 0x000000061c217981 */ /* 0x000ee2000c1e1900 */
[----:B------:R-:W-:Y:S01]  /*3ee0*/  IADD3.X R31, R29, UR12, RZ, P0, !PT ;  /* 0x0000000c1d1f7c10 */ /* 0x000fe200087fe4ff */
[----:B------:R-:W-:Y:S02]  /*3ef0*/  IMAD.IADD R27, R27, 0x1, R35 ;  /* 0x000000011b1b7824 */ /* 0x000fe400078e0223 */
[----:B------:R-:W4:Y:S04]  /*3f00*/  LDL.64 R34, [UR13+0x30] ;  /* 0x0000300dff227983 */ /* 0x000f280008100a00 */
[----:B------:R-:W5:Y:S01]  /*3f10*/  LDG.E R37, [R30.64] ;  /* 0x000000061e257981 */ /* 0x000f62000c1e1900 */
[----:B---3--:R-:W-:Y:S01]  /*3f20*/  SHF.R.S32.HI R36, RZ, 0x1f, R33 ;  /* 0x0000001fff247819 */ /* 0x008fe20000011421 */
[----:B--2---:R-:W-:-:S04]  /*3f30*/  IMAD R25, R25, R33, RZ ;  /* 0x0000002119197224 */ /* 0x004fc800078e02ff */
[----:B------:R-:W-:Y:S02]  /*3f40*/  IMAD R36, R24, R36, R25 ;  /* 0x0000002418247224 */ /* 0x000fe400078e0219 */
[----:B------:R-:W-:Y:S01]  /*3f50*/  IMAD.WIDE.U32 R24, R33, R24, R26 ;  /* 0x0000001821187225 */ /* 0x000fe200078e001a */
[----:B------:R-:W-:Y:S02]  /*3f60*/  IADD3 R26, P0, R30, UR16, RZ ;  /* 0x000000101e1a7c10 */ /* 0x000fe4000ff1e0ff */
[----:B-----5:R-:W-:Y:S02]  /*3f70*/  SHF.R.S32.HI R29, RZ, 0x1f, R37 ;  /* 0x0000001fff1d7819 */ /* 0x020fe40000011425 */
[----:B------:R-:W-:Y:S02]  /*3f80*/  IADD3 R25, R25, R36, RZ ;  /* 0x0000002419197210 */ /* 0x000fe40007ffe0ff */
[----:B------:R-:W-:Y:S01]  /*3f90*/  IADD3.X R27, R31, UR12, RZ, P0, !PT ;  /* 0x0000000c1f1b7c10 */ /* 0x000fe200087fe4ff */
[----:B----4-:R-:W-:Y:S01]  /*3fa0*/  IMAD R31, R35, R37, RZ ;  /* 0x00000025231f7224 */ /* 0x010fe200078e02ff */
[----:B------:R-:W-:Y:S01]  /*3fb0*/  IADD3 R30, P0, R26, UR16, RZ ;  /* 0x000000101a1e7c10 */ /* 0x000fe2000ff1e0ff */
[----:B------:R-:W-:-:S02]  /*3fc0*/  IMAD.WIDE.U32 R24, R37, R34, R24 ;  /* 0x0000002225187225 */ /* 0x000fc400078e0018 */
[----:B------:R0:W2:Y:S02]  /*3fd0*/  LDG.E R33, [R26.64] ;  /* 0x000000061a217981 */ /* 0x0000a4000c1e1900 */
        /* <DEDUP_REMOVED lines=20> */
[----:B------:R-:W-:Y:S01]  /*4120*/  IADD3.X R25, R27, UR12, RZ, P0, !PT ;  /* 0x0000000c1b197c10 */ /* 0x000fe200087fe4ff */
[----:B------:R-:W-:Y:S02]  /*4130*/  IMAD.IADD R35, R35, 0x1, R29 ;  /* 0x0000000123237824 */ /* 0x000fe400078e021d */
[----:B------:R-:W3:Y:S04]  /*4140*/  LDL.64 R28, [UR13+0x50] ;  /* 0x0000500dff1c7983 */ /* 0x000ee80008100a00 */
[----:B------:R0:W4:Y:S01]  /*4150*/  LDG.E R37, [R24.64] ;  /* 0x0000000618257981 */ /* 0x000122000c1e1900 */
        /* <DEDUP_REMOVED lines=15> */
[----:B------:R-:W-:-:S05]  /*4250*/  IMAD R27, R28, R27, R26 ;  /* 0x0000001b1c1b7224 */ /* 0x000fca00078e021a */
[----:B------:R-:W-:Y:S02]  /*4260*/  IADD3 R31, R31, R27, RZ ;  /* 0x0000001b1f1f7210 */ /* 0x000fe40007ffe0ff */
.L_x_3213:
[----:B------:R-:W-:-:S04]  /*4270*/  ISETP.NE.U32.AND P2, PT, R13, RZ, PT ;  /* 0x000000ff0d00720c */ /* 0x000fc80003f45070 */
[----:B------:R-:W-:-:S13]  /*4280*/  ISETP.NE.OR.EX P0, PT, R12, RZ, P0, P2 ;  /* 0x000000ff0c00720c */ /* 0x000fda0000705720 */
[----:B------:R-:W-:Y:S05]  /*4290*/  @!P0 BRA `(.L_x_3209) ;  /* 0x000002c000008947 */ /* 0x000fea0003800000 */
.L_x_3210:
[----:B------:R-:W-:Y:S01]  /*42a0*/  ULEA UR13, UR4, UR14, 0x3 ;  /* 0x0000000e040d7291 */ /* 0x000fe2000f8e183f */
[----:B------:R0:W2:Y:S08]  /*42b0*/  LDG.E R33, [R24.64] ;  /* 0x0000000618217981 */ /* 0x0000b0000c1e1900 */
[----:B------:R-:W3:Y:S01]  /*42c0*/  LDL.64 R28, [UR13+0x18] ;  /* 0x0000180dff1c7983 */ /* 0x000ee20008100a00 */
[----:B0-----:R-:W-:-:S03]  /*42d0*/  IADD3 R24, P0, R24, UR16, RZ ;  /* 0x0000001018187c10 */ /* 0x001fc6000ff1e0ff */
[----:B------:R-:W4:Y:S01]  /*42e0*/  LDL.64 R26, [UR13+0x20] ;  /* 0x0000200dff1a7983 */ /* 0x000f220008100a00 */
[----:B------:R-:W-:-:S05]  /*42f0*/  IADD3.X R25, R25, UR12, RZ, P0, !PT ;  /* 0x0000000c19197c10 */ /* 0x000fca00087fe4ff */
[----:B------:R-:W4:Y:S01]  /*4300*/  LDG.E R35, [R24.64] ;  /* 0x0000000618237981 */ /* 0x000f22000c1e1900 */
[----:B--2---:R-:W-:Y:S01]  /*4310*/  SHF.R.S32.HI R37, RZ, 0x1f, R33 ;  /* 0x0000001fff257819 */ /* 0x004fe20000011421 */
[----:B---3--:R-:W-:-:S04]  /*4320*/  IMAD.WIDE.U32 R30, R33, R28, R30 ;  /* 0x0000001c211e7225 */ /* 0x008fc800078e001e */
[----:B------:R-:W-:-:S04]  /*4330*/  IMAD R33, R29, R33, RZ ;  /* 0x000000211d217224 */ /* 0x000fc800078e02ff */
[----:B------:R-:W-:Y:S01]  /*4340*/  IMAD R33, R28, R37, R33 ;  /* 0x000000251c217224 */ /* 0x000fe200078e0221 */
[----:B------:R-:W-:Y:S01]  /*4350*/  IADD3 R28, P0, R24, UR16, RZ ;  /* 0x00000010181c7c10 */ /* 0x000fe2000ff1e0ff */
[----:B----4-:R-:W-:-:S03]  /*4360*/  IMAD R24, R27, R35, RZ ;  /* 0x000000231b187224 */ /* 0x010fc600078e02ff */
[----:B------:R-:W-:Y:S02]  /*4370*/  IADD3.X R29, R25, UR12, RZ, P0, !PT ;  /* 0x0000000c191d7c10 */ /* 0x000fe400087fe4ff */
[----:B------:R-:W-:Y:S01]  /*4380*/  SHF.R.S32.HI R25, RZ, 0x1f, R35 ;  /* 0x0000001fff197819 */ /* 0x000fe20000011423 */
[----:B------:R-:W-:Y:S02]  /*4390*/  IMAD.IADD R31, R31, 0x1, R33 ;  /* 0x000000011f1f7824 */ /* 0x000fe400078e0221 */
[----:B------:R-:W2:Y:S02]  /*43a0*/  LDG.E R33, [R28.64] ;  /* 0x000000061c217981 */ /* 0x000ea4000c1e1900 */
[----:B------:R-:W-:Y:S01]  /*43b0*/  IMAD R25, R26, R25, R24 ;  /* 0x000000191a197224 */ /* 0x000fe200078e0218 */
[----:B------:R-:W-:Y:S01]  /*43c0*/  IADD3 R24, P0, R28, UR16, RZ ;  /* 0x000000101c187c10 */ /* 0x000fe2000ff1e0ff */
[----:B------:R-:W-:Y:S02]  /*43d0*/  IMAD.WIDE.U32 R26, R35, R26, R30 ;  /* 0x0000001a231a7225 */ /* 0x000fe400078e001e */
[----:B------:R-:W3:Y:S02]  /*43e0*/  LDL.64 R30, [UR13+0x28] ;  /* 0x0000280dff1e7983 */ /* 0x000ee40008100a00 */
[----:B------:R-:W-:Y:S01]  /*43f0*/  IMAD.IADD R27, R27, 0x1, R25 ;  /* 0x000000011b1b7824 */ /* 0x000fe200078e0219 */
[----:B------:R-:W-:Y:S01]  /*4400*/  IADD3.X R25, R29, UR12, RZ, P0, !PT ;  /* 0x0000000c1d197c10 */ /* 0x000fe200087fe4ff */
[----:B------:R-:W4:Y:S04]  /*4410*/  LDL.64 R34, [UR13+0x30] ;  /* 0x0000300dff227983 */ /* 0x000f280008100a00 */
[----:B------:R0:W5:Y:S01]  /*4420*/  LDG.E R37, [R24.64] ;  /* 0x0000000618257981 */ /* 0x000162000c1e1900 */
[----:B------:R-:W-:-:S04]  /*4430*/  IADD3 R13, P0, R13, -0x4, RZ ;  /* 0xfffffffc0d0d7810 */ /* 0x000fc80007f1e0ff */
        /* <DEDUP_REMOVED lines=8> */
[----:B---3--:R-:W-:-:S04]  /*44c0*/  IMAD R31, R31, R33, RZ ;  /* 0x000000211f1f7224 */ /* 0x008fc800078e02ff */
[----:B------:R-:W-:Y:S02]  /*44d0*/  IMAD R36, R30, R36, R31 ;  /* 0x000000241e247224 */ /* 0x000fe400078e021f */
[----:B------:R-:W-:Y:S01]  /*44e0*/  IMAD.WIDE.U32 R30, R33, R30, R26 ;  /* 0x0000001e211e7225 */ /* 0x000fe200078e001a */
[----:B-----5:R-:W-:-:S03]  /*44f0*/  SHF.R.S32.HI R27, RZ, 0x1f, R37 ;  /* 0x0000001fff1b7819 */ /* 0x020fc60000011425 */
[----:B------:R-:W-:Y:S02]  /*4500*/  IMAD.IADD R31, R31, 0x1, R36 ;  /* 0x000000011f1f7824 */ /* 0x000fe400078e0224 */
[----:B----4-:R-:W-:Y:S02]  /*4510*/  IMAD R26, R35, R37, RZ ;  /* 0x00000025231a7224 */ /* 0x010fe400078e02ff */
[----:B------:R-:W-:-:S04]  /*4520*/  IMAD.WIDE.U32 R30, R37, R34, R30 ;  /* 0x00000022251e7225 */ /* 0x000fc800078e001e */
[----:B------:R-:W-:-:S04]  /*4530*/  IMAD R27, R34, R27, R26 ;  /* 0x0000001b221b7224 */ /* 0x000fc800078e021a */
[----:B------:R-:W-:Y:S01]  /*4540*/  IMAD.IADD R31, R31, 0x1, R27 ;  /* 0x000000011f1f7824 */ /* 0x000fe200078e021b */
[----:B------:R-:W-:Y:S05]  /*4550*/  @P0 BRA `(.L_x_3210) ;  /* 0xfffffd4000000947 */ /* 0x000fea000383ffff */
.L_x_3209:
        /* <DEDUP_REMOVED lines=48> */
[----:B------:R-:W-:-:S05]  /*4860*/  @P0 MOV R30, R12 ;  /* 0x0000000c001e0202 */ /* 0x000fca0000000f00 */
.L_x_3208:
[----:B------:R-:W-:Y:S02]  /*4870*/  IMAD.MOV.U32 R12, RZ, RZ, R30 ;  /* 0x000000ffff0c7224 */ /* 0x000fe400078e001e */
[----:B------:R-:W-:Y:S01]  /*4880*/  IMAD.MOV.U32 R13, RZ, RZ, R31 ;  /* 0x000000ffff0d7224 */ /* 0x000fe200078e001f */
        /* <DEDUP_REMOVED lines=32> */
.L_x_3218:
        /* <DEDUP_REMOVED lines=114> */
[----:B------:R-:W-:Y:S02]  /*51b0*/  IADD3 R25, R25, R37, RZ ;  /* 0x0000002519197210 */ /* 0x000fe40007ffe0ff */
[----:B------:R-:W-:-:S02]  /*51c0*/  IADD3 R34, P2, R30, UR16, RZ ;  /* 0x000000101e227c10 */ /* 0x000fc4000ff5e0ff */
[----:B--2---:R-:W-:Y:S01]  /*51d0*/  SHF.R.S32.HI R27, RZ, 0x1f, R35 ;  /* 0x0000001fff1b7819 */ /* 0x004fe20000011423 */
[----:B---3--:R-:W-:-:S04]  /*51e0*/  IMAD R26, R29, R35, RZ ;  /* 0x000000231d1a7224 */ /* 0x008fc800078e02ff */
[----:B------:R-:W-:Y:S02]  /*51f0*/  IMAD R27, R28, R27, R26 ;  /* 0x0000001b1c1b7224 */ /* 0x000fe400078e021a */
[----:B------:R-:W-:Y:S01]  /*5200*/  IMAD.WIDE.U32 R28, R35, R28, R24 ;  /* 0x0000001c231c7225 */ /* 0x000fe200078e0018 */
[----:B------:R-:W-:Y:S02]  /*5210*/  IADD3.X R35, R31, UR12, RZ, P2, !PT ;  /* 0x0000000c1f237c10 */ /* 0x000fe400097fe4ff */
[----:B------:R-:W-:Y:S01]  /*5220*/  IADD3 R24, P2, R34, UR16, RZ ;  /* 0x0000001022187c10 */ /* 0x000fe2000ff5e0ff */
[----:B------:R-:W-:Y:S02]  /*5230*/  IMAD.IADD R29, R29, 0x1, R27 ;  /* 0x000000011d1d7824 */ /* 0x000fe400078e021b */
[----:B------:R-:W2:Y:S01]  /*5240*/  LDG.E R37, [R34.64] ;  /* 0x0000000622257981 */ /* 0x000ea2000c1e1900 */
[----:B----4-:R-:W-:-:S03]  /*5250*/  SHF.R.S32.HI R31, RZ, 0x1f, R33 ;  /* 0x0000001fff1f7819 */ /* 0x010fc60000011421 */
[----:B------:R-:W3:Y:S01]  /*5260*/  LDL.64 R26, [UR13+0x88] ;  /* 0x0000880dff1a7983 */ /* 0x000ee20008100a00 */
[----:B------:R-:W-:Y:S01]  /*5270*/  IADD3.X R25, R35, UR12, RZ, P2, !PT ;  /* 0x0000000c23197c10 */ /* 0x000fe200097fe4ff */
[----:B-----5:R-:W-:-:S04]  /*5280*/  IMAD R15, R15, R33, RZ ;  /* 0x000000210f0f7224 */ /* 0x020fc800078e02ff */
        /* <DEDUP_REMOVED lines=24> */
.L_x_3217:
        /* <DEDUP_REMOVED lines=21> */
[----:B------:R-:W-:Y:S02]  /*5560*/  IADD3 R15, R15, R37, RZ ;  /* 0x000000250f0f7210 */ /* 0x000fe40007ffe0ff */
        /* <DEDUP_REMOVED lines=41> */
[----:B------:R-:W-:Y:S02]  /*5800*/  IADD3 R15, R15, R37, RZ ;  /* 0x000000250f0f7210 */ /* 0x000fe40007ffe0ff */
[----:B------:R-:W-:-:S02]  /*5810*/  IADD3 R9, P3, R9, -0x8, RZ ;  /* 0xfffffff809097810 */ /* 0x000fc40007f7e0ff */
[----:B0-----:R-:W-:Y:S01]  /*5820*/  IADD3 R24, P2, R24, UR16, RZ ;  /* 0x0000001018187c10 */ /* 0x001fe2000ff5e0ff */
[----:B------:R-:W-:Y:S01]  /*5830*/  UIADD3 UR4, UP0, UR4, 0x8, URZ ;  /* 0x0000000804047890 */ /* 0x000fe2000ff1e03f */
        /* <DEDUP_REMOVED lines=14> */
.L_x_3219:
[----:B------:R-:W-:-:S04]  /*5920*/  ISETP.NE.U32.AND P2, PT, R9, RZ, PT ;  /* 0x000000ff0900720c */ /* 0x000fc80003f45070 */
[----:B------:R-:W-:-:S13]  /*5930*/  ISETP.NE.OR.EX P0, PT, R8, RZ, P0, P2 ;  /* 0x000000ff0800720c */ /* 0x000fda0000705720 */
[----:B------:R-:W-:Y:S05]  /*5940*/  @!P0 BRA `(.L_x_3215) ;  /* 0x000002c000008947 */ /* 0x000fea0003800000 */
.L_x_3216:
[----:B------:R-:W-:Y:S01]  /*5950*/  ULEA UR13, UR4, UR14, 0x3 ;  /* 0x0000000e040d7291 */ /* 0x000fe2000f8e183f */
[----:B------:R0:W2:Y:S08]  /*5960*/  LDG.E R35, [R24.64] ;  /* 0x0000000618237981 */ /* 0x0000b0000c1e1900 */
[----:B------:R-:W3:Y:S01]  /*5970*/  LDL.64 R26, [UR13+0x18] ;  /* 0x0000180dff1a7983 */ /* 0x000ee20008100a00 */
[----:B0-----:R-:W-:-:S03]  /*5980*/  IADD3 R24, P0, R24, UR16, RZ ;  /* 0x0000001018187c10 */ /* 0x001fc6000ff1e0ff */
[----:B------:R-:W4:Y:S01]  /*5990*/  LDL.64 R28, [UR13+0x20] ;  /* 0x0000200dff1c7983 */ /* 0x000f220008100a00 */
[----:B------:R-:W-:-:S05]  /*59a0*/  IADD3.X R25, R25, UR12, RZ, P0, !PT ;  /* 0x0000000c19197c10 */ /* 0x000fca00087fe4ff */
[----:B------:R0:W5:Y:S01]  /*59b0*/  LDG.E R31, [R24.64] ;  /* 0x00000006181f7981 */ /* 0x000162000c1e1900 */
[----:B------:R-:W-:Y:S02]  /*59c0*/  IADD3 R34, P0, R24, UR16, RZ ;  /* 0x0000001018227c10 */ /* 0x000fe4000ff1e0ff */
[----:B--2---:R-:W-:Y:S01]  /*59d0*/  SHF.R.S32.HI R33, RZ, 0x1f, R35 ;  /* 0x0000001fff217819 */ /* 0x004fe20000011423 */
[----:B---3--:R-:W-:Y:S02]  /*59e0*/  IMAD R27, R27, R35, RZ ;  /* 0x000000231b1b7224 */ /* 0x008fe400078e02ff */
[----:B------:R-:W-:Y:S01]  /*59f0*/  IMAD.WIDE.U32 R14, R35, R26, R14 ;  /* 0x0000001a230e7225 */ /* 0x000fe200078e000e */
[----:B------:R-:W-:-:S03]  /*5a00*/  IADD3.X R35, R25, UR12, RZ, P0, !PT ;  /* 0x0000000c19237c10 */ /* 0x000fc600087fe4ff */
[----:B------:R-:W-:Y:S02]  /*5a10*/  IMAD R27, R26, R33, R27 ;  /* 0x000000211a1b7224 */ /* 0x000fe400078e021b */
[----:B------:R-:W2:Y:S02]  /*5a20*/  LDG.E R33, [R34.64] ;  /* 0x0000000622217981 */ /* 0x000ea4000c1e1900 */
[----:B------:R-:W-:Y:S01]  /*5a30*/  IMAD.IADD R15, R15, 0x1, R27 ;  /* 0x000000010f0f7824 */ /* 0x000fe200078e021b */
[----:B0-----:R-:W-:Y:S01]  /*5a40*/  IADD3 R24, P0, R34, UR16, RZ ;  /* 0x0000001022187c10 */ /* 0x001fe2000ff1e0ff */
[----:B------:R-:W3:Y:S01]  /*5a50*/  LDL.64 R26, [UR13+0x28] ;  /* 0x0000280dff1a7983 */ /* 0x000ee20008100a00 */
[----:B-----5:R-:W-:Y:S01]  /*5a60*/  SHF.R.S32.HI R37, RZ, 0x1f, R31 ;  /* 0x0000001fff257819 */ /* 0x020fe2000001141f */
[----:B----4-:R-:W-:Y:S01]  /*5a70*/  IMAD R29, R29, R31, RZ ;  /* 0x0000001f1d1d7224 */ /* 0x010fe200078e02ff */
[----:B------:R-:W-:Y:S01]  /*5a80*/  IADD3.X R25, R35, UR12, RZ, P0, !PT ;  /* 0x0000000c23197c10 */ /* 0x000fe200087fe4ff */
[----:B------:R-:W-:-:S04]  /*5a90*/  IMAD.WIDE.U32 R14, R31, R28, R14 ;  /* 0x0000001c1f0e7225 */ /* 0x000fc800078e000e */
[----:B------:R-:W-:Y:S01]  /*5aa0*/  IMAD R37, R28, R37, R29 ;  /* 0x000000251c257224 */ /* 0x000fe200078e021d */
[----:B------:R0:W4:Y:S04]  /*5ab0*/  LDG.E R31, [R24.64] ;  /* 0x00000006181f7981 */ /* 0x000128000c1e1900 */
        /* <DEDUP_REMOVED lines=21> */
.L_x_3215:
        /* <DEDUP_REMOVED lines=10> */
[----:B------:R-:W-:Y:S02]  /*5cb0*/  IMAD.IADD R25, R25, 0x1, R9 ;  /* 0x0000000119197824 */ /* 0x000fe400078e0209 */
[----:B------:R-:W-:-:S04]  /*5cc0*/  IMAD.U32 R9, RZ, RZ, UR4 ;  /* 0x00000004ff097e24 */ /* 0x000fc8000f8e00ff */
[----:B------:R-:W-:-:S05]  /*5cd0*/  IMAD.WIDE.U32 R24, R9, c[0x0][0x1c0], R24 ;  /* 0x0000700009187a25 */ /* 0x000fca00078e0018 */
[----:B------:R-:W-:Y:S02]  /*5ce0*/  IADD3 R9, R25, UR5, RZ ;  /* 0x0000000519097c10 */ /* 0x000fe4000fffe0ff */
[----:B------:R-:W-:-:S04]  /*5cf0*/  LEA R10, P0, R24, c[0x0][0x168], 0x2 ;  /* 0x00005a00180a7a11 */ /* 0x000fc800078010ff */
[----:B------:R-:W-:Y:S02]  /*5d00*/  LEA.HI.X R11, R24, c[0x0][0x16c], R9, 0x2, P0 ;  /* 0x00005b00180b7a11 */ /* 0x000fe400000f1409 */
[----:B------:R-:W-:-:S03]  /*5d10*/  LEA R24, R8, R1, 0x3 ;  /* 0x0000000108187211 */ /* 0x000fc600078e18ff */
        /* <DEDUP_REMOVED lines=17> */
[----:B------:R-:W3:Y:S01]  /*5e30*/  LDG.E R31, [R26.64] ;  /* 0x000000061a1f7981 */ /* 0x000ee2000c1e1900 */
[----:B------:R-:W-:-:S03]  /*5e40*/  @P0 IADD3 R28, P2, R26, UR4, RZ ;  /* 0x000000041a1c0c10 */ /* 0x000fc6000ff5e0ff */
[----:B------:R-:W4:Y:S01]  /*5e50*/  @P0 LDL.64 R10, [R24+0x28] ;  /* 0x00002800180a0983 */ /* 0x000f220000100a00 */
[----:B------:R-:W-:-:S05]  /*5e60*/  @P0 IADD3.X R29, R27, UR10, RZ, P2, !PT ;  /* 0x0000000a1b1d0c10 */ /* 0x000fca00097fe4ff */
        /* <DEDUP_REMOVED lines=12> */
.L_x_3214:
        /* <DEDUP_REMOVED lines=34> */
.L_x_3224:
        /* <DEDUP_REMOVED lines=19> */
[----:B------:R-:W3:Y:S01]  /*6280*/  LDL.64 R24, [UR13+0x28] ;  /* 0x0000280dff187983 */ /* 0x000ee20008100a00 */
[----:B------:R-:W-:-:S03]  /*6290*/  IADD3 R30, P2, R26, UR16, RZ ;  /* 0x000000101a1e7c10 */ /* 0x000fc6000ff5e0ff */
[----:B------:R0:W4:Y:S01]  /*62a0*/  LDG.E R35, [R26.64] ;  /* 0x000000061a237981 */ /* 0x000122000c1e1900 */
[----:B------:R-:W-:Y:S01]  /*62b0*/  IADD3.X R31, R27, UR12, RZ, P2, !PT ;  /* 0x0000000c1b1f7c10 */ /* 0x000fe200097fe4ff */
[----:B------:R-:W-:-:S04]  /*62c0*/  IMAD.IADD R29, R29, 0x1, R33 ;  /* 0x000000011d1d7824 */ /* 0x000fc800078e0221 */
[----:B------:R1:W5:Y:S01]  /*62d0*/  LDG.E R33, [R30.64] ;  /* 0x000000061e217981 */ /* 0x000362000c1e1900 */
[----:B0-----:R-:W-:-:S04]  /*62e0*/  IADD3 R26, P2, R30, UR16, RZ ;  /* 0x000000101e1a7c10 */ /* 0x001fc8000ff5e0ff */
[----:B------:R-:W-:Y:S02]  /*62f0*/  IADD3.X R27, R31, UR12, RZ, P2, !PT ;  /* 0x0000000c1f1b7c10 */ /* 0x000fe400097fe4ff */
[----:B-1----:R-:W-:Y:S02]  /*6300*/  IADD3 R30, P2, R26, UR16, RZ ;  /* 0x000000101a1e7c10 */ /* 0x002fe4000ff5e0ff */
[----:B----4-:R-:W-:Y:S01]  /*6310*/  SHF.R.S32.HI R34, RZ, 0x1f, R35 ;  /* 0x0000001fff227819 */ /* 0x010fe20000011423 */
[----:B---3--:R-:W-:-:S04]  /*6320*/  IMAD R25, R25, R35, RZ ;  /* 0x0000002319197224 */ /* 0x008fc800078e02ff */
        /* <DEDUP_REMOVED lines=9> */
[----:B------:R-:W4:Y:S01]  /*63c0*/  LDL.64 R28, [UR13+0x38] ;  /* 0x0000380dff1c7983 */ /* 0x000f220008100a00 */
[----:B------:R-:W-:Y:S01]  /*63d0*/  IMAD.IADD R25, R25, 0x1, R31 ;  /* 0x0000000119197824 */ /* 0x000fe200078e021f */
[----:B------:R-:W-:-:S05]  /*63e0*/  IADD3.X R31, R27, UR12, RZ, P2, !PT ;  /* 0x0000000c1b1f7c10 */ /* 0x000fca00097fe4ff */
[----:B------:R1:W2:Y:S01]  /*63f0*/  LDG.E R37, [R30.64] ;  /* 0x000000061e257981 */ /* 0x0002a2000c1e1900 */
[----:B0-----:R-:W-:-:S04]  /*6400*/  IADD3 R26, P2, R30, UR16, RZ ;  /* 0x000000101e1a7c10 */ /* 0x001fc8000ff5e0ff */
[----:B------:R-:W-:Y:S02]  /*6410*/  IADD3.X R27, R31, UR12, RZ, P2, !PT ;  /* 0x0000000c1f1b7c10 */ /* 0x000fe400097fe4ff */
[----:B-1----:R-:W-:Y:S02]  /*6420*/  IADD3 R30, P2, R26, UR16, RZ ;  /* 0x000000101a1e7c10 */ /* 0x002fe4000ff5e0ff */
[----:B---3--:R-:W-:Y:S01]  /*6430*/  SHF.R.S32.HI R36, RZ, 0x1f, R33 ;  /* 0x0000001fff247819 */ /* 0x008fe20000011421 */
[----:B----4-:R-:W-:Y:S02]  /*6440*/  IMAD R29, R29, R33, RZ ;  /* 0x000000211d1d7224 */ /* 0x010fe400078e02ff */
[----:B------:R-:W-:Y:S02]  /*6450*/  IMAD.WIDE.U32 R24, R33, R28, R24 ;  /* 0x0000001c21187225 */ /* 0x000fe400078e0018 */
[----:B------:R0:W3:Y:S02]  /*6460*/  LDG.E R33, [R26.64] ;  /* 0x000000061a217981 */ /* 0x0000e4000c1e1900 */
[----:B------:R-:W-:-:S02]  /*6470*/  IMAD R29, R28, R36, R29 ;  /* 0x000000241c1d7224 */ /* 0x000fc400078e021d */
[----:B--2---:R-:W-:-:S03]  /*6480*/  IMAD R31, R35, R37, RZ ;  /* 0x00000025231f7224 */ /* 0x004fc600078e02ff */
[----:B------:R-:W-:Y:S02]  /*6490*/  IADD3 R25, R25, R29, RZ ;  /* 0x0000001d19197210 */ /* 0x000fe40007ffe0ff */
[----:B------:R-:W-:-:S03]  /*64a0*/  SHF.R.S32.HI R29, RZ, 0x1f, R37 ;  /* 0x0000001fff1d7819 */ /* 0x000fc60000011425 */
        /* <DEDUP_REMOVED lines=38> */
[----:B------:R-:W3:Y:S03]  /*6710*/  LDL.64 R28, [UR13+0x68] ;  /* 0x0000680dff1c7983 */ /* 0x000ee60008100a00 */
[----:B------:R-:W-:Y:S01]  /*6720*/  IADD3 R25, R25, R31, RZ ;  /* 0x0000001f19197210 */ /* 0x000fe20007ffe0ff */
[----:B------:R-:W4:Y:S01]  /*6730*/  LDL.64 R34, [UR13+0x70] ;  /* 0x0000700dff227983 */ /* 0x000f220008100a00 */
[----:B------:R-:W-:-:S05]  /*6740*/  IADD3.X R31, R27, UR12, RZ, P2, !PT ;  /* 0x0000000c1b1f7c10 */ /* 0x000fca00097fe4ff */
[----:B------:R1:W5:Y:S01]  /*6750*/  LDG.E R37, [R30.64] ;  /* 0x000000061e257981 */ /* 0x000362000c1e1900 */
[----:B0-----:R-:W-:-:S04]  /*6760*/  IADD3 R26, P2, R30, UR16, RZ ;  /* 0x000000101e1a7c10 */ /* 0x001fc8000ff5e0ff */
[----:B------:R-:W-:Y:S02]  /*6770*/  IADD3.X R27, R31, UR12, RZ, P2, !PT ;  /* 0x0000000c1f1b7c10 */ /* 0x000fe400097fe4ff */
[----:B-1----:R-:W-:Y:S02]  /*6780*/  IADD3 R30, P2, R26, UR16, RZ ;  /* 0x000000101a1e7c10 */ /* 0x002fe4000ff5e0ff */
[----:B--2---:R-:W-:Y:S01]  /*6790*/  SHF.R.S32.HI R36, RZ, 0x1f, R33 ;  /* 0x0000001fff247819 */ /* 0x004fe20000011421 */
[----:B---3--:R-:W-:Y:S02]  /*67a0*/  IMAD R29, R29, R33, RZ ;  /* 0x000000211d1d7224 */ /* 0x008fe400078e02ff */
[----:B------:R-:W-:Y:S02]  /*67b0*/  IMAD.WIDE.U32 R24, R33, R28, R24 ;  /* 0x0000001c21187225 */ /* 0x000fe400078e0018 */
[----:B------:R0:W2:Y:S02]  /*67c0*/  LDG.E R33, [R26.64] ;  /* 0x000000061a217981 */ /* 0x0000a4000c1e1900 */
[----:B------:R-:W-:-:S04]  /*67d0*/  IMAD R29, R28, R36, R29 ;  /* 0x000000241c1d7224 */ /* 0x000fc800078e021d */
[----:B------:R-:W-:Y:S01]  /*67e0*/  IMAD.IADD R25, R25, 0x1, R29 ;  /* 0x0000000119197824 */ /* 0x000fe200078e021d */
[----:B-----5:R-:W-:Y:S01]  /*67f0*/  SHF.R.S32.HI R29, RZ, 0x1f, R37 ;  /* 0x0000001fff1d7819 */ /* 0x020fe20000011425 */
[----:B----4-:R-:W-:Y:S02]  /*6800*/  IMAD R31, R35, R37, RZ ;  /* 0x00000025231f7224 */ /* 0x010fe400078e02ff */
        /* <DEDUP_REMOVED lines=36> */
[----:B------:R-:W-:-:S05]  /*6a50*/  IMAD.WIDE.U32 R30, R33, R30, R34 ;  /* 0x0000001e211e7225 */ /* 0x000fca00078e0022 */
[----:B------:R-:W-:Y:S02]  /*6a60*/  IADD3 R31, R31, R36, RZ ;  /* 0x000000241f1f7210 */ /* 0x000fe40007ffe0ff */
[----:B----4-:R-:W-:Y:S01]  /*6a70*/  SHF.R.S32.HI R27, RZ, 0x1f, R37 ;  /* 0x0000001fff1b7819 */ /* 0x010fe20000011425 */
[----:B---3--:R-:W-:Y:S02]  /*6a80*/  IMAD R26, R29, R37, RZ ;  /* 0x000000251d1a7224 */ /* 0x008fe400078e02ff */
[----:B------:R-:W-:-:S04]  /*6a90*/  IMAD.WIDE.U32 R30, R37, R28, R30 ;  /* 0x0000001c251e7225 */ /* 0x000fc800078e001e */
[----:B------:R-:W-:-:S04]  /*6aa0*/  IMAD R27, R28, R27, R26 ;  /* 0x0000001b1c1b7224 */ /* 0x000fc800078e021a */
[----:B------:R-:W-:Y:S01]  /*6ab0*/  IMAD.IADD R31, R31, 0x1, R27 ;  /* 0x000000011f1f7824 */ /* 0x000fe200078e021b */
[----:B------:R-:W-:Y:S05]  /*6ac0*/  @P2 BRA `(.L_x_3224) ;  /* 0xfffff68000002947 */ /* 0x000fea000383ffff */
.L_x_3223:
        /* <DEDUP_REMOVED lines=33> */
[----:B-----5:R-:W-:Y:S01]  /*6ce0*/  SHF.R.S32.HI R29, RZ, 0x1f, R37 ;  /* 0x0000001fff1d7819 */ /* 0x020fe20000011425 */
[----:B------:R-:W-:Y:S01]  /*6cf0*/  IMAD.IADD R25, R25, 0x1, R36 ;  /* 0x0000000119197824 */ /* 0x000fe200078e0224 */
[----:B------:R-:W-:Y:S01]  /*6d00*/  IADD3.X R27, R31, UR12, RZ, P0, !PT ;  /* 0x0000000c1f1b7c10 */ /* 0x000fe200087fe4ff */
[----:B----4-:R-:W-:Y:S02]  /*6d10*/  IMAD R31, R35, R37, RZ ;  /* 0x00000025231f7224 */ /* 0x010fe400078e02ff */
[----:B------:R-:W-:Y:S01]  /*6d20*/  IMAD.WIDE.U32 R24, R37, R34, R24 ;  /* 0x0000002225187225 */ /* 0x000fe200078e0018 */
[----:B------:R-:W-:Y:S01]  /*6d30*/  IADD3 R30, P0, R26, UR16, RZ ;  /* 0x000000101a1e7c10 */ /* 0x000fe2000ff1e0ff */
[----:B------:R0:W2:Y:S02]  /*6d40*/  LDG.E R33, [R26.64] ;  /* 0x000000061a217981 */ /* 0x0000a4000c1e1900 */
[----:B------:R-:W-:-:S02]  /*6d50*/  IMAD R31, R34, R29, R31 ;  /* 0x0000001d221f7224 */ /* 0x000fc400078e021f */
[----:B------:R-:W3:Y:S03]  /*6d60*/  LDL.64 R28, [UR13+0x38] ;  /* 0x0000380dff1c7983 */ /* 0x000ee60008100a00 */
[----:B------:R-:W-:Y:S01]  /*6d70*/  IADD3 R25, R25, R31, RZ ;  /* 0x0000001f19197210 */ /* 0x000fe20007ffe0ff */
[----:B------:R-:W4:Y:S01]  /*6d80*/  LDL.64 R34, [UR13+0x40] ;  /* 0x0000400dff227983 */ /* 0x000f220008100a00 */
[----:B------:R-:W-:-:S05]  /*6d90*/  IADD3.X R31, R27, UR12, RZ, P0, !PT ;  /* 0x0000000c1b1f7c10 */ /* 0x000fca00087fe4ff */
[----:B------:R1:W5:Y:S01]  /*6da0*/  LDG.E R37, [R30.64] ;  /* 0x000000061e257981 */ /* 0x000362000c1e1900 */
[----:B0-----:R-:W-:-:S04]  /*6db0*/  IADD3 R26, P0, R30, UR16, RZ ;  /* 0x000000101e1a7c10 */ /* 0x001fc8000ff1e0ff */
[----:B------:R-:W-:Y:S02]  /*6dc0*/  IADD3.X R27, R31, UR12, RZ, P0, !PT ;  /* 0x0000000c1f1b7c10 */ /* 0x000fe400087fe4ff */
[----:B-1----:R-:W4:Y:S01]  /*6dd0*/  LDL.64 R30, [UR13+0x48] ;  /* 0x0000480dff1e7983 */ /* 0x002f220008100a00 */
[----:B--2---:R-:W-:Y:S01]  /*6de0*/  SHF.R.S32.HI R36, RZ, 0x1f, R33 ;  /* 0x0000001fff247819 */ /* 0x004fe20000011421 */
[----:B---3--:R-:W-:Y:S02]  /*6df0*/  IMAD R29, R29, R33, RZ ;  /* 0x000000211d1d7224 */ /* 0x008fe400078e02ff */
[----:B------:R-:W-:Y:S02]  /*6e00*/  IMAD.WIDE.U32 R24, R33, R28, R24 ;  /* 0x0000001c21187225 */ /* 0x000fe400078e0018 */
[----:B------:R-:W2:Y:S02]  /*6e10*/  LDG.E R33, [R26.64] ;  /* 0x000000061a217981 */ /* 0x000ea4000c1e1900 */
[----:B------:R-:W-:-:S04]  /*6e20*/  IMAD R29, R28, R36, R29 ;  /* 0x000000241c1d7224 */ /* 0x000fc800078e021d */
[----:B------:R-:W-:Y:S01]  /*6e30*/  IMAD.IADD R25, R25, 0x1, R29 ;  /* 0x0000000119197824 */ /* 0x000fe200078e021d */
[----:B-----5:R-:W-:Y:S01]  /*6e40*/  SHF.R.S32.HI R29, RZ, 0x1f, R37 ;  /* 0x0000001fff1d7819 */ /* 0x020fe20000011425 */
[----:B----4-:R-:W-:-:S04]  /*6e50*/  IMAD R28, R35, R37, RZ ;  /* 0x00000025231c7224 */ /* 0x010fc800078e02ff */
        /* <DEDUP_REMOVED lines=15> */
[----:B------:R-:W-:-:S04]  /*6f50*/  IMAD R31, R31, R33, RZ ;  /* 0x000000211f1f7224 */ /* 0x000fc800078e02ff */
[----:B------:R-:W-:Y:S02]  /*6f60*/  IMAD R36, R30, R36, R31 ;  /* 0x000000241e247224 */ /* 0x000fe400078e021f */
[----:B------:R-:W-:-:S04]  /*6f70*/  IMAD.WIDE.U32 R30, R33, R30, R34 ;  /* 0x0000001e211e7225 */ /* 0x000fc800078e0022 */
[----:B------:R-:W-:Y:S01]  /*6f80*/  IMAD.IADD R31, R31, 0x1, R36 ;  /* 0x000000011f1f7824 */ /* 0x000fe200078e0224 */
[----:B----4-:R-:W-:Y:S01]  /*6f90*/  SHF.R.S32.HI R27, RZ, 0x1f, R37 ;  /* 0x0000001fff1b7819 */ /* 0x010fe20000011425 */
[----:B---3--:R-:W-:Y:S02]  /*6fa0*/  IMAD R26, R29, R37, RZ ;  /* 0x000000251d1a7224 */ /* 0x008fe400078e02ff */
[----:B------:R-:W-:-:S04]  /*6fb0*/  IMAD.WIDE.U32 R30, R37, R28, R30 ;  /* 0x0000001c251e7225 */ /* 0x000fc800078e001e */
[----:B------:R-:W-:-:S04]  /*6fc0*/  IMAD R27, R28, R27, R26 ;  /* 0x0000001b1c1b7224 */ /* 0x000fc800078e021a */
[----:B------:R-:W-:Y:S02]  /*6fd0*/  IMAD.IADD R31, R31, 0x1, R27 ;  /* 0x000000011f1f7824 */ /* 0x000fe400078e021b */
.L_x_3225:
[----:B------:R-:W-:-:S04]  /*6fe0*/  ISETP.NE.U32.AND P2, PT, R9, RZ, PT ;  /* 0x000000ff0900720c */ /* 0x000fc80003f45070 */
[----:B------:R-:W-:-:S13]  /*6ff0*/  ISETP.NE.OR.EX P0, PT, R8, RZ, P0, P2 ;  /* 0x000000ff0800720c */ /* 0x000fda0000705720 */
[----:B------:R-:W-:Y:S05]  /*7000*/  @!P0 BRA `(.L_x_3221) ;  /* 0x000002c000008947 */ /* 0x000fea0003800000 */
.L_x_3222:
        /* <DEDUP_REMOVED lines=14> */
[----:B------:R-:W-:Y:S02]  /*70f0*/  SHF.R.S32.HI R25, RZ, 0x1f, R35 ;  /* 0x0000001fff197819 */ /* 0x000fe40000011423 */
[----:B------:R-:W-:Y:S02]  /*7100*/  IADD3 R31, R31, R33, RZ ;  /* 0x000000211f1f7210 */ /* 0x000fe40007ffe0ff */
[----:B------:R-:W2:Y:S01]  /*7110*/  LDG.E R33, [R28.64] ;  /* 0x000000061c217981 */ /* 0x000ea2000c1e1900 */
        /* <DEDUP_REMOVED lines=27> */
.L_x_3221:
        /* <DEDUP_REMOVED lines=8> */
[----:B------:R-:W-:-:S03]  /*7350*/  UIMAD UR5, UR4, UR13, UR5 ;  /* 0x0000000d040572a4 */ /* 0x000fc6000f8e0205 */
[----:B------:R-:W-:Y:S01]  /*7360*/  IMAD.IADD R9, R9, 0x1, R5 ;  /* 0x0000000109097824 */ /* 0x000fe200078e0205 */
[----:B------:R-:W-:Y:S01]  /*7370*/  MOV R5, UR4 ;  /* 0x0000000400057c02 */ /* 0x000fe20008000f00 */
[----:B------:R-:W-:-:S04]  /*7380*/  ULEA UR4, UR4, UR14, 0x3 ;  /* 0x0000000e04047291 */ /* 0x000fc8000f8e183f */
        /* <DEDUP_REMOVED lines=36> */
[----:B------:R-:W-:-:S05]  /*75d0*/  @P0 IMAD.MOV.U32 R30, RZ, RZ, R8 ;  /* 0x000000ffff1e0224 */ /* 0x000fca00078e0008 */
.L_x_3220:
[----:B------:R-:W-:Y:S01]  /*75e0*/  MOV R8, R30 ;  /* 0x0000001e00087202 */ /* 0x000fe20000000f00 */
        /* <DEDUP_REMOVED lines=33> */
.L_x_3230:
        /* <DEDUP_REMOVED lines=120> */
[----:B------:R-:W-:Y:S02]  /*7f80*/  IADD3.X R35, R31, UR12, RZ, P2, !PT ;  /* 0x0000000c1f237c10 */ /* 0x000fe400097fe4ff */
[----:B------:R-:W-:Y:S02]  /*7f90*/  IADD3 R24, P2, R34, UR16, RZ ;  /* 0x0000001022187c10 */ /* 0x000fe4000ff5e0ff */
[----:B------:R-:W-:Y:S01]  /*7fa0*/  IADD3 R29, R29, R27, RZ ;  /* 0x0000001b1d1d7210 */ /* 0x000fe20007ffe0ff */
        /* <DEDUP_REMOVED lines=29> */
.L_x_3229:
        /* <DEDUP_REMOVED lines=74> */
[----:B------:R-:W-:-:S05]  /*8620*/  IMAD R31, R28, R31, R29 ;  /* 0x0000001f1c1f7224 */ /* 0x000fca00078e021d */
[----:B------:R-:W-:Y:S02]  /*8630*/  IADD3 R11, R11, R31, RZ ;  /* 0x0000001f0b0b7210 */ /* 0x000fe40007ffe0ff */
[----:B----4-:R-:W-:Y:S01]  /*8640*/  SHF.R.S32.HI R29, RZ, 0x1f, R33 ;  /* 0x0000001fff1d7819 */ /* 0x010fe20000011421 */
[----:B-----5:R-:W-:Y:S02]  /*8650*/  IMAD R27, R27, R33, RZ ;  /* 0x000000211b1b7224 */ /* 0x020fe400078e02ff */
[----:B------:R-:W-:-:S04]  /*8660*/  IMAD.WIDE.U32 R10, R33, R26, R10 ;  /* 0x0000001a210a7225 */ /* 0x000fc800078e000a */
[----:B------:R-:W-:-:S04]  /*8670*/  IMAD R27, R26, R29, R27 ;  /* 0x0000001d1a1b7224 */ /* 0x000fc800078e021b */
[----:B------:R-:W-:Y:S02]  /*8680*/  IMAD.IADD R11, R11, 0x1, R27 ;  /* 0x000000010b0b7824 */ /* 0x000fe400078e021b */
.L_x_3231:
[----:B------:R-:W-:-:S04]  /*8690*/  ISETP.NE.U32.AND P2, PT, R5, RZ, PT ;  /* 0x000000ff0500720c */ /* 0x000fc80003f45070 */
[----:B------:R-:W-:-:S13]  /*86a0*/  ISETP.NE.OR.EX P0, PT, R4, RZ, P0, P2 ;  /* 0x000000ff0400720c */ /* 0x000fda0000705720 */
[----:B------:R-:W-:Y:S05]  /*86b0*/  @!P0 BRA `(.L_x_3227) ;  /* 0x000002c000008947 */ /* 0x000fea0003800000 */
.L_x_3228:
        /* <DEDUP_REMOVED lines=14> */
[----:B------:R-:W2:Y:S02]  /*87a0*/  LDG.E R33, [R34.64] ;  /* 0x0000000622217981 */ /* 0x000ea4000c1e1900 */
[----:B------:R-:W-:Y:S02]  /*87b0*/  IMAD.IADD R11, R11, 0x1, R27 ;  /* 0x000000010b0b7824 */ /* 0x000fe400078e021b */
        /* <DEDUP_REMOVED lines=25> */
[----:B------:R-:W-:-:S05]  /*8950*/  IMAD R27, R28, R27, R26 ;  /* 0x0000001b1c1b7224 */ /* 0x000fca00078e021a */
[----:B------:R-:W-:Y:S01]  /*8960*/  IADD3 R11, R11, R27, RZ ;  /* 0x0000001b0b0b7210 */ /* 0x000fe20007ffe0ff */
[----:B------:R-:W-:Y:S05]  /*8970*/  @P0 BRA `(.L_x_3228) ;  /* 0xfffffd4000000947 */ /* 0x000fea000383ffff */
.L_x_3227:
        /* <DEDUP_REMOVED lines=15> */
[----:B------:R-:W-:Y:S01]  /*8a70*/  LEA.HI.X R7, R24, c[0x0][0x16c], R5, 0x2, P0 ;  /* 0x00005b0018077a11 */ /* 0x000fe200000f1405 */
[----:B------:R-:W-:-:S04]  /*8a80*/  IMAD.U32 R24, R4, 0x8, R1 ;  /* 0x0000000804187824 */ /* 0x000fc800078e0001 */
[----:B------:R-:W2:Y:S04]  /*8a90*/  LDG.E R25, [R6.64] ;  /* 0x0000000606197981 */ /* 0x000ea8000c1e1900 */
[----:B------:R-:W3:Y:S01]  /*8aa0*/  LDL.64 R4, [R24+0x18] ;  /* 0x0000180018047983 */ /* 0x000ee20000100a00 */
        /* <DEDUP_REMOVED lines=31> */
.L_x_3226:
        /* <DEDUP_REMOVED lines=34> */
.L_x_3236:
        /* <DEDUP_REMOVED lines=12> */
[----:B------:R-:W2:Y:S01]  /*8f80*/  LDL.64 R36, [UR13+0x30] ;  /* 0x0000300dff247983 */ /* 0x000ea20008100a00 */
[----:B----4-:R-:W-:Y:S02]  /*8f90*/  IMAD R24, R29, R35, RZ ;  /* 0x000000231d187224 */ /* 0x010fe400078e02ff */
[----:B------:R-:W-:Y:S02]  /*8fa0*/  IADD3 R31, R31, R33, RZ ;  /* 0x000000211f1f7210 */ /* 0x000fe40007ffe0ff */
[----:B------:R-:W-:Y:S02]  /*8fb0*/  SHF.R.S32.HI R33, RZ, 0x1f, R35 ;  /* 0x0000001fff217819 */ /* 0x000fe40000011423 */
        /* <DEDUP_REMOVED lines=35> */
[----:B--2---:R-:W-:Y:S02]  /*91f0*/  IMAD R31, R35, R37, RZ ;  /* 0x00000025231f7224 */ /* 0x004fe400078e02ff */
[----:B------:R-:W-:Y:S01]  /*9200*/  IMAD.IADD R25, R25, 0x1, R29 ;  /* 0x0000000119197824 */ /* 0x000fe200078e021d */
[----:B------:R-:W-:-:S03]  /*9210*/  SHF.R.S32.HI R29, RZ, 0x1f, R37 ;  /* 0x0000001fff1d7819 */ /* 0x000fc60000011425 */
[----:B------:R-:W-:-:S04]  /*9220*/  IMAD.WIDE.U32 R24, R37, R34, R24 ;  /* 0x0000002225187225 */ /* 0x000fc800078e0018 */
[----:B------:R-:W-:Y:S02]  /*9230*/  IMAD R31, R34, R29, R31 ;  /* 0x0000001d221f7224 */ /* 0x000fe400078e021f */
[----:B------:R-:W2:Y:S03]  /*9240*/  LDL.64 R28, [UR13+0x48] ;  /* 0x0000480dff1c7983 */ /* 0x000ea60008100a00 */
[----:B------:R-:W-:Y:S01]  /*9250*/  IADD3 R25, R25, R31, RZ ;  /* 0x0000001f19197210 */ /* 0x000fe20007ffe0ff */
[----:B------:R-:W4:Y:S01]  /*9260*/  LDL.64 R34, [UR13+0x50] ;  /* 0x0000500dff227983 */ /* 0x000f220008100a00 */
[----:B------:R-:W-:-:S05]  /*9270*/  IADD3.X R31, R27, UR12, RZ, P2, !PT ;  /* 0x0000000c1b1f7c10 */ /* 0x000fca00097fe4ff */
[----:B------:R1:W5:Y:S01]  /*9280*/  LDG.E R37, [R30.64] ;  /* 0x000000061e257981 */ /* 0x000362000c1e1900 */
[----:B0-----:R-:W-:-:S04]  /*9290*/  IADD3 R26, P2, R30, UR16, RZ ;  /* 0x000000101e1a7c10 */ /* 0x001fc8000ff5e0ff */
[----:B------:R-:W-:Y:S02]  /*92a0*/  IADD3.X R27, R31, UR12, RZ, P2, !PT ;  /* 0x0000000c1f1b7c10 */ /* 0x000fe400097fe4ff */
[----:B-1----:R-:W-:Y:S02]  /*92b0*/  IADD3 R30, P2, R26, UR16, RZ ;  /* 0x000000101a1e7c10 */ /* 0x002fe4000ff5e0ff */
[----:B---3--:R-:W-:Y:S01]  /*92c0*/  SHF.R.S32.HI R36, RZ, 0x1f, R33 ;  /* 0x0000001fff247819 */ /* 0x008fe20000011421 */
[----:B--2---:R-:W-:Y:S02]  /*92d0*/  IMAD R29, R29, R33, RZ ;  /* 0x000000211d1d7224 */ /* 0x004fe400078e02ff */
        /* <DEDUP_REMOVED lines=84> */
[----:B------:R-:W-:Y:S01]  /*9820*/  IADD3 R31, R31, R27, RZ ;  /* 0x0000001b1f1f7210 */ /* 0x000fe20007ffe0ff */
[----:B------:R-:W-:Y:S05]  /*9830*/  @P2 BRA `(.L_x_3236) ;  /* 0xfffff68000002947 */ /* 0x000fea000383ffff */
.L_x_3235:
        /* <DEDUP_REMOVED lines=34> */
[----:B------:R-:W-:Y:S01]  /*9a60*/  IADD3.X R27, R31, UR12, RZ, P0, !PT ;  /* 0x0000000c1f1b7c10 */ /* 0x000fe200087fe4ff */
[----:B----4-:R-:W-:Y:S02]  /*9a70*/  IMAD R31, R35, R37, RZ ;  /* 0x00000025231f7224 */ /* 0x010fe400078e02ff */
[----:B------:R-:W-:-:S02]  /*9a80*/  IMAD.IADD R25, R25, 0x1, R36 ;  /* 0x0000000119197824 */ /* 0x000fc400078e0224 */
[----:B------:R-:W-:Y:S01]  /*9a90*/  IMAD R31, R34, R29, R31 ;  /* 0x0000001d221f7224 */ /* 0x000fe200078e021f */
[----:B------:R0:W2:Y:S01]  /*9aa0*/  LDG.E R33, [R26.64] ;  /* 0x000000061a217981 */ /* 0x0000a2000c1e1900 */
[----:B------:R-:W-:Y:S01]  /*9ab0*/  IMAD.WIDE.U32 R24, R37, R34, R24 ;  /* 0x0000002225187225 */ /* 0x000fe200078e0018 */
[----:B------:R-:W-:Y:S02]  /*9ac0*/  IADD3 R30, P0, R26, UR16, RZ ;  /* 0x000000101a1e7c10 */ /* 0x000fe4000ff1e0ff */
[----:B------:R-:W3:Y:S01]  /*9ad0*/  LDL.64 R28, [UR13+0x38] ;  /* 0x0000380dff1c7983 */ /* 0x000ee20008100a00 */
[----:B------:R-:W-:Y:S01]  /*9ae0*/  IMAD.IADD R25, R25, 0x1, R31 ;  /* 0x0000000119197824 */ /* 0x000fe200078e021f */
[----:B------:R-:W-:Y:S02]  /*9af0*/  IADD3.X R31, R27, UR12, RZ, P0, !PT ;  /* 0x0000000c1b1f7c10 */ /* 0x000fe400087fe4ff */
        /* <DEDUP_REMOVED lines=10> */
[----:B----4-:R-:W-:-:S03]  /*9ba0*/  IMAD R28, R35, R37, RZ ;  /* 0x00000025231c7224 */ /* 0x010fc600078e02ff */
[----:B------:R-:W-:Y:S02]  /*9bb0*/  IADD3 R25, R25, R29, RZ ;  /* 0x0000001d19197210 */ /* 0x000fe40007ffe0ff */
        /* <DEDUP_REMOVED lines=25> */
.L_x_3237:
[----:B------:R-:W-:-:S04]  /*9d50*/  ISETP.NE.U32.AND P2, PT, R7, RZ, PT ;  /* 0x000000ff0700720c */ /* 0x000fc80003f45070 */
[----:B------:R-:W-:-:S13]  /*9d60*/  ISETP.NE.OR.EX P0, PT, R6, RZ, P0, P2 ;  /* 0x000000ff0600720c */ /* 0x000fda0000705720 */
[----:B------:R-:W-:Y:S05]  /*9d70*/  @!P0 BRA `(.L_x_3233) ;  /* 0x000002c000008947 */ /* 0x000fea0003800000 */
.L_x_3234:
        /* <DEDUP_REMOVED lines=17> */
[----:B------:R-:W-:Y:S02]  /*9e90*/  IMAD R25, R26, R25, R24 ;  /* 0x000000191a197224 */ /* 0x000fe400078e0218 */
[----:B------:R-:W-:Y:S01]  /*9ea0*/  IMAD.WIDE.U32 R26, R35, R26, R30 ;  /* 0x0000001a231a7225 */ /* 0x000fe200078e001e */
[----:B------:R-:W-:Y:S01]  /*9eb0*/  IADD3 R24, P0, R28, UR16, RZ ;  /* 0x000000101c187c10 */ /* 0x000fe2000ff1e0ff */
[----:B------:R-:W3:Y:S03]  /*9ec0*/  LDL.64 R30, [UR13+0x28] ;  /* 0x0000280dff1e7983 */ /* 0x000ee60008100a00 */
[----:B------:R-:W-:Y:S01]  /*9ed0*/  IADD3 R27, R27, R25, RZ ;  /* 0x000000191b1b7210 */ /* 0x000fe20007ffe0ff */
[----:B------:R-:W4:Y:S01]  /*9ee0*/  LDL.64 R34, [UR13+0x30] ;  /* 0x0000300dff227983 */ /* 0x000f220008100a00 */
[----:B------:R-:W-:-:S05]  /*9ef0*/  IADD3.X R25, R29, UR12, RZ, P0, !PT ;  /* 0x0000000c1d197c10 */ /* 0x000fca00087fe4ff */
        /* <DEDUP_REMOVED lines=20> */
.L_x_3233:
        /* <DEDUP_REMOVED lines=10> */
[----:B------:R-:W-:-:S04]  /*a0e0*/  IMAD.IADD R7, R7, 0x1, R21 ;  /* 0x0000000107077824 */ /* 0x000fc800078e0215 */
[----:B------:R-:W-:Y:S01]  /*a0f0*/  IMAD.WIDE.U32 R24, R25, c[0x0][0x1c0], R6 ;  /* 0x0000700019187a25 */ /* 0x000fe200078e0006 */
[----:B------:R-:W-:-:S04]  /*a100*/  MOV R6, UR4 ;  /* 0x0000000400067c02 */ /* 0x000fc80008000f00 */
        /* <DEDUP_REMOVED lines=37> */
.L_x_3232:
[----:B------:R-:W-:Y:S02]  /*a360*/  IMAD.MOV.U32 R20, RZ, RZ, R30 ;  /* 0x000000ffff147224 */ /* 0x000fe400078e001e */
[----:B------:R-:W-:Y:S01]  /*a370*/  IMAD.MOV.U32 R21, RZ, RZ, R31 ;  /* 0x000000ffff157224 */ /* 0x000fe200078e001f */
[----:B------:R-:W-:Y:S05]  /*a380*/  @!P1 BRA `(.L_x_3238) ;  /* 0x0000167000009947 */ /* 0x000fea0003800000 */
[C---:B------:R-:W-:Y:S01]  /*a390*/  IADD3 R4, P1, R0.reuse, -0x1, RZ ;  /* 0xffffffff00047810 */ /* 0x040fe20007f3e0ff */
[----:B------:R-:W-:Y:S01]  /*a3a0*/  ULDC.64 UR4, c[0x0][0x1c0] ;  /* 0x0000700000047ab9 */ /* 0x000fe20000000a00 */
[----:B------:R-:W-:Y:S01]  /*a3b0*/  LOP3.LUT R7, R0, 0x3, RZ, 0xc0, !PT ;  /* 0x0000000300077812 */ /* 0x000fe200078ec0ff */
[----:B------:R-:W-:Y:S01]  /*a3c0*/  IMAD.MOV.U32 R0, RZ, RZ, RZ ;  /* 0x000000ffff007224 */ /* 0x000fe200078e00ff */
[----:B------:R-:W-:Y:S01]  /*a3d0*/  ISETP.GE.U32.AND P0, PT, R4, 0x3, PT ;  /* 0x000000030400780c */ /* 0x000fe20003f06070 */
[----:B------:R-:W-:Y:S01]  /*a3e0*/  IMAD.MOV.U32 R6, RZ, RZ, RZ ;  /* 0x000000ffff067224 */ /* 0x000fe200078e00ff */
[----:B------:R-:W-:-:S04]  /*a3f0*/  IADD3.X R4, R2, -0x1, RZ, P1, !PT ;  /* 0xffffffff02047810 */ /* 0x000fc80000ffe4ff */
[----:B------:R-:W-:Y:S02]  /*a400*/  ISETP.GE.U32.AND.EX P0, PT, R4, RZ, PT, P0 ;  /* 0x000000ff0400720c */ /* 0x000fe40003f06100 */
[----:B------:R-:W-:-:S11]  /*a410*/  CS2R R4, SRZ ;  /* 0x0000000000047805 */ /* 0x000fd6000001ff00 */
        /* <DEDUP_REMOVED lines=22> */
.L_x_3242:
[----:B------:R-:W-:Y:S01]  /*a580*/  IMAD.U32 R25, R0, 0x8, R1 ;  /* 0x0000000800197824 */ /* 0x000fe200078e0001 */
[----:B------:R0:W2:Y:S04]  /*a590*/  LDG.E R35, [R28.64] ;  /* 0x000000061c237981 */ /* 0x0000a8000c1e1900 */
[----:B------:R-:W2:Y:S04]  /*a5a0*/  LDL.64 R26, [R25+0x18] ;  /* 0x00001800191a7983 */ /* 0x000ea80000100a00 */
[----:B------:R-:W3:Y:S01]  /*a5b0*/  LDL.64 R30, [R25+0x20] ;  /* 0x00002000191e7983 */ /* 0x000ee20000100a00 */
[----:B0-----:R-:W-:-:S04]  /*a5c0*/  IADD3 R28, P1, R28, UR12, RZ ;  /* 0x0000000c1c1c7c10 */ /* 0x001fc8000ff3e0ff */
[----:B------:R-:W-:-:S05]  /*a5d0*/  IADD3.X R29, R29, UR10, RZ, P1, !PT ;  /* 0x0000000a1d1d7c10 */ /* 0x000fca0008ffe4ff */
[----:B------:R-:W4:Y:S01]  /*a5e0*/  LDG.E R37, [R28.64] ;  /* 0x000000061c257981 */ /* 0x000f22000c1e1900 */
[----:B--2---:R-:W-:Y:S01]  /*a5f0*/  IMAD.WIDE.U32 R32, R35, R26, R4 ;  /* 0x0000001a23207225 */ /* 0x004fe200078e0004 */
[----:B------:R-:W-:-:S03]  /*a600*/  SHF.R.S32.HI R5, RZ, 0x1f, R35 ;  /* 0x0000001fff057819 */ /* 0x000fc60000011423 */
[----:B------:R-:W-:Y:S01]  /*a610*/  IMAD R35, R27, R35, RZ ;  /* 0x000000231b237224 */ /* 0x000fe200078e02ff */
[----:B------:R-:W-:-:S03]  /*a620*/  IADD3 R4, P1, R28, UR12, RZ ;  /* 0x0000000c1c047c10 */ /* 0x000fc6000ff3e0ff */
[----:B------:R-:W-:Y:S01]  /*a630*/  IMAD R5, R26, R5, R35 ;  /* 0x000000051a057224 */ /* 0x000fe200078e0223 */
[----:B------:R-:W-:-:S03]  /*a640*/  MOV R26, R32 ;  /* 0x00000020001a7202 */ /* 0x000fc60000000f00 */
[----:B------:R-:W-:Y:S01]  /*a650*/  IMAD.IADD R27, R33, 0x1, R5 ;  /* 0x00000001211b7824 */ /* 0x000fe200078e0205 */
[----:B------:R-:W-:Y:S02]  /*a660*/  IADD3.X R5, R29, UR10, RZ, P1, !PT ;  /* 0x0000000a1d057c10 */ /* 0x000fe40008ffe4ff */
[----:B----4-:R-:W-:Y:S01]  /*a670*/  SHF.R.S32.HI R35, RZ, 0x1f, R37 ;  /* 0x0000001fff237819 */ /* 0x010fe20000011425 */
[----:B---3--:R-:W-:Y:S02]  /*a680*/  IMAD R28, R31, R37, RZ ;  /* 0x000000251f1c7224 */ /* 0x008fe400078e02ff */
[----:B------:R0:W2:Y:S02]  /*a690*/  LDG.E R33, [R4.64] ;  /* 0x0000000604217981 */ /* 0x0000a4000c1e1900 */
[----:B------:R-:W-:Y:S02]  /*a6a0*/  IMAD R35, R30, R35, R28 ;  /* 0x000000231e237224 */ /* 0x000fe400078e021c */
[----:B------:R-:W-:Y:S01]  /*a6b0*/  IMAD.WIDE.U32 R30, R37, R30, R26 ;  /* 0x0000001e251e7225 */ /* 0x000fe200078e001a */
[----:B------:R-:W3:Y:S01]  /*a6c0*/  LDL.64 R28, [R25+0x28] ;  /* 0x00002800191c7983 */ /* 0x000ee20000100a00 */
[----:B------:R-:W-:-:S04]  /*a6d0*/  IADD3 R26, P1, R4, UR12, RZ ;  /* 0x0000000c041a7c10 */ /* 0x000fc8000ff3e0ff */
[----:B------:R-:W-:Y:S02]  /*a6e0*/  IADD3.X R27, R5, UR10, RZ, P1, !PT ;  /* 0x0000000a051b7c10 */ /* 0x000fe40008ffe4ff */
[----:B0-----:R-:W4:Y:S04]  /*a6f0*/  LDL.64 R4, [R25+0x30] ;  /* 0x0000300019047983 */ /* 0x001f280000100a00 */
[----:B------:R0:W5:Y:S01]  /*a700*/  LDG.E R37, [R26.64] ;  /* 0x000000061a257981 */ /* 0x000162000c1e1900 */
[----:B------:R-:W-:Y:S01]  /*a710*/  IMAD.IADD R31, R31, 0x1, R35 ;  /* 0x000000011f1f7824 */ /* 0x000fe200078e0223 */
[----:B------:R-:W-:Y:S02]  /*a720*/  IADD3 R34, P1, R26, UR12, RZ ;  /* 0x0000000c1a227c10 */ /* 0x000fe4000ff3e0ff */
[----:B--2---:R-:W-:Y:S01]  /*a730*/  SHF.R.S32.HI R35, RZ, 0x1f, R33 ;  /* 0x0000001fff237819 */ /* 0x004fe20000011421 */
[----:B---3--:R-:W-:-:S02]  /*a740*/  IMAD R29, R29, R33, RZ ;  /* 0x000000211d1d7224 */ /* 0x008fc400078e02ff */
[----:B------:R-:W-:-:S04]  /*a750*/  IMAD.WIDE.U32 R30, R33, R28, R30 ;  /* 0x0000001c211e7225 */ /* 0x000fc800078e001e */
[----:B------:R-:W-:Y:S01]  /*a760*/  IMAD R29, R28, R35, R29 ;  /* 0x000000231c1d7224 */ /* 0x000fe200078e021d */
[----:B------:R-:W-:Y:S02]  /*a770*/  IADD3.X R35, R27, UR10, RZ, P1, !PT ;  /* 0x0000000a1b237c10 */ /* 0x000fe40008ffe4ff */
[----:B0-----:R-:W-:Y:S01]  /*a780*/  IADD3 R26, P1, R34, UR12, RZ ;  /* 0x0000000c221a7c10 */ /* 0x001fe2000ff3e0ff */
[----:B------:R-:W-:Y:S01]  /*a790*/  IMAD.IADD R31, R31, 0x1, R29 ;  /* 0x000000011f1f7824 */ /* 0x000fe200078e021d */
[----:B-----5:R-:W-:Y:S01]  /*a7a0*/  SHF.R.S32.HI R27, RZ, 0x1f, R37 ;  /* 0x0000001fff1b7819 */ /* 0x020fe20000011425 */
[----:B------:R0:W2:Y:S01]  /*a7b0*/  LDG.E R33, [R34.64] ;  /* 0x0000000622217981 */ /* 0x0000a2000c1e1900 */
[----:B----4-:R-:W-:-:S03]  /*a7c0*/  IMAD R32, R5, R37, RZ ;  /* 0x0000002505207224 */ /* 0x010fc600078e02ff */
[----:B------:R-:W3:Y:S01]  /*a7d0*/  LDL.64 R28, [R25+0x38] ;  /* 0x00003800191c7983 */ /* 0x000ee20000100a00 */
[----:B------:R-:W-:Y:S01]  /*a7e0*/  IMAD R32, R4, R27, R32 ;  /* 0x0000001b04207224 */ /* 0x000fe200078e0220 */
[----:B------:R-:W-:Y:S01]  /*a7f0*/  IADD3.X R27, R35, UR10, RZ, P1, !PT ;  /* 0x0000000a231b7c10 */ /* 0x000fe20008ffe4ff */
[----:B------:R-:W-:Y:S02]  /*a800*/  IMAD.WIDE.U32 R30, R37, R4, R30 ;  /* 0x00000004251e7225 */ /* 0x000fe400078e001e */
[----:B------:R-:W4:Y:S04]  /*a810*/  LDL.64 R4, [R25+0x40] ;  /* 0x0000400019047983 */ /* 0x000f280000100a00 */
[----:B------:R-:W5:Y:S01]  /*a820*/  LDG.E R37, [R26.64] ;  /* 0x000000061a257981 */ /* 0x000f62000c1e1900 */
[----:B0-----:R-:W-:Y:S01]  /*a830*/  IADD3 R34, P1, R26, UR12, RZ ;  /* 0x0000000c1a227c10 */ /* 0x001fe2000ff3e0ff */
[----:B------:R-:W-:Y:S01]  /*a840*/  IMAD.IADD R31, R31, 0x1, R32 ;  /* 0x000000011f1f7824 */ /* 0x000fe200078e0220 */
[----:B--2---:R-:W-:Y:S01]  /*a850*/  SHF.R.S32.HI R35, RZ, 0x1f, R33 ;  /* 0x0000001fff237819 */ /* 0x004fe20000011421 */
[----:B---3--:R-:W-:-:S02]  /*a860*/  IMAD R29, R29, R33, RZ ;  /* 0x000000211d1d7224 */ /* 0x008fc400078e02ff */
[----:B------:R-:W-:-:S04]  /*a870*/  IMAD.WIDE.U32 R30, R33, R28, R30 ;  /* 0x0000001c211e7225 */ /* 0x000fc800078e001e */
[----:B------:R-:W-:Y:S01]  /*a880*/  IMAD R29, R28, R35, R29 ;  /* 0x000000231c1d7224 */ /* 0x000fe200078e021d */
[----:B------:R-:W-:Y:S02]  /*a890*/  IADD3.X R35, R27, UR10, RZ, P1, !PT ;  /* 0x0000000a1b237c10 */ /* 0x000fe40008ffe4ff */
[----:B-----5:R-:W-:Y:S01]  /*a8a0*/  SHF.R.S32.HI R27, RZ, 0x1f, R37 ;  /* 0x0000001fff1b7819 */ /* 0x020fe20000011425 */
[----:B------:R-:W-:Y:S01]  /*a8b0*/  IMAD.IADD R31, R31, 0x1, R29 ;  /* 0x000000011f1f7824 */ /* 0x000fe200078e021d */
[----:B------:R-:W-:Y:S01]  /*a8c0*/  IADD3 R26, P1, R34, UR12, RZ ;  /* 0x0000000c221a7c10 */ /* 0x000fe2000ff3e0ff */
        /* <DEDUP_REMOVED lines=8> */
[----:B------:R-:W-:-:S02]  /*a950*/  IADD3 R31, R31, R32, RZ ;  /* 0x000000201f1f7210 */ /* 0x000fc40007ffe0ff */
[----:B0-----:R-:W-:Y:S02]  /*a960*/  IADD3 R34, P1, R26, UR12, RZ ;  /* 0x0000000c1a227c10 */ /* 0x001fe4000ff3e0ff */
[----:B--2---:R-:W-:Y:S01]  /*a970*/  SHF.R.S32.HI R35, RZ, 0x1f, R33 ;  /* 0x0000001fff237819 */ /* 0x004fe20000011421 */
[----:B---3--:R-:W-:Y:S02]  /*a980*/  IMAD R29, R29, R33, RZ ;  /* 0x000000211d1d7224 */ /* 0x008fe400078e02ff */
        /* <DEDUP_REMOVED lines=32> */
[----:B------:R-:W-:Y:S01]  /*ab90*/  IMAD.IADD R31, R31, 0x1, R32 ;  /* 0x000000011f1f7824 */ /* 0x000fe200078e0220 */
[----:B0-----:R-:W-:-:S02]  /*aba0*/  IADD3 R34, P1, R26, UR12, RZ ;  /* 0x0000000c1a227c10 */ /* 0x001fc4000ff3e0ff */
[----:B--2---:R-:W-:Y:S01]  /*abb0*/  SHF.R.S32.HI R35, RZ, 0x1f, R33 ;  /* 0x0000001fff237819 */ /* 0x004fe20000011421 */
[----:B---3--:R-:W-:Y:S02]  /*abc0*/  IMAD R29, R29, R33, RZ ;  /* 0x000000211d1d7224 */ /* 0x008fe400078e02ff */
[----:B------:R-:W-:-:S04]  /*abd0*/  IMAD.WIDE.U32 R30, R33, R28, R30 ;  /* 0x0000001c211e7225 */ /* 0x000fc800078e001e */
[----:B------:R-:W-:Y:S01]  /*abe0*/  IMAD R29, R28, R35, R29 ;  /* 0x000000231c1d7224 */ /* 0x000fe200078e021d */
[----:B------:R-:W-:Y:S02]  /*abf0*/  IADD3.X R35, R27, UR10, RZ, P1, !PT ;  /* 0x0000000a1b237c10 */ /* 0x000fe40008ffe4ff */
[----:B-----5:R-:W-:Y:S01]  /*ac00*/  SHF.R.S32.HI R27, RZ, 0x1f, R37 ;  /* 0x0000001fff1b7819 */ /* 0x020fe20000011425 */
[----:B----4-:R-:W-:Y:S01]  /*ac10*/  IMAD R32, R5, R37, RZ ;  /* 0x0000002505207224 */ /* 0x010fe200078e02ff */
[----:B------:R-:W-:Y:S01]  /*ac20*/  IADD3 R31, R31, R29, RZ ;  /* 0x0000001d1f1f7210 */ /* 0x000fe20007ffe0ff */
[----:B------:R-:W2:Y:S02]  /*ac30*/  LDG.E R33, [R34.64] ;  /* 0x0000000622217981 */ /* 0x000ea4000c1e1900 */
[----:B------:R-:W-:Y:S02]  /*ac40*/  IMAD R32, R4, R27, R32 ;  /* 0x0000001b04207224 */ /* 0x000fe400078e0220 */
[----:B------:R-:W-:Y:S01]  /*ac50*/  IMAD.WIDE.U32 R30, R37, R4, R30 ;  /* 0x00000004251e7225 */ /* 0x000fe200078e001e */
[----:B------:R-:W3:Y:S01]  /*ac60*/  LDL.64 R28, [R25+0x78] ;  /* 0x00007800191c7983 */ /* 0x000ee20000100a00 */
[----:B------:R-:W-:-:S03]  /*ac70*/  IADD3 R4, P1, R34, UR12, RZ ;  /* 0x0000000c22047c10 */ /* 0x000fc6000ff3e0ff */
[----:B------:R-:W4:Y:S01]  /*ac80*/  LDL.64 R26, [R25+0x80] ;  /* 0x00008000191a7983 */ /* 0x000f220000100a00 */
[----:B------:R-:W-:-:S05]  /*ac90*/  IADD3.X R5, R35, UR10, RZ, P1, !PT ;  /* 0x0000000a23057c10 */ /* 0x000fca0008ffe4ff */
[----:B------:R-:W4:Y:S01]  /*aca0*/  LDG.E R37, [R4.64] ;  /* 0x0000000604257981 */ /* 0x000f22000c1e1900 */
[----:B------:R-:W-:Y:S01]  /*acb0*/  IMAD.IADD R31, R31, 0x1, R32 ;  /* 0x000000011f1f7824 */ /* 0x000fe200078e0220 */
[----:B--2---:R-:W-:Y:S01]  /*acc0*/  SHF.R.S32.HI R35, RZ, 0x1f, R33 ;  /* 0x0000001fff237819 */ /* 0x004fe20000011421 */
[----:B---3--:R-:W-:Y:S02]  /*acd0*/  IMAD R29, R29, R33, RZ ;  /* 0x000000211d1d7224 */ /* 0x008fe400078e02ff */
[----:B------:R-:W-:-:S04]  /*ace0*/  IMAD.WIDE.U32 R30, R33, R28, R30 ;  /* 0x0000001c211e7225 */ /* 0x000fc800078e001e */
[----:B------:R-:W-:Y:S01]  /*acf0*/  IMAD R29, R28, R35, R29 ;  /* 0x000000231c1d7224 */ /* 0x000fe200078e021d */
[----:B------:R-:W-:-:S03]  /*ad00*/  IADD3 R28, P1, R4, UR12, RZ ;  /* 0x0000000c041c7c10 */ /* 0x000fc6000ff3e0ff */
[----:B------:R-:W-:Y:S01]  /*ad10*/  IMAD.IADD R31, R31, 0x1, R29 ;  /* 0x000000011f1f7824 */ /* 0x000fe200078e021d */
[----:B------:R-:W-:Y:S01]  /*ad20*/  IADD3.X R29, R5, UR10, RZ, P1, !PT ;  /* 0x0000000a051d7c10 */ /* 0x000fe20008ffe4ff */
[----:B----4-:R-:W-:Y:S01]  /*ad30*/  IMAD R4, R27, R37, RZ ;  /* 0x000000251b047224 */ /* 0x010fe200078e02ff */
[----:B------:R-:W-:Y:S01]  /*ad40*/  SHF.R.S32.HI R35, RZ, 0x1f, R37 ;  /* 0x0000001fff237819 */ /* 0x000fe20000011425 */
[----:B------:R-:W-:Y:S02]  /*ad50*/  IMAD.WIDE.U32 R30, R37, R26, R30 ;  /* 0x0000001a251e7225 */ /* 0x000fe400078e001e */
[----:B------:R0:W2:Y:S02]  /*ad60*/  LDG.E R33, [R28.64] ;  /* 0x000000061c217981 */ /* 0x0000a4000c1e1900 */
[----:B------:R-:W-:Y:S01]  /*ad70*/  IMAD R35, R26, R35, R4 ;  /* 0x000000231a237224 */ /* 0x000fe200078e0204 */
[----:B------:R-:W-:Y:S01]  /*ad80*/  IADD3 R26, P1, R28, UR12, RZ ;  /* 0x0000000c1c1a7c10 */ /* 0x000fe2000ff3e0ff */
[----:B------:R-:W3:Y:S03]  /*ad90*/  LDL.64 R4, [R25+0x88] ;  /* 0x0000880019047983 */ /* 0x000ee60000100a00 */
[----:B------:R-:W-:Y:S01]  /*ada0*/  IADD3.X R27, R29, UR10, RZ, P1, !PT ;  /* 0x0000000a1d1b7c10 */ /* 0x000fe20008ffe4ff */
[----:B------:R-:W4:Y:S04]  /*adb0*/  LDL.64 R36, [R25+0x90] ;  /* 0x0000900019247983 */ /* 0x000f280000100a00 */
[----:B------:R-:W5:Y:S01]  /*adc0*/  LDG.E R32, [R26.64] ;  /* 0x000000061a207981 */ /* 0x000f62000c1e1900 */
[----:B------:R-:W-:Y:S01]  /*add0*/  IADD3 R24, P1, R24, -0x10, RZ ;  /* 0xfffffff018187810 */ /* 0x000fe20007f3e0ff */
[----:B------:R-:W-:-:S03]  /*ade0*/  IMAD.IADD R31, R31, 0x1, R35 ;  /* 0x000000011f1f7824 */ /* 0x000fc600078e0223 */
[----:B------:R-:W-:Y:S02]  /*adf0*/  IADD3.X R2, R2, -0x1, RZ, P1, !PT ;  /* 0xffffffff02027810 */ /* 0x000fe40000ffe4ff */
[----:B------:R-:W-:-:S04]  /*ae00*/  ISETP.GT.U32.AND P1, PT, R24, 0xc, PT ;  /* 0x0000000c1800780c */ /* 0x000fc80003f24070 */
[----:B------:R-:W-:Y:S02]  /*ae10*/  ISETP.GT.AND.EX P1, PT, R2, RZ, PT, P1 ;  /* 0x000000ff0200720c */ /* 0x000fe40003f24310 */
[----:B0-----:R-:W-:Y:S02]  /*ae20*/  IADD3 R28, P2, R26, UR12, RZ ;  /* 0x0000000c1a1c7c10 */ /* 0x001fe4000ff5e0ff */
[----:B------:R-:W-:-:S05]  /*ae30*/  IADD3 R0, P3, R0, 0x10, RZ ;  /* 0x0000001000007810 */ /* 0x000fca0007f7e0ff */
[----:B------:R-:W-:Y:S01]  /*ae40*/  IMAD.X R6, RZ, RZ, R6, P3 ;  /* 0x000000ffff067224 */ /* 0x000fe200018e0606 */
        /* <DEDUP_REMOVED lines=8> */
[----:B------:R-:W-:Y:S01]  /*aed0*/  IMAD R25, R36, R29, R25 ;  /* 0x0000001d24197224 */ /* 0x000fe200078e0219 */
[----:B------:R-:W-:-:S04]  /*aee0*/  IADD3.X R29, R27, UR10, RZ, P2, !PT ;  /* 0x0000000a1b1d7c10 */ /* 0x000fc800097fe4ff */
[----:B------:R-:W-:Y:S01]  /*aef0*/  IADD3 R5, R5, R25, RZ ;  /* 0x0000001905057210 */ /* 0x000fe20007ffe0ff */
[----:B------:R-:W-:Y:S05]  /*af00*/  @P1 BRA `(.L_x_3242) ;  /* 0xfffff67000001947 */ /* 0x000fea000383ffff */
.L_x_3241:
        /* <DEDUP_REMOVED lines=9> */
[----:B------:R-:W5:Y:S01]  /*afa0*/  LDG.E R35, [R28.64] ;  /* 0x000000061c237981 */ /* 0x000f62000c1e1900 */
[----:B--2---:R-:W-:Y:S01]  /*afb0*/  SHF.R.S32.HI R37, RZ, 0x1f, R33 ;  /* 0x0000001fff257819 */ /* 0x004fe20000011421 */
[----:B---3--:R-:W-:-:S04]  /*afc0*/  IMAD.WIDE.U32 R4, R33, R26, R4 ;  /* 0x0000001a21047225 */ /* 0x008fc800078e0004 */
[----:B------:R-:W-:-:S04]  /*afd0*/  IMAD R33, R27, R33, RZ ;  /* 0x000000211b217224 */ /* 0x000fc800078e02ff */
[----:B------:R-:W-:Y:S01]  /*afe0*/  IMAD R33, R26, R37, R33 ;  /* 0x000000251a217224 */ /* 0x000fe200078e0221 */
[----:B------:R-:W-:Y:S01]  /*aff0*/  IADD3 R26, P0, R28, UR12, RZ ;  /* 0x0000000c1c1a7c10 */ /* 0x000fe2000ff1e0ff */
[----:B------:R-:W2:Y:S03]  /*b000*/  LDL.64 R36, [R25+0x30] ;  /* 0x0000300019247983 */ /* 0x000ea60000100a00 */
[----:B------:R-:W-:Y:S02]  /*b010*/  IADD3.X R27, R29, UR10, RZ, P0, !PT ;  /* 0x0000000a1d1b7c10 */ /* 0x000fe400087fe4ff */
[----:B-----5:R-:W-:Y:S01]  /*b020*/  SHF.R.S32.HI R29, RZ, 0x1f, R35 ;  /* 0x0000001fff1d7819 */ /* 0x020fe20000011423 */
[----:B----4-:R-:W-:Y:S02]  /*b030*/  IMAD R31, R31, R35, RZ ;  /* 0x000000231f1f7224 */ /* 0x010fe400078e02ff */
[----:B------:R-:W-:-:S02]  /*b040*/  IMAD.IADD R5, R5, 0x1, R33 ;  /* 0x0000000105057824 */ /* 0x000fc400078e0221 */
[----:B------:R-:W3:Y:S01]  /*b050*/  LDG.E R33, [R26.64] ;  /* 0x000000061a217981 */ /* 0x000ee2000c1e1900 */
[----:B------:R-:W-:Y:S01]  /*b060*/  IMAD R31, R30, R29, R31 ;  /* 0x0000001d1e1f7224 */ /* 0x000fe200078e021f */
[----:B------:R-:W-:Y:S02]  /*b070*/  IADD3 R34, P0, R26, UR12, RZ ;  /* 0x0000000c1a227c10 */ /* 0x000fe4000ff1e0ff */
[----:B------:R-:W4:Y:S01]  /*b080*/  LDL.64 R28, [R25+0x28] ;  /* 0x00002800191c7983 */ /* 0x000f220000100a00 */
[----:B------:R-:W-:Y:S01]  /*b090*/  IMAD.WIDE.U32 R4, R35, R30, R4 ;  /* 0x0000001e23047225 */ /* 0x000fe200078e0004 */
[----:B------:R-:W-:-:S05]  /*b0a0*/  IADD3.X R35, R27, UR10, RZ, P0, !PT ;  /* 0x0000000a1b237c10 */ /* 0x000fca00087fe4ff */
[----:B------:R-:W2:Y:S01]  /*b0b0*/  LDG.E R30, [R34.64] ;  /* 0x00000006221e7981 */ /* 0x000ea2000c1e1900 */
[----:B------:R-:W-:Y:S01]  /*b0c0*/  IMAD.IADD R5, R5, 0x1, R31 ;  /* 0x0000000105057824 */ /* 0x000fe200078e021f */
[----:B---3--:R-:W-:Y:S01]  /*b0d0*/  SHF.R.S32.HI R27, RZ, 0x1f, R33 ;  /* 0x0000001fff1b7819 */ /* 0x008fe20000011421 */
[----:B----4-:R-:W-:Y:S02]  /*b0e0*/  IMAD R26, R29, R33, RZ ;  /* 0x000000211d1a7224 */ /* 0x010fe400078e02ff */
[----:B------:R-:W-:-:S04]  /*b0f0*/  IMAD.WIDE.U32 R4, R33, R28, R4 ;  /* 0x0000001c21047225 */ /* 0x000fc800078e0004 */
[----:B------:R-:W-:Y:S01]  /*b100*/  IMAD R27, R28, R27, R26 ;  /* 0x0000001b1c1b7224 */ /* 0x000fe200078e021a */
[----:B------:R-:W-:Y:S01]  /*b110*/  IADD3 R26, P0, R34, UR12, RZ ;  /* 0x0000000c221a7c10 */ /* 0x000fe2000ff1e0ff */
[----:B--2---:R-:W-:Y:S01]  /*b120*/  IMAD R28, R37, R30, RZ ;  /* 0x0000001e251c7224 */ /* 0x004fe200078e02ff */
[----:B------:R-:W-:Y:S02]  /*b130*/  SHF.R.S32.HI R31, RZ, 0x1f, R30 ;  /* 0x0000001fff1f7819 */ /* 0x000fe4000001141e */
[----:B------:R-:W-:Y:S02]  /*b140*/  IADD3 R5, R5, R27, RZ ;  /* 0x0000001b05057210 */ /* 0x000fe40007ffe0ff */
[----:B------:R-:W-:Y:S01]  /*b150*/  IADD3.X R27, R35, UR10, RZ, P0, !PT ;  /* 0x0000000a231b7c10 */ /* 0x000fe200087fe4ff */
[----:B------:R-:W-:Y:S01]  /*b160*/  IMAD R31, R36, R31, R28 ;  /* 0x0000001f241f7224 */ /* 0x000fe200078e021c */
[----:B------:R-:W-:Y:S01]  /*b170*/  IADD3 R34, P0, R26, UR12, RZ ;  /* 0x0000000c1a227c10 */ /* 0x000fe2000ff1e0ff */
[----:B------:R-:W2:Y:S04]  /*b180*/  LDL.64 R28, [R25+0x38] ;  /* 0x00003800191c7983 */ /* 0x000ea80000100a00 */
[----:B------:R-:W3:Y:S01]  /*b190*/  LDG.E R33, [R26.64] ;  /* 0x000000061a217981 */ /* 0x000ee2000c1e1900 */
[----:B------:R-:W-:Y:S01]  /*b1a0*/  IADD3.X R35, R27, UR10, RZ, P0, !PT ;  /* 0x0000000a1b237c10 */ /* 0x000fe200087fe4ff */
[----:B------:R-:W-:-:S02]  /*b1b0*/  IMAD.WIDE.U32 R4, R30, R36, R4 ;  /* 0x000000241e047225 */ /* 0x000fc400078e0004 */
[----:B------:R-:W4:Y:S04]  /*b1c0*/  LDL.64 R36, [R25+0x40] ;  /* 0x0000400019247983 */ /* 0x000f280000100a00 */
[----:B------:R-:W5:Y:S01]  /*b1d0*/  LDG.E R30, [R34.64] ;  /* 0x00000006221e7981 */ /* 0x000f62000c1e1900 */
[----:B------:R-:W-:Y:S01]  /*b1e0*/  IMAD.IADD R5, R5, 0x1, R31 ;  /* 0x0000000105057824 */ /* 0x000fe200078e021f */
        /* <DEDUP_REMOVED lines=8> */
[----:B----4-:R-:W-:Y:S01]  /*b270*/  IMAD R28, R37, R30, RZ ;  /* 0x0000001e251c7224 */ /* 0x010fe200078e02ff */
[----:B------:R-:W2:Y:S01]  /*b280*/  LDL.64 R34, [R25+0x50] ;  /* 0x0000500019227983 */ /* 0x000ea20000100a00 */
[----:B------:R-:W-:Y:S01]  /*b290*/  IMAD.WIDE.U32 R30, R30, R36, R26 ;  /* 0x000000241e1e7225 */ /* 0x000fe200078e001a */
[----:B------:R-:W-:-:S02]  /*b2a0*/  IADD3 R26, P0, R4, UR12, RZ ;  /* 0x0000000c041a7c10 */ /* 0x000fc4000ff1e0ff */
[----:B------:R-:W3:Y:S01]  /*b2b0*/  LDG.E R37, [R4.64] ;  /* 0x0000000604257981 */ /* 0x000ee2000c1e1900 */
[----:B------:R-:W-:Y:S01]  /*b2c0*/  IMAD R33, R36, R33, R28 ;  /* 0x0000002124217224 */ /* 0x000fe200078e021c */
[----:B------:R-:W-:Y:S02]  /*b2d0*/  IADD3.X R27, R5, UR10, RZ, P0, !PT ;  /* 0x0000000a051b7c10 */ /* 0x000fe400087fe4ff */
[----:B------:R-:W4:Y:S04]  /*b2e0*/  LDL.64 R28, [R25+0x48] ;  /* 0x00004800191c7983 */ /* 0x000f280000100a00 */
[----:B------:R-:W5:Y:S01]  /*b2f0*/  LDG.E R32, [R26.64] ;  /* 0x000000061a207981 */ /* 0x000f62000c1e1900 */
[----:B------:R-:W-:Y:S01]  /*b300*/  IMAD.IADD R31, R31, 0x1, R33 ;  /* 0x000000011f1f7824 */ /* 0x000fe200078e0221 */
[----:B------:R-:W-:-:S02]  /*b310*/  IADD3 R0, P2, R0, 0x8, RZ ;  /* 0x0000000800007810 */ /* 0x000fc40007f5e0ff */
[----:B------:R-:W-:Y:S02]  /*b320*/  IADD3 R24, P3, R24, -0x8, RZ ;  /* 0xfffffff818187810 */ /* 0x000fe40007f7e0ff */
[----:B------:R-:W-:Y:S01]  /*b330*/  PLOP3.LUT P0, PT, PT, PT, PT, 0x8, 0x0 ;  /* 0x000000000000781c */ /* 0x000fe20003f0e170 */
[----:B------:R-:W-:Y:S01]  /*b340*/  IMAD.X R6, RZ, RZ, R6, P2 ;  /* 0x000000ffff067224 */ /* 0x000fe200010e0606 */
[----:B------:R-:W-:Y:S02]  /*b350*/  IADD3.X R2, R2, -0x1, RZ, P3, !PT ;  /* 0xffffffff02027810 */ /* 0x000fe40001ffe4ff */
[----:B---3--:R-:W-:Y:S01]  /*b360*/  SHF.R.S32.HI R33, RZ, 0x1f, R37 ;  /* 0x0000001fff217819 */ /* 0x008fe20000011425 */
[----:B----4-:R-:W-:-:S04]  /*b370*/  IMAD R29, R29, R37, RZ ;  /* 0x000000251d1d7224 */ /* 0x010fc800078e02ff */
[----:B------:R-:W-:Y:S02]  /*b380*/  IMAD R33, R28, R33, R29 ;  /* 0x000000211c217224 */ /* 0x000fe400078e021d */
[----:B------:R-:W-:Y:S01]  /*b390*/  IMAD.WIDE.U32 R28, R37, R28, R30 ;  /* 0x0000001c251c7225 */ /* 0x000fe200078e001e */
[----:B-----5:R-:W-:-:S03]  /*b3a0*/  SHF.R.S32.HI R5, RZ, 0x1f, R32 ;  /* 0x0000001fff057819 */ /* 0x020fc60000011420 */
[----:B--2---:R-:W-:Y:S02]  /*b3b0*/  IMAD R4, R35, R32, RZ ;  /* 0x0000002023047224 */ /* 0x004fe400078e02ff */
[----:B------:R-:W-:Y:S02]  /*b3c0*/  IMAD.IADD R29, R29, 0x1, R33 ;  /* 0x000000011d1d7824 */ /* 0x000fe400078e0221 */
[----:B------:R-:W-:Y:S02]  /*b3d0*/  IMAD R31, R34, R5, R4 ;  /* 0x00000005221f7224 */ /* 0x000fe400078e0204 */
[----:B------:R-:W-:Y:S01]  /*b3e0*/  IMAD.WIDE.U32 R4, R32, R34, R28 ;  /* 0x0000002220047225 */ /* 0x000fe200078e001c */
[----:B------:R-:W-:-:S04]  /*b3f0*/  IADD3 R28, P1, R26, UR12, RZ ;  /* 0x0000000c1a1c7c10 */ /* 0x000fc8000ff3e0ff */
[----:B------:R-:W-:Y:S02]  /*b400*/  IADD3 R5, R5, R31, RZ ;  /* 0x0000001f05057210 */ /* 0x000fe40007ffe0ff */
[----:B------:R-:W-:Y:S02]  /*b410*/  IADD3.X R29, R27, UR10, RZ, P1, !PT ;  /* 0x0000000a1b1d7c10 */ /* 0x000fe40008ffe4ff */
.L_x_3243:
[----:B------:R-:W-:-:S04]  /*b420*/  ISETP.NE.U32.AND P1, PT, R24, RZ, PT ;  /* 0x000000ff1800720c */ /* 0x000fc80003f25070 */
[----:B------:R-:W-:-:S13]  /*b430*/  ISETP.NE.OR.EX P0, PT, R2, RZ, P0, P1 ;  /* 0x000000ff0200720c */ /* 0x000fda0000705710 */
[----:B------:R-:W-:Y:S05]  /*b440*/  @!P0 BRA `(.L_x_3239) ;  /* 0x000002c000008947 */ /* 0x000fea0003800000 */
.L_x_3240:
        /* <DEDUP_REMOVED lines=18> */
[----:B------:R-:W-:Y:S02]  /*b570*/  IMAD R32, R26, R29, R32 ;  /* 0x0000001d1a207224 */ /* 0x000fe400078e0220 */
[----:B------:R-:W-:Y:S01]  /*b580*/  IMAD.WIDE.U32 R4, R33, R26, R4 ;  /* 0x0000001a21047225 */ /* 0x000fe200078e0004 */
[----:B------:R-:W4:Y:S01]  /*b590*/  LDL.64 R28, [R25+0x28] ;  /* 0x00002800191c7983 */ /* 0x000f220000100a00 */
[----:B------:R-:W-:-:S04]  /*b5a0*/  IADD3 R26, P0, R30, UR12, RZ ;  /* 0x0000000c1e1a7c10 */ /* 0x000fc8000ff1e0ff */
[----:B------:R-:W-:-:S05]  /*b5b0*/  IADD3.X R27, R31, UR10, RZ, P0, !PT ;  /* 0x0000000a1f1b7c10 */ /* 0x000fca00087fe4ff */
[----:B------:R-:W2:Y:S01]  /*b5c0*/  LDG.E R33, [R26.64] ;  /* 0x000000061a217981 */ /* 0x000ea2000c1e1900 */
        /* <DEDUP_REMOVED lines=8> */
[----:B----4-:R-:W-:Y:S02]  /*b650*/  IMAD R29, R29, R35, RZ ;  /* 0x000000231d1d7224 */ /* 0x010fe400078e02ff */
[----:B------:R-:W-:-:S04]  /*b660*/  IMAD.WIDE.U32 R4, R35, R28, R4 ;  /* 0x0000001c23047225 */ /* 0x000fc800078e0004 */
[----:B------:R-:W-:Y:S01]  /*b670*/  IMAD R29, R28, R31, R29 ;  /* 0x0000001f1c1d7224 */ /* 0x000fe200078e021d */
[----:B------:R-:W-:-:S04]  /*b680*/  IADD3 R28, P2, R26, UR12, RZ ;  /* 0x0000000c1a1c7c10 */ /* 0x000fc8000ff5e0ff */
[----:B------:R-:W-:Y:S01]  /*b690*/  IADD3 R5, R5, R29, RZ ;  /* 0x0000001d05057210 */ /* 0x000fe20007ffe0ff */
[----:B--2---:R-:W-:Y:S01]  /*b6a0*/  IMAD R25, R37, R33, RZ ;  /* 0x0000002125197224 */ /* 0x004fe200078e02ff */
[----:B------:R-:W-:-:S03]  /*b6b0*/  SHF.R.S32.HI R29, RZ, 0x1f, R33 ;  /* 0x0000001fff1d7819 */ /* 0x000fc60000011421 */
[----:B------:R-:W-:-:S04]  /*b6c0*/  IMAD.WIDE.U32 R4, R33, R36, R4 ;  /* 0x0000002421047225 */ /* 0x000fc800078e0004 */
[----:B------:R-:W-:Y:S01]  /*b6d0*/  IMAD R25, R36, R29, R25 ;  /* 0x0000001d24197224 */ /* 0x000fe200078e0219 */
[----:B------:R-:W-:-:S03]  /*b6e0*/  IADD3.X R29, R27, UR10, RZ, P2, !PT ;  /* 0x0000000a1b1d7c10 */ /* 0x000fc600097fe4ff */
[----:B------:R-:W-:Y:S01]  /*b6f0*/  IMAD.IADD R5, R5, 0x1, R25 ;  /* 0x0000000105057824 */ /* 0x000fe200078e0219 */
[----:B------:R-:W-:Y:S05]  /*b700*/  @P0 BRA `(.L_x_3240) ;  /* 0xfffffd4000000947 */ /* 0x000fea000383ffff */
.L_x_3239:
        /* <DEDUP_REMOVED lines=9> */
[C---:B------:R-:W-:Y:S01]  /*b7a0*/  IMAD.WIDE.U32 R24, R0.reuse, c[0x0][0x1c0], R24 ;  /* 0x0000700000187a25 */ /* 0x040fe200078e0018 */
[----:B------:R-:W-:-:S03]  /*b7b0*/  LEA R0, R0, R1, 0x3 ;  /* 0x0000000100007211 */ /* 0x000fc600078e18ff */
[----:B------:R-:W-:Y:S01]  /*b7c0*/  IMAD.IADD R23, R25, 0x1, R23 ;  /* 0x0000000119177824 */ /* 0x000fe200078e0217 */
[----:B------:R-:W-:-:S04]  /*b7d0*/  LEA R22, P0, R24, c[0x0][0x168], 0x2 ;  /* 0x00005a0018167a11 */ /* 0x000fc800078010ff */
        /* <DEDUP_REMOVED lines=21> */
[----:B------:R-:W-:-:S06]  /*b930*/  @P0 IADD3.X R27, R25, UR4, RZ, P1, !PT ;  /* 0x00000004191b0c10 */ /* 0x000fcc0008ffe4ff */
        /* <DEDUP_REMOVED lines=11> */
[----:B------:R-:W-:-:S03]  /*b9f0*/  @P0 IMAD.MOV.U32 R4, RZ, RZ, R22 ;  /* 0x000000ffff040224 */ /* 0x000fc600078e0016 */
.L_x_3238:
[----:B------:R-:W-:Y:S01]  /*ba00*/  ULDC.64 UR4, c[0x0][0x1d0] ;  /* 0x0000740000047ab9 */ /* 0x000fe20000000a00 */
[----:B------:R-:W-:Y:S01]  /*ba10*/  IMAD.MOV.U32 R22, RZ, RZ, R4 ;  /* 0x000000ffff167224 */ /* 0x000fe200078e0004 */
        /* <DEDUP_REMOVED lines=10> */
.L_x_3195:
[----:B-123--:R-:W0:Y:S01]  /*bac0*/  S2R R0, SR_TID.X ;  /* 0x0000000000007919 */ /* 0x00ee220000002100 */
[----:B------:R-:W-:Y:S01]  /*bad0*/  CS2R R12, SRZ ;  /* 0x00000000000c7805 */ /* 0x000fe2000001ff00 */
[----:B------:R-:W-:Y:S01]  /*bae0*/  CS2R R14, SRZ ;  /* 0x00000000000e7805 */ /* 0x000fe2000001ff00 */
[----:B------:R-:W-:Y:S01]  /*baf0*/  CS2R R30, SRZ ;  /* 0x00000000001e7805 */ /* 0x000fe2000001ff00 */
[----:B0-----:R-:W-:Y:S01]  /*bb00*/  ISETP.GE.AND P1, PT, R0, UR9, PT ;  /* 0x0000000900007c0c */ /* 0x001fe2000bf26270 */
[----:B------:R-:W-:-:S12]  /*bb10*/  IMAD.MOV.U32 R5, RZ, RZ, R0 ;  /* 0x000000ffff057224 */ /* 0x000fd800078e0000 */
[C---:B------:R-:W-:Y:S01]  /*bb20*/  @!P1 IADD3 R6, R5.reuse, UR8, RZ ;  /* 0x0000000805069c10 */ /* 0x040fe2000fffe0ff */
[----:B------:R-:W-:Y:S01]  /*bb30*/  @!P1 IMAD.MOV.U32 R7, RZ, RZ, 0x8 ;  /* 0x00000008ff079424 */ /* 0x000fe200078e00ff */
[----:B------:R-:W-:-:S03]  /*bb40*/  @!P1 IADD3 R5, R5, 0x80, RZ ;  /* 0x0000008005059810 */ /* 0x000fc60007ffe0ff */
[----:B------:R-:W-:Y:S01]  /*bb50*/  @!P1 IMAD.WIDE.U32 R6, R6, R7, c[0x0][0x1d8] ;  /* 0x0000760006069625 */ /* 0x000fe200078e0007 */
[C---:B------:R-:W-:Y:S01]  /*bb60*/  ISETP.GE.AND P6, PT, R5.reuse, UR9, PT ;  /* 0x0000000905007c0c */ /* 0x040fe2000bfc6270 */
[----:B------:R-:W-:Y:S01]  /*bb70*/  CS2R R16, SRZ ;  /* 0x0000000000107805 */ /* 0x000fe2000001ff00 */
[----:B------:R-:W-:Y:S01]  /*bb80*/  CS2R R18, SRZ ;  /* 0x0000000000127805 */ /* 0x000fe2000001ff00 */
[----:B------:R-:W-:Y:S01]  /*bb90*/  CS2R R20, SRZ ;  /* 0x0000000000147805 */ /* 0x000fe2000001ff00 */
[----:B------:R0:W5:Y:S09]  /*bba0*/  @!P1 LDG.E.64 R30, [R6.64] ;  /* 0x00000006061e9981 */ /* 0x000172000c1e1b00 */
[----:B------:R-:W-:-:S02]  /*bbb0*/  @!P6 IADD3 R10, R5, UR8, RZ ;  /* 0x00000008050aec10 */ /* 0x000fc4000fffe0ff */
[----:B------:R-:W-:Y:S02]  /*bbc0*/  @!P6 IADD3 R5, R5, 0x80, RZ ;  /* 0x000000800505e810 */ /* 0x000fe40007ffe0ff */
[----:B------:R-:W-:Y:S02]  /*bbd0*/  @!P6 MOV R11, 0x8 ;  /* 0x00000008000be802 */ /* 0x000fe40000000f00 */
[----:B------:R-:W-:-:S03]  /*bbe0*/  ISETP.GE.AND P5, PT, R5, UR9, PT ;  /* 0x0000000905007c0c */ /* 0x000fc6000bfa6270 */
[----:B------:R-:W-:-:S05]  /*bbf0*/  @!P6 IMAD.WIDE.U32 R10, R10, R11, c[0x0][0x1d8] ;  /* 0x000076000a0ae625 */ /* 0x000fca00078e000b */
[----:B------:R1:W5:Y:S05]  /*bc00*/  @!P6 LDG.E.64 R12, [R10.64] ;  /* 0x000000060a0ce981 */ /* 0x00036a000c1e1b00 */
[C---:B------:R-:W-:Y:S01]  /*bc10*/  @!P5 IADD3 R26, R5.reuse, UR8, RZ ;  /* 0x00000008051adc10 */ /* 0x040fe2000fffe0ff */
[----:B------:R-:W-:Y:S01]  /*bc20*/  @!P5 IMAD.MOV.U32 R27, RZ, RZ, 0x8 ;  /* 0x00000008ff1bd424 */ /* 0x000fe200078e00ff */
[----:B------:R-:W-:-:S03]  /*bc30*/  @!P5 IADD3 R5, R5, 0x80, RZ ;  /* 0x000000800505d810 */ /* 0x000fc60007ffe0ff */
[----:B------:R-:W-:Y:S01]  /*bc40*/  @!P5 IMAD.WIDE.U32 R26, R26, R27, c[0x0][0x1d8] ;  /* 0x000076001a1ad625 */ /* 0x000fe200078e001b */
[C---:B------:R-:W-:Y:S01]  /*bc50*/  ISETP.GE.AND P4, PT, R5.reuse, UR9, PT ;  /* 0x0000000905007c0c */ /* 0x040fe2000bf86270 */
[----:B------:R-:W-:Y:S01]  /*bc60*/  CS2R R22, SRZ ;  /* 0x0000000000167805 */ /* 0x000fe2000001ff00 */
[----:B------:R-:W-:Y:S02]  /*bc70*/  CS2R R24, SRZ ;  /* 0x0000000000187805 */ /* 0x000fe4000001ff00 */
[----:B------:R2:W5:Y:S09]  /*bc80*/  @!P5 LDG.E.64 R14, [R26.64] ;  /* 0x000000061a0ed981 */ /* 0x000572000c1e1b00 */
        /* <DEDUP_REMOVED lines=14> */
[----:B------:R-:W-:Y:S02]  /*bd70*/  @!P0 IMAD.MOV.U32 R28, RZ, RZ, 0x8 ;  /* 0x00000008ff1c8424 */ /* 0x000fe400078e00ff */
[----:B------:R-:W-:Y:S02]  /*bd80*/  @!P4 IMAD.MOV.U32 R9, RZ, RZ, 0x8 ;  /* 0x00000008ff09c424 */ /* 0x000fe400078e00ff */
[----:B-1----:R-:W-:-:S06]  /*bd90*/  @!P3 IMAD.WIDE.U32 R10, R4, R29, c[0x0][0x1d8] ;  /* 0x00007600040ab625 */ /* 0x002fcc00078e001d */
[----:B------:R-:W-:Y:S01]  /*bda0*/  @!P6 IADD3 R32, R5, UR8, RZ ;  /* 0x000000080520ec10 */ /* 0x000fe2000fffe0ff */
[----:B------:R-:W-:Y:S02]  /*bdb0*/  @!P6 IMAD.MOV.U32 R5, RZ, RZ, 0x8 ;  /* 0x00000008ff05e424 */ /* 0x000fe400078e00ff */
[----:B--2---:R-:W-:Y:S01]  /*bdc0*/  @!P2 IMAD.WIDE.U32 R26, R2, R33, c[0x0][0x1d8] ;  /* 0x00007600021aa625 */ /* 0x004fe200078e0021 */
[----:B------:R-:W-:Y:S01]  /*bdd0*/  MOV R4, c[0x0][0x170] ;  /* 0x00005c0000047a02 */ /* 0x000fe20000000f00 */
[----:B------:R1:W5:Y:S02]  /*bde0*/  @!P3 LDG.E.64 R18, [R10.64] ;  /* 0x000000060a12b981 */ /* 0x000364000c1e1b00 */
[----:B------:R-:W-:Y:S01]  /*bdf0*/  @!P0 IMAD.WIDE.U32 R28, R3, R28, c[0x0][0x1d8] ;  /* 0x00007600031c8625 */ /* 0x000fe200078e001c */
[----:B------:R-:W-:Y:S01]  /*be00*/  MOV R34, c[0x0][0x1c0] ;  /* 0x0000700000227a02 */ /* 0x000fe20000000f00 */
[----:B------:R2:W5:Y:S02]  /*be10*/  @!P2 LDG.E.64 R20, [R26.64] ;  /* 0x000000061a14a981 */ /* 0x000564000c1e1b00 */
[----:B------:R-:W-:-:S02]  /*be20*/  @!P6 IMAD.WIDE.U32 R32, R32, R5, c[0x0][0x1d8] ;  /* 0x000076002020e625 */ /* 0x000fc400078e0005 */
[----:B------:R3:W5:Y:S02]  /*be30*/  @!P0 LDG.E.64 R22, [R28.64] ;  /* 0x000000061c168981 */ /* 0x000764000c1e1b00 */
[----:B------:R-:W-:Y:S02]  /*be40*/  @!P4 IMAD.WIDE.U32 R8, R8, R9, c[0x0][0x1d8] ;  /* 0x000076000808c625 */ /* 0x000fe400078e0009 */
[----:B------:R4:W5:Y:S02]  /*be50*/  @!P6 LDG.E.64 R24, [R32.64] ;  /* 0x000000062018e981 */ /* 0x000964000c1e1b00 */
[----:B------:R-:W-:Y:S02]  /*be60*/  IMAD.MOV.U32 R2, RZ, RZ, c[0x0][0x168] ;  /* 0x00005a00ff027624 */ /* 0x000fe400078e00ff */
[----:B------:R-:W-:Y:S01]  /*be70*/  IMAD.MOV.U32 R3, RZ, RZ, c[0x0][0x16c] ;  /* 0x00005b00ff037624 */ /* 0x000fe200078e00ff */
[----:B------:R2:W5:Y:S01]  /*be80*/  @!P4 LDG.E.64 R16, [R8.64] ;  /* 0x000000060810c981 */ /* 0x000562000c1e1b00 */
[----:B------:R-:W-:-:S02]  /*be90*/  IMAD.MOV.U32 R5, RZ, RZ, c[0x0][0x174] ;  /* 0x00005d00ff057624 */ /* 0x000fc400078e00ff */
[----:B0-----:R-:W-:Y:S02]  /*bea0*/  IMAD.MOV.U32 R6, RZ, RZ, c[0x0][0x178] ;  /* 0x00005e00ff067624 */ /* 0x001fe400078e00ff */
[----:B------:R-:W-:Y:S01]  /*beb0*/  IMAD.MOV.U32 R7, RZ, RZ, c[0x0][0x17c] ;  /* 0x00005f00ff077624 */ /* 0x000fe200078e00ff */
[----:B------:R0:W-:Y:S01]  /*bec0*/  STL.64 [R1], R2 ;  /* 0x0000000201007387 */ /* 0x0001e20000100a00 */
[----:B-1----:R-:W-:Y:S01]  /*bed0*/  IMAD.MOV.U32 R10, RZ, RZ, c[0x0][0x188] ;  /* 0x00006200ff0a7624 */ /* 0x002fe200078e00ff */
[----:B---3--:R-:W-:Y:S01]  /*bee0*/  MOV R28, c[0x0][0x198] ;  /* 0x00006600001c7a02 */ /* 0x008fe20000000f00 */
[----:B------:R-:W-:Y:S01]  /*bef0*/  IMAD.MOV.U32 R11, RZ, RZ, c[0x0][0x18c] ;  /* 0x00006300ff0b7624 */ /* 0x000fe200078e00ff */
[----:B------:R1:W-:Y:S01]  /*bf00*/  STL.64 [R1+0x8], R4 ;  /* 0x0000080401007387 */ /* 0x0003e20000100a00 */
[----:B--2---:R-:W-:Y:S01]  /*bf10*/  IMAD.MOV.U32 R8, RZ, RZ, c[0x0][0x180] ;  /* 0x00006000ff087624 */ /* 0x004fe200078e00ff */
[----:B------:R-:W-:Y:S01]  /*bf20*/  MOV R9, c[0x0][0x184] ;  /* 0x0000610000097a02 */ /* 0x000fe20000000f00 */
[----:B------:R-:W-:Y:S01]  /*bf30*/  IMAD.MOV.U32 R26, RZ, RZ, c[0x0][0x190] ;  /* 0x00006400ff1a7624 */ /* 0x000fe200078e00ff */
[----:B------:R2:W-:Y:S01]  /*bf40*/  STL.64 [R1+0x10], R6 ;  /* 0x0000100601007387 */ /* 0x0005e20000100a00 */
[----:B------:R-:W-:-:S02]  /*bf50*/  IMAD.MOV.U32 R27, RZ, RZ, c[0x0][0x194] ;  /* 0x00006500ff1b7624 */ /* 0x000fc400078e00ff */
[----:B------:R-:W-:Y:S01]  /*bf60*/  IMAD.MOV.U32 R29, RZ, RZ, c[0x0][0x19c] ;  /* 0x00006700ff1d7624 */ /* 0x000fe200078e00ff */
[----:B0-----:R-:W-:Y:S01]  /*bf70*/  MOV R3, c[0x0][0x1ac] ;  /* 0x00006b0000037a02 */ /* 0x001fe20000000f00 */
[----:B----4-:R-:W-:Y:S02]  /*bf80*/  IMAD.MOV.U32 R32, RZ, RZ, c[0x0][0x1a0] ;  /* 0x00006800ff207624 */ /* 0x010fe400078e00ff */
[----:B------:R-:W-:Y:S02]  /*bf90*/  IMAD.MOV.U32 R33, RZ, RZ, c[0x0][0x1a4] ;  /* 0x00006900ff217624 */ /* 0x000fe400078e00ff */
[----:B------:R-:W-:Y:S02]  /*bfa0*/  IMAD.MOV.U32 R2, RZ, RZ, c[0x0][0x1a8] ;  /* 0x00006a00ff027624 */ /* 0x000fe400078e00ff */
[----:B-1----:R-:W-:Y:S02]  /*bfb0*/  IMAD.MOV.U32 R4, RZ, RZ, c[0x0][0x1b0] ;  /* 0x00006c00ff047624 */ /* 0x002fe400078e00ff */
[----:B------:R-:W-:-:S02]  /*bfc0*/  IMAD.MOV.U32 R5, RZ, RZ, c[0x0][0x1b4] ;  /* 0x00006d00ff057624 */ /* 0x000fc400078e00ff */
[----:B--2---:R-:W-:Y:S02]  /*bfd0*/  IMAD.MOV.U32 R6, RZ, RZ, c[0x0][0x1b8] ;  /* 0x00006e00ff067624 */ /* 0x004fe400078e00ff */
[----:B------:R-:W-:Y:S02]  /*bfe0*/  IMAD.MOV.U32 R7, RZ, RZ, c[0x0][0x1bc] ;  /* 0x00006f00ff077624 */ /* 0x000fe400078e00ff */
[----:B------:R-:W-:Y:S02]  /*bff0*/  IMAD.MOV.U32 R35, RZ, RZ, c[0x0][0x1c4] ;  /* 0x00007100ff237624 */ /* 0x000fe400078e00ff */
        /* <DEDUP_REMOVED lines=33> */
[----:B------:R-:W-:Y:S02]  /*c210*/  ULOP3.LUT UR13, UR16, 0x3, URZ, 0xc0, !UPT ;  /* 0x00000003100d7892 */ /* 0x000fe4000f8ec03f */
[----:B------:R-:W-:Y:S02]  /*c220*/  ULDC UR4, c[0x0][0x178] ;  /* 0x00005e0000047ab9 */ /* 0x000fe40000000800 */
[----:B------:R-:W-:Y:S02]  /*c230*/  UIADD3 UR13, UP0, -UR13, UR4, URZ ;  /* 0x000000040d0d7290 */ /* 0x000fe4000ff1e13f */
        /* <DEDUP_REMOVED lines=9> */
[----:B------:R-:W-:Y:S01]  /*c2d0*/  UIADD3 UR15, UR11, UR4, URZ ;  /* 0x000000040b0f7290 */ /* 0x000fe2000fffe03f */
[C---:B------:R-:W-:Y:S02]  /*c2e0*/  LEA R2, P2, R10.reuse, c[0x0][0x168], 0x2 ;  /* 0x00005a000a027a11 */ /* 0x040fe400078410ff */
[----:B------:R-:W-:Y:S02]  /*c2f0*/  UMOV UR4, URZ ;  /* 0x0000003f00047c82 */ /* 0x000fe40008000000 */
        /* <DEDUP_REMOVED lines=8> */
.L_x_3249:
[----:B------:R-:W-:Y:S01]  /*c380*/  ULEA UR17, UR4, UR12, 0x3 ;  /* 0x0000000c04117291 */ /* 0x000fe2000f8e183f */
[----:B------:R0:W2:Y:S08]  /*c390*/  LDG.E R35, [R2.64] ;  /* 0x0000000602237981 */ /* 0x0000b0000c1e1900 */
[----:B------:R-:W3:Y:S01]  /*c3a0*/  LDL.64 R8, [UR17+0x18] ;  /* 0x00001811ff087983 */ /* 0x000ee20008100a00 */
[----:B------:R-:W-:-:S03]  /*c3b0*/  IADD3 R6, P2, R2, UR10, RZ ;  /* 0x0000000a02067c10 */ /* 0x000fc6000ff5e0ff */
[----:B------:R-:W4:Y:S01]  /*c3c0*/  LDL.64 R4, [UR17+0x20] ;  /* 0x00002011ff047983 */ /* 0x000f220008100a00 */
[----:B------:R-:W-:-:S05]  /*c3d0*/  IADD3.X R7, R3, UR15, RZ, P2, !PT ;  /* 0x0000000f03077c10 */ /* 0x000fca00097fe4ff */
[----:B0-----:R0:W5:Y:S01]  /*c3e0*/  LDG.E R3, [R6.64] ;  /* 0x0000000606037981 */ /* 0x001162000c1e1900 */
[----:B------:R-:W-:-:S04]  /*c3f0*/  IADD3 R28, P2, R6, UR10, RZ ;  /* 0x0000000a061c7c10 */ /* 0x000fc8000ff5e0ff */
[----:B------:R-:W-:-:S05]  /*c400*/  IADD3.X R29, R7, UR15, RZ, P2, !PT ;  /* 0x0000000f071d7c10 */ /* 0x000fca00097fe4ff */
[----:B------:R1:W4:Y:S04]  /*c410*/  LDG.E R2, [R28.64] ;  /* 0x000000061c027981 */ /* 0x000328000c1e1900 */
[----:B0-----:R-:W4:Y:S01]  /*c420*/  LDL.64 R6, [UR17+0x28] ;  /* 0x00002811ff067983 */ /* 0x001f220008100a00 */
[----:B------:R-:W-:-:S04]  /*c430*/  IADD3 R30, P2, R28, UR10, RZ ;  /* 0x0000000a1c1e7c10 */ /* 0x000fc8000ff5e0ff */
[----:B------:R-:W-:Y:S02]  /*c440*/  IADD3.X R31, R29, UR15, RZ, P2, !PT ;  /* 0x0000000f1d1f7c10 */ /* 0x000fe400097fe4ff */
[----:B--2---:R-:W-:Y:S01]  /*c450*/  SHF.R.S32.HI R37, RZ, 0x1f, R35 ;  /* 0x0000001fff257819 */ /* 0x004fe20000011423 */
[----:B---3--:R-:W-:Y:S02]  /*c460*/  IMAD R9, R9, R35, RZ ;  /* 0x0000002309097224 */ /* 0x008fe400078e02ff */
[----:B------:R-:W-:Y:S02]  /*c470*/  IMAD.WIDE.U32 R32, R35, R8, R32 ;  /* 0x0000000823207225 */ /* 0x000fe400078e0020 */
[----:B------:R0:W2:Y:S02]  /*c480*/  LDG.E R35, [R30.64] ;  /* 0x000000061e237981 */ /* 0x0000a4000c1e1900 */
[----:B------:R-:W-:Y:S02]  /*c490*/  IMAD R37, R8, R37, R9 ;  /* 0x0000002508257224 */ /* 0x000fe400078e0209 */
[----:B------:R-:W3:Y:S01]  /*c4a0*/  LDL.64 R8, [UR17+0x30] ;  /* 0x00003011ff087983 */ /* 0x000ee20008100a00 */
[----:B-1----:R-:W-:Y:S01]  /*c4b0*/  IADD3 R28, P2, R30, UR10, RZ ;  /* 0x0000000a1e1c7c10 */ /* 0x002fe2000ff5e0ff */
[----:B------:R-:W-:Y:S01]  /*c4c0*/  IMAD.IADD R33, R33, 0x1, R37 ;  /* 0x0000000121217824 */ /* 0x000fe200078e0225 */
[----:B-----5:R-:W-:Y:S01]  /*c4d0*/  SHF.R.S32.HI R37, RZ, 0x1f, R3 ;  /* 0x0000001fff257819 */ /* 0x020fe20000011403 */
[----:B----4-:R-:W-:Y:S01]  /*c4e0*/  IMAD R5, R5, R3, RZ ;  /* 0x0000000305057224 */ /* 0x010fe200078e02ff */
[----:B------:R-:W-:Y:S01]  /*c4f0*/  IADD3.X R29, R31, UR15, RZ, P2, !PT ;  /* 0x0000000f1f1d7c10 */ /* 0x000fe200097fe4ff */
[----:B------:R-:W-:-:S04]  /*c500*/  IMAD.WIDE.U32 R32, R3, R4, R32 ;  /* 0x0000000403207225 */ /* 0x000fc800078e0020 */
[----:B------:R-:W-:Y:S01]  /*c510*/  IMAD R37, R4, R37, R5 ;  /* 0x0000002504257224 */ /* 0x000fe200078e0205 */
[----:B------:R1:W4:Y:S04]  /*c520*/  LDG.E R3, [R28.64] ;  /* 0x000000061c037981 */ /* 0x000328000c1e1900 */
[----:B------:R-:W5:Y:S01]  /*c530*/  LDL.64 R4, [UR17+0x38] ;  /* 0x00003811ff047983 */ /* 0x000f620008100a00 */
[----:B0-----:R-:W-:Y:S01]  /*c540*/  IADD3 R30, P2, R28, UR10, RZ ;  /* 0x0000000a1c1e7c10 */ /* 0x001fe2000ff5e0ff */
[----:B------:R-:W-:Y:S01]  /*c550*/  IMAD.IADD R33, R33, 0x1, R37 ;  /* 0x0000000121217824 */ /* 0x000fe200078e0225 */
[----:B------:R-:W-:Y:S01]  /*c560*/  SHF.R.S32.HI R37, RZ, 0x1f, R2 ;  /* 0x0000001fff257819 */ /* 0x000fe20000011402 */
[----:B------:R-:W-:Y:S01]  /*c570*/  IMAD R7, R7, R2, RZ ;  /* 0x0000000207077224 */ /* 0x000fe200078e02ff */
[----:B------:R-:W-:Y:S01]  /*c580*/  IADD3.X R31, R29, UR15, RZ, P2, !PT ;  /* 0x0000000f1d1f7c10 */ /* 0x000fe200097fe4ff */
[----:B------:R-:W-:-:S04]  /*c590*/  IMAD.WIDE.U32 R32, R2, R6, R32 ;  /* 0x0000000602207225 */ /* 0x000fc800078e0020 */
[----:B------:R-:W-:Y:S01]  /*c5a0*/  IMAD R37, R6, R37, R7 ;  /* 0x0000002506257224 */ /* 0x000fe200078e0207 */
[----:B------:R0:W5:Y:S04]  /*c5b0*/  LDG.E R2, [R30.64] ;  /* 0x000000061e027981 */ /* 0x000168000c1e1900 */
[----:B------:R-:W5:Y:S01]  /*c5c0*/  LDL.64 R6, [UR17+0x40] ;  /* 0x00004011ff067983 */ /* 0x000f620008100a00 */
[----:B-1----:R-:W-:Y:S01]  /*c5d0*/  IADD3 R28, P2, R30, UR10, RZ ;  /* 0x0000000a1e1c7c10 */ /* 0x002fe2000ff5e0ff */
[----:B------:R-:W-:-:S03]  /*c5e0*/  IMAD.IADD R33, R33, 0x1, R37 ;  /* 0x0000000121217824 */ /* 0x000fc600078e0225 */
[----:B------:R-:W-:Y:S02]  /*c5f0*/  IADD3.X R29, R31, UR15, RZ, P2, !PT ;  /* 0x0000000f1f1d7c10 */ /* 0x000fe400097fe4ff */
[----:B--2---:R-:W-:Y:S01]  /*c600*/  SHF.R.S32.HI R37, RZ, 0x1f, R35 ;  /* 0x0000001fff257819 */ /* 0x004fe20000011423 */
[----:B---3--:R-:W-:Y:S02]  /*c610*/  IMAD R9, R9, R35, RZ ;  /* 0x0000002309097224 */ /* 0x008fe400078e02ff */
[----:B------:R-:W-:Y:S02]  /*c620*/  IMAD.WIDE.U32 R32, R35, R8, R32 ;  /* 0x0000000823207225 */ /* 0x000fe400078e0020 */
[----:B------:R1:W2:Y:S02]  /*c630*/  LDG.E R35, [R28.64] ;  /* 0x000000061c237981 */ /* 0x0002a4000c1e1900 */
[----:B------:R-:W-:Y:S02]  /*c640*/  IMAD R37, R8, R37, R9 ;  /* 0x0000002508257224 */ /* 0x000fe400078e0209 */
[----:B------:R-:W3:Y:S01]  /*c650*/  LDL.64 R8, [UR17+0x48] ;  /* 0x00004811ff087983 */ /* 0x000ee20008100a00 */
[----:B0-----:R-:W-:Y:S01]  /*c660*/  IADD3 R30, P2, R28, UR10, RZ ;  /* 0x0000000a1c1e7c10 */ /* 0x001fe2000ff5e0ff */
[----:B------:R-:W-:Y:S01]  /*c670*/  IMAD.IADD R33, R33, 0x1, R37 ;  /* 0x0000000121217824 */ /* 0x000fe200078e0225 */
[----:B----4-:R-:W-:-:S02]  /*c680*/  SHF.R.S32.HI R37, RZ, 0x1f, R3 ;  /* 0x0000001fff257819 */ /* 0x010fc40000011403 */
[----:B------:R-:W-:Y:S01]  /*c690*/  IADD3.X R31, R29, UR15, RZ, P2, !PT ;  /* 0x0000000f1d1f7c10 */ /* 0x000fe200097fe4ff */
[----:B-----5:R-:W-:Y:S02]  /*c6a0*/  IMAD R5, R5, R3, RZ ;  /* 0x0000000305057224 */ /* 0x020fe400078e02ff */
[----:B------:R-:W-:Y:S02]  /*c6b0*/  IMAD.WIDE.U32 R32, R3, R4, R32 ;  /* 0x0000000403207225 */ /* 0x000fe400078e0020 */
[----:B------:R0:W4:Y:S02]  /*c6c0*/  LDG.E R3, [R30.64] ;  /* 0x000000061e037981 */ /* 0x000124000c1e1900 */
[----:B------:R-:W-:Y:S02]  /*c6d0*/  IMAD R37, R4, R37, R5 ;  /* 0x0000002504257224 */ /* 0x000fe400078e0205 */
[----:B------:R-:W5:Y:S01]  /*c6e0*/  LDL.64 R4, [UR17+0x50] ;  /* 0x00005011ff047983 */ /* 0x000f620008100a00 */
[----:B-1----:R-:W-:-:S02]  /*c6f0*/  IADD3 R28, P2, R30, UR10, RZ ;  /* 0x0000000a1e1c7c10 */ /* 0x002fc4000ff5e0ff */
[----:B------:R-:W-:Y:S02]  /*c700*/  IADD3 R33, R33, R37, RZ ;  /* 0x0000002521217210 */ /* 0x000fe40007ffe0ff */
[----:B------:R-:W-:Y:S02]  /*c710*/  IADD3.X R29, R31, UR15, RZ, P2, !PT ;  /* 0x0000000f1f1d7c10 */ /* 0x000fe400097fe4ff */
[----:B------:R-:W-:Y:S01]  /*c720*/  SHF.R.S32.HI R37, RZ, 0x1f, R2 ;  /* 0x0000001fff257819 */ /* 0x000fe20000011402 */
[----:B------:R-:W-:Y:S02]  /*c730*/  IMAD R7, R7, R2, RZ ;  /* 0x0000000207077224 */ /* 0x000fe400078e02ff */
[----:B------:R-:W-:Y:S02]  /*c740*/  IMAD.WIDE.U32 R32, R2, R6, R32 ;  /* 0x0000000602207225 */ /* 0x000fe400078e0020 */
[----:B------:R1:W5:Y:S02]  /*c750*/  LDG.E R2, [R28.64] ;  /* 0x000000061c027981 */ /* 0x000364000c1e1900 */
[----:B------:R-:W-:-:S02]  /*c760*/  IMAD R37, R6, R37, R7 ;  /* 0x0000002506257224 */ /* 0x000fc400078e0207 */
[----:B------:R-:W5:Y:S01]  /*c770*/  LDL.64 R6, [UR17+0x58] ;  /* 0x00005811ff067983 */ /* 0x000f620008100a00 */
[----:B0-----:R-:W-:Y:S01]  /*c780*/  IADD3 R30, P2, R28, UR10, RZ ;  /* 0x0000000a1c1e7c10 */ /* 0x001fe2000ff5e0ff */
        /* <DEDUP_REMOVED lines=8> */
[----:B-1----:R-:W-:-:S02]  /*c810*/  IADD3 R28, P2, R30, UR10, RZ ;  /* 0x0000000a1e1c7c10 */ /* 0x002fc4000ff5e0ff */
[----:B----4-:R-:W-:Y:S01]  /*c820*/  SHF.R.S32.HI R37, RZ, 0x1f, R3 ;  /* 0x0000001fff257819 */ /* 0x010fe20000011403 */
[----:B------:R-:W-:Y:S01]  /*c830*/  IMAD.IADD R33, R33, 0x1, R34 ;  /* 0x0000000121217824 */ /* 0x000fe200078e0222 */
[----:B------:R-:W-:Y:S01]  /*c840*/  IADD3.X R29, R31, UR15, RZ, P2, !PT ;  /* 0x0000000f1f1d7c10 */ /* 0x000fe200097fe4ff */
[----:B-----5:R-:W-:Y:S01]  /*c850*/  IMAD R5, R5, R3, RZ ;  /* 0x0000000305057224 */ /* 0x020fe200078e02ff */
[----:B0-----:R-:W4:Y:S03]  /*c860*/  LDL.64 R30, [UR17+0x68] ;  /* 0x00006811ff1e7983 */ /* 0x001f260008100a00 */
[----:B------:R-:W-:Y:S02]  /*c870*/  IMAD R37, R4, R37, R5 ;  /* 0x0000002504257224 */ /* 0x000fe400078e0205 */
[----:B------:R-:W-:Y:S02]  /*c880*/  IMAD.WIDE.U32 R4, R3, R4, R32 ;  /* 0x0000000403047225 */ /* 0x000fe400078e0020 */
[----:B------:R0:W5:Y:S01]  /*c890*/  LDG.E R3, [R28.64] ;  /* 0x000000061c037981 */ /* 0x000162000c1e1900 */
[----:B------:R-:W-:Y:S01]  /*c8a0*/  IADD3 R32, P2, R28, UR10, RZ ;  /* 0x0000000a1c207c10 */ /* 0x000fe2000ff5e0ff */
[----:B------:R-:W-:Y:S01]  /*c8b0*/  IMAD.IADD R5, R5, 0x1, R37 ;  /* 0x0000000105057824 */ /* 0x000fe200078e0225 */
[----:B------:R-:W-:-:S02]  /*c8c0*/  SHF.R.S32.HI R37, RZ, 0x1f, R2 ;  /* 0x0000001fff257819 */ /* 0x000fc40000011402 */
[----:B------:R-:W-:Y:S01]  /*c8d0*/  IADD3.X R33, R29, UR15, RZ, P2, !PT ;  /* 0x0000000f1d217c10 */ /* 0x000fe200097fe4ff */
[----:B------:R-:W-:-:S04]  /*c8e0*/  IMAD R7, R7, R2, RZ ;  /* 0x0000000207077224 */ /* 0x000fc800078e02ff */
[----:B------:R-:W-:Y:S02]  /*c8f0*/  IMAD R37, R6, R37, R7 ;  /* 0x0000002506257224 */ /* 0x000fe400078e0207 */
[----:B------:R-:W-:Y:S02]  /*c900*/  IMAD.WIDE.U32 R6, R2, R6, R4 ;  /* 0x0000000602067225 */ /* 0x000fe400078e0004 */
[----:B------:R1:W4:Y:S01]  /*c910*/  LDG.E R2, [R32.64] ;  /* 0x0000000620027981 */ /* 0x000322000c1e1900 */
[----:B0-----:R-:W-:-:S03]  /*c920*/  IADD3 R28, P2, R32, UR10, RZ ;  /* 0x0000000a201c7c10 */ /* 0x001fc6000ff5e0ff */
[----:B------:R-:W4:Y:S01]  /*c930*/  LDL.64 R4, [UR17+0x70] ;  /* 0x00007011ff047983 */ /* 0x000f220008100a00 */
[----:B------:R-:W-:Y:S01]  /*c940*/  IMAD.IADD R7, R7, 0x1, R37 ;  /* 0x0000000107077824 */ /* 0x000fe200078e0225 */
[----:B------:R-:W-:Y:S02]  /*c950*/  IADD3.X R29, R33, UR15, RZ, P2, !PT ;  /* 0x0000000f211d7c10 */ /* 0x000fe400097fe4ff */
[----:B-1----:R-:W4:Y:S01]  /*c960*/  LDL.64 R32, [UR17+0x78] ;  /* 0x00007811ff207983 */ /* 0x002f220008100a00 */
[----:B--2---:R-:W-:Y:S01]  /*c970*/  SHF.R.S32.HI R37, RZ, 0x1f, R35 ;  /* 0x0000001fff257819 */ /* 0x004fe20000011423 */
[----:B---3--:R-:W-:Y:S02]  /*c980*/  IMAD R9, R9, R35, RZ ;  /* 0x0000002309097224 */ /* 0x008fe400078e02ff */
[----:B------:R-:W-:Y:S02]  /*c990*/  IMAD.WIDE.U32 R6, R35, R8, R6 ;  /* 0x0000000823067225 */ /* 0x000fe400078e0006 */
[----:B------:R0:W2:Y:S02]  /*c9a0*/  LDG.E R35, [R28.64] ;  /* 0x000000061c237981 */ /* 0x0000a4000c1e1900 */
[----:B------:R-:W-:-:S02]  /*c9b0*/  IMAD R9, R8, R37, R9 ;  /* 0x0000002508097224 */ /* 0x000fc400078e0209 */
[----:B------:R-:W3:Y:S03]  /*c9c0*/  LDL.64 R36, [UR17+0x88] ;  /* 0x00008811ff247983 */ /* 0x000ee60008100a00 */
[----:B------:R-:W-:Y:S02]  /*c9d0*/  IADD3 R7, R7, R9, RZ ;  /* 0x0000000907077210 */ /* 0x000fe40007ffe0ff */
[----:B-----5:R-:W-:Y:S01]  /*c9e0*/  SHF.R.S32.HI R9, RZ, 0x1f, R3 ;  /* 0x0000001fff097819 */ /* 0x020fe20000011403 */
[----:B----4-:R-:W-:Y:S02]  /*c9f0*/  IMAD R8, R31, R3, RZ ;  /* 0x000000031f087224 */ /* 0x010fe400078e02ff */
[----:B------:R-:W-:-:S04]  /*ca00*/  IMAD.WIDE.U32 R6, R3, R30, R6 ;  /* 0x0000001e03067225 */ /* 0x000fc800078e0006 */
[----:B------:R-:W-:Y:S01]  /*ca10*/  IMAD R9, R30, R9, R8 ;  /* 0x000000091e097224 */ /* 0x000fe200078e0208 */
[----:B------:R-:W-:-:S03]  /*ca20*/  IADD3 R30, P2, R28, UR10, RZ ;  /* 0x0000000a1c1e7c10 */ /* 0x000fc6000ff5e0ff */
[----:B------:R-:W-:Y:S01]  /*ca30*/  IMAD.IADD R7, R7, 0x1, R9 ;  /* 0x0000000107077824 */ /* 0x000fe200078e0209 */
[----:B------:R-:W-:Y:S02]  /*ca40*/  IADD3.X R31, R29, UR15, RZ, P2, !PT ;  /* 0x0000000f1d1f7c10 */ /* 0x000fe400097fe4ff */
[----:B------:R-:W-:Y:S02]  /*ca50*/  IADD3 R8, P2, R30, UR10, RZ ;  /* 0x0000000a1e087c10 */ /* 0x000fe4000ff5e0ff */
[----:B------:R-:W-:Y:S01]  /*ca60*/  SHF.R.S32.HI R9, RZ, 0x1f, R2 ;  /* 0x0000001fff097819 */ /* 0x000fe20000011402 */
[----:B------:R2:W4:Y:S01]  /*ca70*/  LDG.E R3, [R30.64] ;  /* 0x000000061e037981 */ /* 0x000522000c1e1900 */
[----:B------:R-:W-:Y:S02]  /*ca80*/  IMAD R5, R5, R2, RZ ;  /* 0x0000000205057224 */ /* 0x000fe400078e02ff */
[----:B0-----:R-:W-:Y:S02]  /*ca90*/  IMAD.WIDE.U32 R28, R2, R4, R6 ;  /* 0x00000004021c7225 */ /* 0x001fe400078e0006 */
[----:B------:R-:W5:Y:S02]  /*caa0*/  LDL.64 R6, [UR17+0x80] ;  /* 0x00008011ff067983 */ /* 0x000f640008100a00 */
[----:B------:R-:W-:Y:S01]  /*cab0*/  IMAD R5, R4, R9, R5 ;  /* 0x0000000904057224 */ /* 0x000fe200078e0205 */
[----:B------:R-:W-:-:S02]  /*cac0*/  IADD3.X R9, R31, UR15, RZ, P2, !PT ;  /* 0x0000000f1f097c10 */ /* 0x000fc400097fe4ff */
[----:B------:R-:W-:Y:S01]  /*cad0*/  IADD3 R4, P2, R8, UR10, RZ ;  /* 0x0000000a08047c10 */ /* 0x000fe2000ff5e0ff */
[----:B------:R-:W-:Y:S02]  /*cae0*/  IMAD.IADD R29, R29, 0x1, R5 ;  /* 0x000000011d1d7824 */ /* 0x000fe400078e0205 */
[----:B------:R4:W3:Y:S01]  /*caf0*/  LDG.E R2, [R8.64] ;  /* 0x0000000608027981 */ /* 0x0008e2000c1e1900 */
[----:B------:R-:W-:Y:S02]  /*cb00*/  IADD3.X R5, R9, UR15, RZ, P2, !PT ;  /* 0x0000000f09057c10 */ /* 0x000fe400097fe4ff */
[----:B--2---:R-:W-:Y:S01]  /*cb10*/  SHF.R.S32.HI R31, RZ, 0x1f, R35 ;  /* 0x0000001fff1f7819 */ /* 0x004fe20000011423 */
[----:B------:R-:W-:Y:S02]  /*cb20*/  IMAD R30, R33, R35, RZ ;  /* 0x00000023211e7224 */ /* 0x000fe400078e02ff */
[----:B------:R-:W-:-:S04]  /*cb30*/  IMAD.WIDE.U32 R28, R35, R32, R28 ;  /* 0x00000020231c7225 */ /* 0x000fc800078e001c */
[----:B------:R-:W-:Y:S02]  /*cb40*/  IMAD R30, R32, R31, R30 ;  /* 0x0000001f201e7224 */ /* 0x000fe400078e021e */
[----:B------:R-:W2:Y:S04]  /*cb50*/  LDG.E R31, [R4.64] ;  /* 0x00000006041f7981 */ /* 0x000ea8000c1e1900 */
[----:B------:R-:W2:Y:S01]  /*cb60*/  LDL.64 R32, [UR17+0x90] ;  /* 0x00009011ff207983 */ /* 0x000ea20008100a00 */
[----:B------:R-:W-:Y:S01]  /*cb70*/  IMAD.IADD R29, R29, 0x1, R30 ;  /* 0x000000011d1d7824 */ /* 0x000fe200078e021e */
[----:B------:R-:W-:-:S04]  /*cb80*/  UIADD3 UR13, UP0, UR13, -0x10, URZ ;  /* 0xfffffff00d0d7890 */ /* 0x000fc8000ff1e03f */
[----:B------:R-:W-:Y:S02]  /*cb90*/  UIADD3.X UR14, UR14, -0x1, URZ, UP0, !UPT ;  /* 0xffffffff0e0e7890 */ /* 0x000fe400087fe43f */
[----:B------:R-:W-:Y:S01]  /*cba0*/  UISETP.GT.U32.AND UP0, UPT, UR13, 0xc, UPT ;  /* 0x0000000c0d00788c */ /* 0x000fe2000bf04070 */
[----:B----4-:R-:W-:Y:S01]  /*cbb0*/  SHF.R.S32.HI R9, RZ, 0x1f, R3 ;  /* 0x0000001fff097819 */ /* 0x010fe20000011403 */
[----:B-----5:R-:W-:-:S04]  /*cbc0*/  IMAD R7, R7, R3, RZ ;  /* 0x0000000307077224 */ /* 0x020fc800078e02ff */
[----:B------:R-:W-:Y:S02]  /*cbd0*/  IMAD R9, R6, R9, R7 ;  /* 0x0000000906097224 */ /* 0x000fe400078e0207 */
[----:B------:R-:W-:Y:S01]  /*cbe0*/  IMAD.WIDE.U32 R6, R3, R6, R28 ;  /* 0x0000000603067225 */ /* 0x000fe200078e001c */
[----:B------:R-:W-:Y:S01]  /*cbf0*/  UISETP.GT.AND.EX UP0, UPT, UR14, URZ, UPT, UP0 ;  /* 0x0000003f0e00728c */ /* 0x000fe2000bf04300 */
[----:B---3--:R-:W-:Y:S02]  /*cc00*/  SHF.R.S32.HI R3, RZ, 0x1f, R2 ;  /* 0x0000001fff037819 */ /* 0x008fe40000011402 */
[----:B------:R-:W-:Y:S01]  /*cc10*/  IMAD R8, R37, R2, RZ ;  /* 0x0000000225087224 */ /* 0x000fe200078e02ff */
[----:B------:R-:W-:-:S03]  /*cc20*/  IADD3 R7, R7, R9, RZ ;  /* 0x0000000907077210 */ /* 0x000fc60007ffe0ff */
[----:B------:R-:W-:Y:S01]  /*cc30*/  IMAD R9, R36, R3, R8 ;  /* 0x0000000324097224 */ /* 0x000fe200078e0208 */
[----:B------:R-:W-:Y:S01]  /*cc40*/  PLOP3.LUT P3, PT, PT, PT, UP0, 0x80, 0x0 ;  /* 0x000000000000781c */ /* 0x000fe20003f6f008 */
[----:B------:R-:W-:-:S04]  /*cc50*/  IMAD.WIDE.U32 R2, R2, R36, R6 ;  /* 0x0000002402027225 */ /* 0x000fc800078e0006 */
[----:B------:R-:W-:Y:S01]  /*cc60*/  IMAD.IADD R3, R3, 0x1, R9 ;  /* 0x0000000103037824 */ /* 0x000fe200078e0209 */
[----:B------:R-:W-:-:S04]  /*cc70*/  UIADD3 UR4, UP1, UR4, 0x10, URZ ;  /* 0x0000001004047890 */ /* 0x000fc8000ff3e03f */
[----:B------:R-:W-:Y:S01]  /*cc80*/  UIADD3.X UR5, URZ, UR5, URZ, UP1, !UPT ;  /* 0x000000053f057290 */ /* 0x000fe20008ffe43f */
[----:B--2---:R-:W-:Y:S01]  /*cc90*/  SHF.R.S32.HI R7, RZ, 0x1f, R31 ;  /* 0x0000001fff077819 */ /* 0x004fe2000001141f */
[----:B------:R-:W-:-:S04]  /*cca0*/  IMAD R6, R33, R31, RZ ;  /* 0x0000001f21067224 */ /* 0x000fc800078e02ff */
[----:B------:R-:W-:Y:S02]  /*ccb0*/  IMAD R7, R32, R7, R6 ;  /* 0x0000000720077224 */ /* 0x000fe400078e0206 */
[----:B------:R-:W-:Y:S01]  /*ccc0*/  IMAD.WIDE.U32 R32, R31, R32, R2 ;  /* 0x000000201f207225 */ /* 0x000fe200078e0002 */
[----:B------:R-:W-:-:S04]  /*ccd0*/  IADD3 R2, P2, R4, UR10, RZ ;  /* 0x0000000a04027c10 */ /* 0x000fc8000ff5e0ff */
[----:B------:R-:W-:Y:S01]  /*cce0*/  IADD3.X R3, R5, UR15, RZ, P2, !PT ;  /* 0x0000000f05037c10 */ /* 0x000fe200097fe4ff */
[----:B------:R-:W-:Y:S01]  /*ccf0*/  IMAD.IADD R33, R33, 0x1, R7 ;  /* 0x0000000121217824 */ /* 0x000fe200078e0207 */
[----:B------:R-:W-:Y:S05]  /*cd00*/  @P3 BRA `(.L_x_3249) ;  /* 0xfffff67000003947 */ /* 0x000fea000383ffff */
.L_x_3248:
[----:B------:R-:W-:-:S04]  /*cd10*/  UISETP.GT.U32.AND UP0, UPT, UR13, 0x4, UPT ;  /* 0x000000040d00788c */ /* 0x000fc8000bf04070 */
[----:B------:R-:W-:-:S06]  /*cd20*/  UISETP.GT.AND.EX UP0, UPT, UR14, URZ, UPT, UP0 ;  /* 0x0000003f0e00728c */ /* 0x000fcc000bf04300 */
[----:B------:R-:W-:-:S13]  /*cd30*/  PLOP3.LUT P2, PT, PT, PT, UP0, 0x80, 0x0 ;  /* 0x000000000000781c */ /* 0x000fda0003f4f008 */
[----:B------:R-:W-:Y:S05]  /*cd40*/  @!P2 BRA `(.L_x_3250) ;  /* 0x000004e00000a947 */ /* 0x000fea0003800000 */
        /* <DEDUP_REMOVED lines=8> */
[----:B------:R-:W-:Y:S02]  /*cdd0*/  IADD3.X R29, R5, UR15, RZ, P0, !PT ;  /* 0x0000000f051d7c10 */ /* 0x000fe400087fe4ff */
[----:B------:R-:W-:-:S03]  /*cde0*/  IADD3 R30, P0, R28, UR10, RZ ;  /* 0x0000000a1c1e7c10 */ /* 0x000fc6000ff1e0ff */
[----:B------:R1:W4:Y:S04]  /*cdf0*/  LDG.E R3, [R28.64] ;  /* 0x000000061c037981 */ /* 0x000328000c1e1900 */
[----:B0-----:R-:W4:Y:S01]  /*ce00*/  LDL.64 R4, [UR17+0x28] ;  /* 0x00002811ff047983 */ /* 0x001f220008100a00 */
        /* <DEDUP_REMOVED lines=10> */
[----:B-----5:R-:W-:Y:S01]  /*ceb0*/  SHF.R.S32.HI R37, RZ, 0x1f, R2 ;  /* 0x0000001fff257819 */ /* 0x020fe20000011402 */
[----:B----4-:R-:W-:Y:S01]  /*cec0*/  IMAD R7, R7, R2, RZ ;  /* 0x0000000207077224 */ /* 0x010fe200078e02ff */
[----:B0-----:R-:W4:Y:S03]  /*ced0*/  LDL.64 R30, [UR17+0x38] ;  /* 0x00003811ff1e7983 */ /* 0x001f260008100a00 */
[----:B------:R-:W-:-:S02]  /*cee0*/  IMAD R7, R6, R37, R7 ;  /* 0x0000002506077224 */ /* 0x000fc400078e0207 */
[----:B------:R0:W4:Y:S01]  /*cef0*/  LDG.E R37, [R28.64] ;  /* 0x000000061c257981 */ /* 0x000122000c1e1900 */
[----:B------:R-:W-:-:S05]  /*cf00*/  IMAD.WIDE.U32 R32, R2, R6, R32 ;  /* 0x0000000602207225 */ /* 0x000fca00078e0020 */
[----:B------:R-:W-:Y:S01]  /*cf10*/  IADD3 R33, R33, R7, RZ ;  /* 0x0000000721217210 */ /* 0x000fe20007ffe0ff */
[----:B------:R-:W-:Y:S01]  /*cf20*/  IMAD R2, R5, R3, RZ ;  /* 0x0000000305027224 */ /* 0x000fe200078e02ff */
[----:B------:R-:W-:-:S05]  /*cf30*/  SHF.R.S32.HI R7, RZ, 0x1f, R3 ;  /* 0x0000001fff077819 */ /* 0x000fca0000011403 */
[----:B------:R-:W-:Y:S02]  /*cf40*/  IMAD R7, R4, R7, R2 ;  /* 0x0000000704077224 */ /* 0x000fe400078e0202 */
[----:B------:R-:W-:Y:S01]  /*cf50*/  IMAD.WIDE.U32 R2, R3, R4, R32 ;  /* 0x0000000403027225 */ /* 0x000fe200078e0020 */
[----:B------:R-:W-:-:S03]  /*cf60*/  IADD3 R32, P0, R28, UR10, RZ ;  /* 0x0000000a1c207c10 */ /* 0x000fc6000ff1e0ff */
[----:B------:R-:W-:Y:S01]  /*cf70*/  IMAD.IADD R3, R3, 0x1, R7 ;  /* 0x0000000103037824 */ /* 0x000fe200078e0207 */
[----:B------:R-:W-:-:S05]  /*cf80*/  IADD3.X R33, R29, UR15, RZ, P0, !PT ;  /* 0x0000000f1d217c10 */ /* 0x000fca00087fe4ff */
[----:B------:R1:W5:Y:S01]  /*cf90*/  LDG.E R6, [R32.64] ;  /* 0x0000000620067981 */ /* 0x000362000c1e1900 */
[----:B--2---:R-:W-:Y:S01]  /*cfa0*/  SHF.R.S32.HI R5, RZ, 0x1f, R35 ;  /* 0x0000001fff057819 */ /* 0x004fe20000011423 */
[----:B---3--:R-:W-:Y:S02]  /*cfb0*/  IMAD R4, R9, R35, RZ ;  /* 0x0000002309047224 */ /* 0x008fe400078e02ff */
[----:B0-----:R-:W-:Y:S02]  /*cfc0*/  IMAD.WIDE.U32 R28, R35, R8, R2 ;  /* 0x00000008231c7225 */ /* 0x001fe400078e0002 */
[----:B------:R-:W2:Y:S02]  /*cfd0*/  LDL.64 R34, [UR17+0x48] ;  /* 0x00004811ff227983 */ /* 0x000ea40008100a00 */
[----:B------:R-:W-:Y:S02]  /*cfe0*/  IMAD R7, R8, R5, R4 ;  /* 0x0000000508077224 */ /* 0x000fe400078e0204 */
[----:B------:R-:W3:Y:S01]  /*cff0*/  LDL.64 R8, [UR17+0x40] ;  /* 0x00004011ff087983 */ /* 0x000ee20008100a00 */
[----:B------:R-:W-:-:S04]  /*d000*/  IADD3 R4, P0, R32, UR10, RZ ;  /* 0x0000000a20047c10 */ /* 0x000fc8000ff1e0ff */
[----:B------:R-:W-:Y:S01]  /*d010*/  IADD3.X R5, R33, UR15, RZ, P0, !PT ;  /* 0x0000000f21057c10 */ /* 0x000fe200087fe4ff */
[----:B------:R-:W-:Y:S01]  /*d020*/  IMAD.IADD R29, R29, 0x1, R7 ;  /* 0x000000011d1d7824 */ /* 0x000fe200078e0207 */
[----:B------:R-:W-:-:S03]  /*d030*/  IADD3 R2, P0, R4, UR10, RZ ;  /* 0x0000000a04027c10 */ /* 0x000fc6000ff1e0ff */
[----:B------:R5:W2:Y:S01]  /*d040*/  LDG.E R7, [R4.64] ;  /* 0x0000000604077981 */ /* 0x000aa2000c1e1900 */
[----:B------:R-:W-:Y:S01]  /*d050*/  IADD3.X R3, R5, UR15, RZ, P0, !PT ;  /* 0x0000000f05037c10 */ /* 0x000fe200087fe4ff */
[----:B----4-:R-:W-:Y:S01]  /*d060*/  IMAD R31, R31, R37, RZ ;  /* 0x000000251f1f7224 */ /* 0x010fe200078e02ff */
[----:B-1----:R-:W-:Y:S01]  /*d070*/  SHF.R.S32.HI R33, RZ, 0x1f, R37 ;  /* 0x0000001fff217819 */ /* 0x002fe20000011425 */
[----:B------:R-:W-:Y:S02]  /*d080*/  IMAD.WIDE.U32 R28, R37, R30, R28 ;  /* 0x0000001e251c7225 */ /* 0x000fe400078e001c */
[----:B------:R0:W4:Y:S02]  /*d090*/  LDG.E R37, [R2.64] ;  /* 0x0000000602257981 */ /* 0x000124000c1e1900 */
[----:B------:R-:W-:Y:S02]  /*d0a0*/  IMAD R31, R30, R33, R31 ;  /* 0x000000211e1f7224 */ /* 0x000fe400078e021f */
[----:B------:R-:W4:Y:S02]  /*d0b0*/  LDL.64 R32, [UR17+0x50] ;  /* 0x00005011ff207983 */ /* 0x000f240008100a00 */
[----:B------:R-:W-:Y:S01]  /*d0c0*/  IMAD.IADD R29, R29, 0x1, R31 ;  /* 0x000000011d1d7824 */ /* 0x000fe200078e021f */
[----:B-----5:R-:W-:-:S02]  /*d0d0*/  SHF.R.S32.HI R5, RZ, 0x1f, R6 ;  /* 0x0000001fff057819 */ /* 0x020fc40000011406 */
[----:B0-----:R-:W-:Y:S01]  /*d0e0*/  IADD3 R2, P2, R2, UR10, RZ ;  /* 0x0000000a02027c10 */ /* 0x001fe2000ff5e0ff */
[----:B------:R-:W-:Y:S01]  /*d0f0*/  UIADD3 UR13, UP1, UR13, -0x8, URZ ;  /* 0xfffffff80d0d7890 */ /* 0x000fe2000ff3e03f */
[----:B------:R-:W-:Y:S01]  /*d100*/  PLOP3.LUT P0, PT, PT, PT, PT, 0x8, 0x0 ;  /* 0x000000000000781c */ /* 0x000fe20003f0e170 */
[----:B------:R-:W-:Y:S01]  /*d110*/  UIADD3 UR4, UP0, UR4, 0x8, URZ ;  /* 0x0000000804047890 */ /* 0x000fe2000ff1e03f */
[----:B------:R-:W-:Y:S01]  /*d120*/  IADD3.X R3, R3, UR15, RZ, P2, !PT ;  /* 0x0000000f03037c10 */ /* 0x000fe200097fe4ff */
[----:B------:R-:W-:Y:S02]  /*d130*/  UIADD3.X UR14, UR14, -0x1, URZ, UP1, !UPT ;  /* 0xffffffff0e0e7890 */ /* 0x000fe40008ffe43f */
[----:B------:R-:W-:Y:S01]  /*d140*/  UIADD3.X UR5, URZ, UR5, URZ, UP0, !UPT ;  /* 0x000000053f057290 */ /* 0x000fe200087fe43f */
[----:B---3--:R-:W-:-:S04]  /*d150*/  IMAD R4, R9, R6, RZ ;  /* 0x0000000609047224 */ /* 0x008fc800078e02ff */
[----:B------:R-:W-:Y:S02]  /*d160*/  IMAD R5, R8, R5, R4 ;  /* 0x0000000508057224 */ /* 0x000fe400078e0204 */
[----:B------:R-:W-:-:S05]  /*d170*/  IMAD.WIDE.U32 R8, R6, R8, R28 ;  /* 0x0000000806087225 */ /* 0x000fca00078e001c */
[----:B------:R-:W-:Y:S01]  /*d180*/  IADD3 R9, R9, R5, RZ ;  /* 0x0000000509097210 */ /* 0x000fe20007ffe0ff */
[----:B--2---:R-:W-:Y:S01]  /*d190*/  IMAD R4, R35, R7, RZ ;  /* 0x0000000723047224 */ /* 0x004fe200078e02ff */
        /* <DEDUP_REMOVED lines=9> */
.L_x_3250:
[----:B------:R-:W-:-:S04]  /*d230*/  ISETP.NE.U32.AND P2, PT, RZ, UR13, PT ;  /* 0x0000000dff007c0c */ /* 0x000fc8000bf45070 */
[----:B------:R-:W-:-:S13]  /*d240*/  ISETP.NE.OR.EX P0, PT, RZ, UR14, P0, P2 ;  /* 0x0000000eff007c0c */ /* 0x000fda0008705720 */
[----:B------:R-:W-:Y:S05]  /*d250*/  @!P0 BRA `(.L_x_3246) ;  /* 0x000002c000008947 */ /* 0x000fea0003800000 */
.L_x_3247:
[----:B------:R-:W-:Y:S01]  /*d260*/  ULEA UR17, UR4, UR12, 0x3 ;  /* 0x0000000c04117291 */ /* 0x000fe2000f8e183f */
[----:B------:R0:W2:Y:S08]  /*d270*/  LDG.E R35, [R2.64] ;  /* 0x0000000602237981 */ /* 0x0000b0000c1e1900 */
[----:B------:R-:W3:Y:S01]  /*d280*/  LDL.64 R30, [UR17+0x18] ;  /* 0x00001811ff1e7983 */ /* 0x000ee20008100a00 */
[----:B------:R-:W-:-:S03]  /*d290*/  IADD3 R28, P0, R2, UR10, RZ ;  /* 0x0000000a021c7c10 */ /* 0x000fc6000ff1e0ff */
[----:B------:R-:W4:Y:S01]  /*d2a0*/  LDL.64 R8, [UR17+0x20] ;  /* 0x00002011ff087983 */ /* 0x000f220008100a00 */
[----:B------:R-:W-:Y:S02]  /*d2b0*/  IADD3.X R29, R3, UR15, RZ, P0, !PT ;  /* 0x0000000f031d7c10 */ /* 0x000fe400087fe4ff */
[----:B------:R-:W-:-:S03]  /*d2c0*/  IADD3 R36, P0, R28, UR10, RZ ;  /* 0x0000000a1c247c10 */ /* 0x000fc6000ff1e0ff */
[----:B0-----:R0:W5:Y:S01]  /*d2d0*/  LDG.E R2, [R28.64] ;  /* 0x000000061c027981 */ /* 0x001162000c1e1900 */
[----:B------:R-:W-:Y:S02]  /*d2e0*/  IADD3.X R37, R29, UR15, RZ, P0, !PT ;  /* 0x0000000f1d257c10 */ /* 0x000fe400087fe4ff */
[----:B------:R-:W-:-:S03]  /*d2f0*/  IADD3 R6, P0, R36, UR10, RZ ;  /* 0x0000000a24067c10 */ /* 0x000fc6000ff1e0ff */
[----:B------:R-:W4:Y:S01]  /*d300*/  LDG.E R3, [R36.64] ;  /* 0x0000000624037981 */ /* 0x000f22000c1e1900 */
[----:B------:R-:W-:-:S03]  /*d310*/  IADD3.X R7, R37, UR15, RZ, P0, !PT ;  /* 0x0000000f25077c10 */ /* 0x000fc600087fe4ff */
[----:B0-----:R-:W4:Y:S01]  /*d320*/  LDL.64 R28, [UR17+0x28] ;  /* 0x00002811ff1c7983 */ /* 0x001f220008100a00 */
[----:B--2---:R-:W-:Y:S01]  /*d330*/  SHF.R.S32.HI R4, RZ, 0x1f, R35 ;  /* 0x0000001fff047819 */ /* 0x004fe20000011423 */
[----:B---3--:R-:W-:Y:S02]  /*d340*/  IMAD R5, R31, R35, RZ ;  /* 0x000000231f057224 */ /* 0x008fe400078e02ff */
[----:B------:R-:W-:Y:S01]  /*d350*/  IMAD.WIDE.U32 R32, R35, R30, R32 ;  /* 0x0000001e23207225 */ /* 0x000fe200078e0020 */
[----:B------:R-:W2:Y:S03]  /*d360*/  LDG.E R31, [R6.64] ;  /* 0x00000006061f7981 */ /* 0x000ea6000c1e1900 */
[----:B------:R-:W-:Y:S02]  /*d370*/  IMAD R35, R30, R4, R5 ;  /* 0x000000041e237224 */ /* 0x000fe400078e0205 */
[----:B------:R-:W3:Y:S02]  /*d380*/  LDL.64 R4, [UR17+0x30] ;  /* 0x00003011ff047983 */ /* 0x000ee40008100a00 */
[----:B------:R-:W-:Y:S01]  /*d390*/  IMAD.IADD R33, R33, 0x1, R35 ;  /* 0x0000000121217824 */ /* 0x000fe200078e0223 */
[----:B-----5:R-:W-:Y:S01]  /*d3a0*/  SHF.R.S32.HI R35, RZ, 0x1f, R2 ;  /* 0x0000001fff237819 */ /* 0x020fe20000011402 */
[----:B----4-:R-:W-:Y:S01]  /*d3b0*/  IMAD R9, R9, R2, RZ ;  /* 0x0000000209097224 */ /* 0x010fe200078e02ff */
[----:B------:R-:W-:-:S03]  /*d3c0*/  UIADD3 UR13, UP0, UR13, -0x4, URZ ;  /* 0xfffffffc0d0d7890 */ /* 0x000fc6000ff1e03f */
[----:B------:R-:W-:Y:S02]  /*d3d0*/  IMAD R35, R8, R35, R9 ;  /* 0x0000002308237224 */ /* 0x000fe400078e0209 */
[----:B------:R-:W-:Y:S01]  /*d3e0*/  IMAD.WIDE.U32 R8, R2, R8, R32 ;  /* 0x0000000802087225 */ /* 0x000fe200078e0020 */
[----:B------:R-:W-:Y:S01]  /*d3f0*/  SHF.R.S32.HI R33, RZ, 0x1f, R3 ;  /* 0x0000001fff217819 */ /* 0x000fe20000011403 */
[----:B------:R-:W-:Y:S01]  /*d400*/  UIADD3.X UR14, UR14, -0x1, URZ, UP0, !UPT ;  /* 0xffffffff0e0e7890 */ /* 0x000fe200087fe43f */
[----:B------:R-:W-:Y:S01]  /*d410*/  ISETP.NE.U32.AND P0, PT, RZ, UR13, PT ;  /* 0x0000000dff007c0c */ /* 0x000fe2000bf05070 */
[----:B------:R-:W-:Y:S01]  /*d420*/  IMAD R2, R29, R3, RZ ;  /* 0x000000031d027224 */ /* 0x000fe200078e02ff */
[----:B------:R-:W-:-:S03]  /*d430*/  IADD3 R9, R9, R35, RZ ;  /* 0x0000002309097210 */ /* 0x000fc60007ffe0ff */
[----:B------:R-:W-:Y:S01]  /*d440*/  IMAD R33, R28, R33, R2 ;  /* 0x000000211c217224 */ /* 0x000fe200078e0202 */
[----:B------:R-:W-:Y:S01]  /*d450*/  ISETP.NE.AND.EX P0, PT, RZ, UR14, PT, P0 ;  /* 0x0000000eff007c0c */ /* 0x000fe2000bf05300 */
[----:B------:R-:W-:-:S04]  /*d460*/  IMAD.WIDE.U32 R8, R3, R28, R8 ;  /* 0x0000001c03087225 */ /* 0x000fc800078e0008 */
[----:B------:R-:W-:Y:S01]  /*d470*/  IMAD.IADD R9, R9, 0x1, R33 ;  /* 0x0000000109097824 */ /* 0x000fe200078e0221 */
[----:B------:R-:W-:-:S04]  /*d480*/  UIADD3 UR4, UP0, UR4, 0x4, URZ ;  /* 0x0000000404047890 */ /* 0x000fc8000ff1e03f */
[----:B------:R-:W-:Y:S01]  /*d490*/  UIADD3.X UR5, URZ, UR5, URZ, UP0, !UPT ;  /* 0x000000053f057290 */ /* 0x000fe200087fe43f */
[----:B--2---:R-:W-:Y:S01]  /*d4a0*/  SHF.R.S32.HI R3, RZ, 0x1f, R31 ;  /* 0x0000001fff037819 */ /* 0x004fe2000001141f */
[----:B---3--:R-:W-:Y:S02]  /*d4b0*/  IMAD R2, R5, R31, RZ ;  /* 0x0000001f05027224 */ /* 0x008fe400078e02ff */
[----:B------:R-:W-:-:S04]  /*d4c0*/  IMAD.WIDE.U32 R32, R31, R4, R8 ;  /* 0x000000041f207225 */ /* 0x000fc800078e0008 */
[----:B------:R-:W-:Y:S01]  /*d4d0*/  IMAD R3, R4, R3, R2 ;  /* 0x0000000304037224 */ /* 0x000fe200078e0202 */
[----:B------:R-:W-:-:S03]  /*d4e0*/  IADD3 R2, P2, R6, UR10, RZ ;  /* 0x0000000a06027c10 */ /* 0x000fc6000ff5e0ff */
[----:B------:R-:W-:Y:S01]  /*d4f0*/  IMAD.IADD R33, R33, 0x1, R3 ;  /* 0x0000000121217824 */ /* 0x000fe200078e0203 */
[----:B------:R-:W-:Y:S01]  /*d500*/  IADD3.X R3, R7, UR15, RZ, P2, !PT ;  /* 0x0000000f07037c10 */ /* 0x000fe200097fe4ff */
[----:B------:R-:W-:Y:S05]  /*d510*/  @P0 BRA `(.L_x_3247) ;  /* 0xfffffd4000000947 */ /* 0x000fea000383ffff */
.L_x_3246:
        /* <DEDUP_REMOVED lines=19> */
[----:B------:R-:W-:Y:S02]  /*d650*/  PLOP3.LUT P0, PT, PT, PT, UP0, 0x80, 0x0 ;  /* 0x000000000000781c */ /* 0x000fe40003f0f008 */
[----:B---3--:R-:W-:Y:S01]  /*d660*/  SHF.R.S32.HI R3, RZ, 0x1f, R7 ;  /* 0x0000001fff037819 */ /* 0x008fe20000011407 */
[----:B--2---:R-:W-:Y:S02]  /*d670*/  IMAD R5, R5, R7, RZ ;  /* 0x0000000705057224 */ /* 0x004fe400078e02ff */
[----:B------:R-:W-:-:S04]  /*d680*/  IMAD.WIDE.U32 R32, R7, R4, R32 ;  /* 0x0000000407207225 */ /* 0x000fc800078e0020 */
[----:B------:R-:W-:-:S04]  /*d690*/  IMAD R5, R4, R3, R5 ;  /* 0x0000000304057224 */ /* 0x000fc800078e0205 */
[----:B------:R-:W-:Y:S01]  /*d6a0*/  IMAD.IADD R33, R33, 0x1, R5 ;  /* 0x0000000121217824 */ /* 0x000fe200078e0205 */
[----:B------:R-:W-:Y:S05]  /*d6b0*/  @!P0 BRA `(.L_x_3245) ;  /* 0x000001c000008947 */ /* 0x000fea0003800000 */
[----:B------:R-:W-:Y:S01]  /*d6c0*/  UISETP.NE.U32.AND UP0, UPT, UR16, 0x2, UPT ;  /* 0x000000021000788c */ /* 0x000fe2000bf05070 */
[----:B------:R-:W-:Y:S01]  /*d6d0*/  MOV R7, c[0x0][0x1c0] ;  /* 0x0000700000077a02 */ /* 0x000fe20000000f00 */
[----:B------:R-:W-:Y:S02]  /*d6e0*/  IMAD.U32 R4, RZ, RZ, UR4 ;  /* 0x00000004ff047e24 */ /* 0x000fe4000f8e00ff */
[----:B------:R-:W-:Y:S01]  /*d6f0*/  UISETP.NE.AND.EX UP0, UPT, URZ, URZ, UPT, UP0 ;  /* 0x0000003f3f00728c */ /* 0x000fe2000bf05300 */
[----:B------:R-:W-:Y:S02]  /*d700*/  IMAD.MOV.U32 R6, RZ, RZ, c[0x0][0x1c4] ;  /* 0x00007100ff067624 */ /* 0x000fe400078e00ff */
[----:B------:R-:W-:-:S03]  /*d710*/  IMAD.WIDE.U32 R4, R7, R4, c[0x0][0x1c0] ;  /* 0x0000700007047625 */ /* 0x000fc600078e0004 */
[----:B------:R-:W-:Y:S02]  /*d720*/  PLOP3.LUT P2, PT, PT, PT, UP0, 0x80, 0x0 ;  /* 0x000000000000781c */ /* 0x000fe40003f4f008 */
[----:B------:R-:W-:-:S04]  /*d730*/  IADD3 R10, P0, R10, R4, RZ ;  /* 0x000000040a0a7210 */ /* 0x000fc80007f1e0ff */
[----:B------:R-:W-:Y:S02]  /*d740*/  IADD3.X R5, R27, UR5, R5, P0, !PT ;  /* 0x000000051b057c10 */ /* 0x000fe400087fe405 */
[----:B------:R-:W-:-:S04]  /*d750*/  LEA R8, P0, R10, c[0x0][0x168], 0x2 ;  /* 0x00005a000a087a11 */ /* 0x000fc800078010ff */
        /* <DEDUP_REMOVED lines=18> */
.L_x_3245:
[----:B------:R-:W-:Y:S05]  /*d880*/  BSYNC B0 ;  /* 0x0000000000007941 */ /* 0x000fea0003800000 */
.L_x_3244:
[----:B0-----:R-:W-:Y:S01]  /*d890*/  IADD3 R2, R0, 0x80, RZ ;  /* 0x0000008000027810 */ /* 0x001fe20007ffe0ff */
[----:B------:R-:W-:Y:S01]  /*d8a0*/  BSSY B0, `(.L_x_3251) ;  /* 0x0000184000007945 */ /* 0x000fe20003800000 */
[----:B------:R-:W-:Y:S02]  /*d8b0*/  IMAD.MOV.U32 R6, RZ, RZ, R32 ;  /* 0x000000ffff067224 */ /* 0x000fe400078e0020 */
[----:B------:R-:W-:Y:S01]  /*d8c0*/  ISETP.GE.AND P0, PT, R2, UR9, PT ;  /* 0x0000000902007c0c */ /* 0x000fe2000bf06270 */
[----:B------:R-:W-:-:S12]  /*d8d0*/  IMAD.MOV.U32 R7, RZ, RZ, R33 ;  /* 0x000000ffff077224 */ /* 0x000fd800078e0021 */
        /* <DEDUP_REMOVED lines=42> */
.L_x_3256:
[----:B------:R-:W-:Y:S01]  /*db80*/  ULEA UR14, UR4, UR12, 0x3 ;  /* 0x0000000c040e7291 */ /* 0x000fe2000f8e183f */
[----:B------:R-:W-:Y:S02]  /*db90*/  IMAD.MOV.U32 R35, RZ, RZ, R9 ;  /* 0x000000ffff237224 */ /* 0x000fe400078e0009 */
[----:B------:R-:W-:-:S05]  /*dba0*/  IMAD.MOV.U32 R34, RZ, RZ, R8 ;  /* 0x000000ffff227224 */ /* 0x000fca00078e0008 */
[----:B------:R-:W2:Y:S04]  /*dbb0*/  LDG.E R35, [R34.64] ;  /* 0x0000000622237981 */ /* 0x000ea8000c1e1900 */
[----:B------:R-:W3:Y:S01]  /*dbc0*/  LDL.64 R30, [UR14+0x18] ;  /* 0x0000180eff1e7983 */ /* 0x000ee20008100a00 */
[----:B------:R-:W-:-:S03]  /*dbd0*/  IADD3 R8, P2, R8, UR20, RZ ;  /* 0x0000001408087c10 */ /* 0x000fc6000ff5e0ff */
[----:B------:R-:W4:Y:S01]  /*dbe0*/  LDL.64 R28, [UR14+0x20] ;  /* 0x0000200eff1c7983 */ /* 0x000f220008100a00 */
[----:B------:R-:W-:-:S05]  /*dbf0*/  IADD3.X R9, R9, UR13, RZ, P2, !PT ;  /* 0x0000000d09097c10 */ /* 0x000fca00097fe4ff */
[----:B------:R0:W4:Y:S01]  /*dc00*/  LDG.E R4, [R8.64] ;  /* 0x0000000608047981 */ /* 0x000122000c1e1900 */
[----:B------:R-:W-:-:S04]  /*dc10*/  IADD3 R36, P2, R8, UR20, RZ ;  /* 0x0000001408247c10 */ /* 0x000fc8000ff5e0ff */
[----:B------:R-:W-:Y:S02]  /*dc20*/  IADD3.X R37, R9, UR13, RZ, P2, !PT ;  /* 0x0000000d09257c10 */ /* 0x000fe400097fe4ff */
[----:B------:R-:W-:-:S03]  /*dc30*/  IADD3 R10, P2, R36, UR20, RZ ;  /* 0x00000014240a7c10 */ /* 0x000fc6000ff5e0ff */
[----:B------:R1:W5:Y:S04]  /*dc40*/  LDG.E R3, [R36.64] ;  /* 0x0000000624037981 */ /* 0x000368000c1e1900 */
[----:B0-----:R-:W5:Y:S01]  /*dc50*/  LDL.64 R8, [UR14+0x28] ;  /* 0x0000280eff087983 */ /* 0x001f620008100a00 */
[----:B------:R-:W-:Y:S02]  /*dc60*/  IADD3.X R11, R37, UR13, RZ, P2, !PT ;  /* 0x0000000d250b7c10 */ /* 0x000fe400097fe4ff */
[----:B--2---:R-:W-:Y:S01]  /*dc70*/  SHF.R.S32.HI R34, RZ, 0x1f, R35 ;  /* 0x0000001fff227819 */ /* 0x004fe20000011423 */
[----:B---3--:R-:W-:Y:S02]  /*dc80*/  IMAD R5, R31, R35, RZ ;  /* 0x000000231f057224 */ /* 0x008fe400078e02ff */
[----:B------:R-:W-:-:S04]  /*dc90*/  IMAD.WIDE.U32 R32, R35, R30, R32 ;  /* 0x0000001e23207225 */ /* 0x000fc800078e0020 */
[----:B------:R-:W-:Y:S02]  /*dca0*/  IMAD R35, R30, R34, R5 ;  /* 0x000000221e237224 */ /* 0x000fe400078e0205 */
[----:B------:R0:W2:Y:S04]  /*dcb0*/  LDG.E R5, [R10.64] ;  /* 0x000000060a057981 */ /* 0x0000a8000c1e1900 */
[----:B------:R-:W3:Y:S01]  /*dcc0*/  LDL.64 R30, [UR14+0x30] ;  /* 0x0000300eff1e7983 */ /* 0x000ee20008100a00 */
[----:B------:R-:W-:Y:S01]  /*dcd0*/  IADD3 R34, P2, R10, UR20, RZ ;  /* 0x000000140a227c10 */ /* 0x000fe2000ff5e0ff */
[----:B----4-:R-:W-:Y:S01]  /*dce0*/  IMAD R29, R29, R4, RZ ;  /* 0x000000041d1d7224 */ /* 0x010fe200078e02ff */
[----:B------:R-:W-:Y:S02]  /*dcf0*/  IADD3 R33, R33, R35, RZ ;  /* 0x0000002321217210 */ /* 0x000fe40007ffe0ff */
[----:B-1----:R-:W-:-:S02]  /*dd00*/  SHF.R.S32.HI R37, RZ, 0x1f, R4 ;  /* 0x0000001fff257819 */ /* 0x002fc40000011404 */
[----:B------:R-:W-:Y:S02]  /*dd10*/  IADD3.X R35, R11, UR13, RZ, P2, !PT ;  /* 0x0000000d0b237c10 */ /* 0x000fe400097fe4ff */
[----:B0-----:R-:W4:Y:S01]  /*dd20*/  LDL.64 R10, [UR14+0x38] ;  /* 0x0000380eff0a7983 */ /* 0x001f220008100a00 */
[----:B------:R-:W-:-:S03]  /*dd30*/  IMAD R29, R28, R37, R29 ;  /* 0x000000251c1d7224 */ /* 0x000fc600078e021d */
[----:B------:R0:W4:Y:S01]  /*dd40*/  LDG.E R37, [R34.64] ;  /* 0x0000000622257981 */ /* 0x000122000c1e1900 */
[----:B------:R-:W-:Y:S01]  /*dd50*/  IMAD.WIDE.U32 R32, R4, R28, R32 ;  /* 0x0000001c04207225 */ /* 0x000fe200078e0020 */
[----:B------:R-:W-:Y:S02]  /*dd60*/  IADD3 R28, P2, R34, UR20, RZ ;  /* 0x00000014221c7c10 */ /* 0x000fe4000ff5e0ff */
[----:B-----5:R-:W-:Y:S01]  /*dd70*/  SHF.R.S32.HI R4, RZ, 0x1f, R3 ;  /* 0x0000001fff047819 */ /* 0x020fe20000011403 */
[----:B------:R-:W-:Y:S01]  /*dd80*/  IMAD.IADD R33, R33, 0x1, R29 ;  /* 0x0000000121217824 */ /* 0x000fe200078e021d */
[----:B------:R-:W-:Y:S01]  /*dd90*/  IADD3.X R29, R35, UR13, RZ, P2, !PT ;  /* 0x0000000d231d7c10 */ /* 0x000fe200097fe4ff */
[----:B------:R-:W-:-:S04]  /*dda0*/  IMAD R9, R9, R3, RZ ;  /* 0x0000000309097224 */ /* 0x000fc800078e02ff */
[----:B------:R-:W-:Y:S02]  /*ddb0*/  IMAD R4, R8, R4, R9 ;  /* 0x0000000408047224 */ /* 0x000fe400078e0209 */
[----:B------:R-:W-:Y:S01]  /*ddc0*/  IMAD.WIDE.U32 R8, R3, R8, R32 ;  /* 0x0000000803087225 */ /* 0x000fe200078e0020 */
[----:B0-----:R-:W-:Y:S01]  /*ddd0*/  IADD3 R34, P2, R28, UR20, RZ ;  /* 0x000000141c227c10 */ /* 0x001fe2000ff5e0ff */
[----:B------:R0:W5:Y:S02]  /*dde0*/  LDG.E R3, [R28.64] ;  /* 0x000000061c037981 */ /* 0x000164000c1e1900 */
[----:B------:R-:W-:Y:S02]  /*ddf0*/  IMAD.IADD R9, R9, 0x1, R4 ;  /* 0x0000000109097824 */ /* 0x000fe400078e0204 */
[----:B------:R-:W5:Y:S01]  /*de00*/  LDL.64 R32, [UR14+0x40] ;  /* 0x0000400eff207983 */ /* 0x000f620008100a00 */
[----:B------:R-:W-:-:S03]  /*de10*/  IADD3.X R35, R29, UR13, RZ, P2, !PT ;  /* 0x0000000d1d237c10 */ /* 0x000fc600097fe4ff */
[----:B0-----:R-:W5:Y:S01]  /*de20*/  LDL.64 R28, [UR14+0x48] ;  /* 0x0000480eff1c7983 */ /* 0x001f620008100a00 */
[----:B--2---:R-:W-:Y:S01]  /*de30*/  SHF.R.S32.HI R4, RZ, 0x1f, R5 ;  /* 0x0000001fff047819 */ /* 0x004fe20000011405 */
[----:B---3--:R-:W-:-:S04]  /*de40*/  IMAD R31, R31, R5, RZ ;  /* 0x000000051f1f7224 */ /* 0x008fc800078e02ff */
[----:B------:R-:W-:Y:S02]  /*de50*/  IMAD R4, R30, R4, R31 ;  /* 0x000000041e047224 */ /* 0x000fe400078e021f */
[----:B------:R0:W2:Y:S01]  /*de60*/  LDG.E R31, [R34.64] ;  /* 0x00000006221f7981 */ /* 0x0000a2000c1e1900 */
[----:B------:R-:W-:-:S04]  /*de70*/  IMAD.WIDE.U32 R8, R5, R30, R8 ;  /* 0x0000001e05087225 */ /* 0x000fc800078e0008 */
[----:B------:R-:W-:Y:S01]  /*de80*/  IMAD.IADD R9, R9, 0x1, R4 ;  /* 0x0000000109097824 */ /* 0x000fe200078e0204 */
[----:B------:R-:W-:-:S04]  /*de90*/  IADD3 R4, P2, R34, UR20, RZ ;  /* 0x0000001422047c10 */ /* 0x000fc8000ff5e0ff */
[----:B------:R-:W-:Y:S01]  /*dea0*/  IADD3.X R5, R35, UR13, RZ, P2, !PT ;  /* 0x0000000d23057c10 */ /* 0x000fe200097fe4ff */
[----:B----4-:R-:W-:Y:S01]  /*deb0*/  IMAD R11, R11, R37, RZ ;  /* 0x000000250b0b7224 */ /* 0x010fe200078e02ff */
[----:B------:R-:W-:Y:S01]  /*dec0*/  SHF.R.S32.HI R30, RZ, 0x1f, R37 ;  /* 0x0000001fff1e7819 */ /* 0x000fe20000011425 */
[----:B------:R-:W-:Y:S01]  /*ded0*/  IMAD.WIDE.U32 R8, R37, R10, R8 ;  /* 0x0000000a25087225 */ /* 0x000fe200078e0008 */
[----:B0-----:R-:W3:Y:S04]  /*dee0*/  LDL.64 R34, [UR14+0x50] ;  /* 0x0000500eff227983 */ /* 0x001ee80008100a00 */
[----:B------:R0:W4:Y:S01]  /*def0*/  LDG.E R37, [R4.64] ;  /* 0x0000000604257981 */ /* 0x000122000c1e1900 */
[----:B------:R-:W-:Y:S01]  /*df00*/  IMAD R11, R10, R30, R11 ;  /* 0x0000001e0a0b7224 */ /* 0x000fe200078e020b */
[----:B------:R-:W-:-:S04]  /*df10*/  IADD3 R10, P2, R4, UR20, RZ ;  /* 0x00000014040a7c10 */ /* 0x000fc8000ff5e0ff */
[----:B------:R-:W-:Y:S02]  /*df20*/  IADD3 R9, R9, R11, RZ ;  /* 0x0000000b09097210 */ /* 0x000fe40007ffe0ff */
[----:B------:R-:W-:Y:S01]  /*df30*/  IADD3.X R11, R5, UR13, RZ, P2, !PT ;  /* 0x0000000d050b7c10 */ /* 0x000fe200097fe4ff */
[----:B-----5:R-:W-:Y:S01]  /*df40*/  IMAD R33, R33, R3, RZ ;  /* 0x0000000321217224 */ /* 0x020fe200078e02ff */
        /* <DEDUP_REMOVED lines=8> */
[----:B0-----:R-:W5:Y:S01]  /*dfd0*/  LDL.64 R10, [UR14+0x60] ;  /* 0x0000600eff0a7983 */ /* 0x001f620008100a00 */
[----:B--2---:R-:W-:Y:S01]  /*dfe0*/  SHF.R.S32.HI R30, RZ, 0x1f, R31 ;  /* 0x0000001fff1e7819 */ /* 0x004fe2000001141f */
[----:B------:R-:W-:-:S04]  /*dff0*/  IMAD R29, R29, R31, RZ ;  /* 0x0000001f1d1d7224 */ /* 0x000fc800078e02ff */
[----:B------:R-:W-:Y:S02]  /*e000*/  IMAD R30, R28, R30, R29 ;  /* 0x0000001e1c1e7224 */ /* 0x000fe400078e021d */
[----:B------:R-:W-:Y:S02]  /*e010*/  IMAD.WIDE.U32 R28, R31, R28, R8 ;  /* 0x0000001c1f1c7225 */ /* 0x000fe400078e0008 */
[----:B------:R0:W2:Y:S02]  /*e020*/  LDG.E R8, [R32.64] ;  /* 0x0000000620087981 */ /* 0x0000a4000c1e1900 */
[----:B------:R-:W-:Y:S02]  /*e030*/  IMAD.IADD R31, R29, 0x1, R30 ;  /* 0x000000011d1f7824 */ /* 0x000fe400078e021e */
[----:B------:R-:W-:Y:S01]  /*e040*/  IMAD.MOV.U32 R30, RZ, RZ, R28 ;  /* 0x000000ffff1e7224 */ /* 0x000fe200078e001c */
[----:B----4-:R-:W-:Y:S01]  /*e050*/  SHF.R.S32.HI R29, RZ, 0x1f, R37 ;  /* 0x0000001fff1d7819 */ /* 0x010fe20000011425 */
[----:B---3--:R-:W-:-:S04]  /*e060*/  IMAD R9, R35, R37, RZ ;  /* 0x0000002523097224 */ /* 0x008fc800078e02ff */
[----:B------:R-:W-:Y:S02]  /*e070*/  IMAD R29, R34, R29, R9 ;  /* 0x0000001d221d7224 */ /* 0x000fe400078e0209 */
[----:B------:R-:W-:Y:S01]  /*e080*/  IMAD.WIDE.U32 R34, R37, R34, R30 ;  /* 0x0000002225227225 */ /* 0x000fe200078e001e */
[----:B------:R-:W-:-:S04]  /*e090*/  IADD3 R30, P2, R32, UR20, RZ ;  /* 0x00000014201e7c10 */ /* 0x000fc8000ff5e0ff */
[----:B------:R-:W-:Y:S02]  /*e0a0*/  IADD3.X R31, R33, UR13, RZ, P2, !PT ;  /* 0x0000000d211f7c10 */ /* 0x000fe400097fe4ff */
[----:B------:R-:W-:Y:S02]  /*e0b0*/  IADD3 R35, R35, R29, RZ ;  /* 0x0000001d23237210 */ /* 0x000fe40007ffe0ff */
[----:B------:R-:W3:Y:S01]  /*e0c0*/  LDL.64 R28, [UR14+0x68] ;  /* 0x0000680eff1c7983 */ /* 0x000ee20008100a00 */
[----:B0-----:R-:W-:-:S03]  /*e0d0*/  IADD3 R32, P2, R30, UR20, RZ ;  /* 0x000000141e207c10 */ /* 0x001fc6000ff5e0ff */
[----:B------:R0:W4:Y:S01]  /*e0e0*/  LDG.E R9, [R30.64] ;  /* 0x000000061e097981 */ /* 0x000122000c1e1900 */
[----:B------:R-:W-:Y:S01]  /*e0f0*/  IADD3.X R33, R31, UR13, RZ, P2, !PT ;  /* 0x0000000d1f217c10 */ /* 0x000fe200097fe4ff */
[----:B-----5:R-:W-:Y:S01]  /*e100*/  IMAD R5, R5, R3, RZ ;  /* 0x0000000305057224 */ /* 0x020fe200078e02ff */
[----:B------:R-:W-:Y:S01]  /*e110*/  SHF.R.S32.HI R37, RZ, 0x1f, R3 ;  /* 0x0000001fff257819 */ /* 0x000fe20000011403 */
[----:B------:R-:W-:Y:S02]  /*e120*/  IMAD.WIDE.U32 R34, R3, R4, R34 ;  /* 0x0000000403227225 */ /* 0x000fe400078e0022 */
[----:B------:R1:W5:Y:S04]  /*e130*/  LDG.E R3, [R32.64] ;  /* 0x0000000620037981 */ /* 0x000368000c1e1900 */
[----:B0-----:R-:W5:Y:S01]  /*e140*/  LDL.64 R30, [UR14+0x70] ;  /* 0x0000700eff1e7983 */ /* 0x001f620008100a00 */
[----:B------:R-:W-:Y:S01]  /*e150*/  IMAD R5, R4, R37, R5 ;  /* 0x0000002504057224 */ /* 0x000fe200078e0205 */
[----:B------:R-:W-:-:S03]  /*e160*/  IADD3 R4, P2, R32, UR20, RZ ;  /* 0x0000001420047c10 */ /* 0x000fc6000ff5e0ff */
[----:B------:R-:W-:Y:S01]  /*e170*/  IMAD.IADD R35, R35, 0x1, R5 ;  /* 0x0000000123237824 */ /* 0x000fe200078e0205 */
[----:B------:R-:W-:Y:S02]  /*e180*/  IADD3.X R5, R33, UR13, RZ, P2, !PT ;  /* 0x0000000d21057c10 */ /* 0x000fe400097fe4ff */
[----:B-1----:R-:W5:Y:S01]  /*e190*/  LDL.64 R32, [UR14+0x78] ;  /* 0x0000780eff207983 */ /* 0x002f620008100a00 */
[----:B--2---:R-:W-:Y:S01]  /*e1a0*/  SHF.R.S32.HI R37, RZ, 0x1f, R8 ;  /* 0x0000001fff257819 */ /* 0x004fe20000011408 */
[----:B------:R-:W-:-:S04]  /*e1b0*/  IMAD R11, R11, R8, RZ ;  /* 0x000000080b0b7224 */ /* 0x000fc800078e02ff */
[----:B------:R-:W-:Y:S02]  /*e1c0*/  IMAD R11, R10, R37, R11 ;  /* 0x000000250a0b7224 */ /* 0x000fe400078e020b */
[----:B------:R0:W2:Y:S01]  /*e1d0*/  LDG.E R37, [R4.64] ;  /* 0x0000000604257981 */ /* 0x0000a2000c1e1900 */
[----:B------:R-:W-:-:S04]  /*e1e0*/  IMAD.WIDE.U32 R34, R8, R10, R34 ;  /* 0x0000000a08227225 */ /* 0x000fc800078e0022 */
[----:B------:R-:W-:Y:S01]  /*e1f0*/  IMAD.IADD R35, R35, 0x1, R11 ;  /* 0x0000000123237824 */ /* 0x000fe200078e020b */
[----:B------:R-:W-:Y:S02]  /*e200*/  IADD3 R10, P2, R4, UR20, RZ ;  /* 0x00000014040a7c10 */ /* 0x000fe4000ff5e0ff */
[----:B----4-:R-:W-:Y:S01]  /*e210*/  SHF.R.S32.HI R11, RZ, 0x1f, R9 ;  /* 0x0000001fff0b7819 */ /* 0x010fe20000011409 */
[----:B---3--:R-:W-:-:S04]  /*e220*/  IMAD R8, R29, R9, RZ ;  /* 0x000000091d087224 */ /* 0x008fc800078e02ff */
[----:B------:R-:W-:Y:S02]  /*e230*/  IMAD R8, R28, R11, R8 ;  /* 0x0000000b1c087224 */ /* 0x000fe400078e0208 */
[----:B------:R-:W-:Y:S01]  /*e240*/  IMAD.WIDE.U32 R28, R9, R28, R34 ;  /* 0x0000001c091c7225 */ /* 0x000fe200078e0022 */
[----:B------:R-:W-:-:S03]  /*e250*/  IADD3.X R11, R5, UR13, RZ, P2, !PT ;  /* 0x0000000d050b7c10 */ /* 0x000fc600097fe4ff */
[----:B------:R-:W-:Y:S01]  /*e260*/  IMAD.IADD R9, R29, 0x1, R8 ;  /* 0x000000011d097824 */ /* 0x000fe200078e0208 */
[----:B------:R-:W-:Y:S01]  /*e270*/  MOV R8, R28 ;  /* 0x0000001c00087202 */ /* 0x000fe20000000f00 */
[----:B-----5:R-:W-:Y:S01]  /*e280*/  IMAD R28, R31, R3, RZ ;  /* 0x000000031f1c7224 */ /* 0x020fe200078e02ff */
[----:B0-----:R-:W-:Y:S01]  /*e290*/  SHF.R.S32.HI R5, RZ, 0x1f, R3 ;  /* 0x0000001fff057819 */ /* 0x001fe20000011403 */
[----:B------:R0:W3:Y:S01]  /*e2a0*/  LDG.E R4, [R10.64] ;  /* 0x000000060a047981 */ /* 0x0000e2000c1e1900 */
[----:B------:R-:W-:-:S03]  /*e2b0*/  IADD3 R34, P2, R10, UR20, RZ ;  /* 0x000000140a227c10 */ /* 0x000fc6000ff5e0ff */
[----:B------:R-:W-:Y:S02]  /*e2c0*/  IMAD R5, R30, R5, R28 ;  /* 0x000000051e057224 */ /* 0x000fe400078e021c */
[----:B------:R-:W4:Y:S01]  /*e2d0*/  LDL.64 R28, [UR14+0x80] ;  /* 0x0000800eff1c7983 */ /* 0x000f220008100a00 */
[----:B------:R-:W-:Y:S01]  /*e2e0*/  IADD3.X R35, R11, UR13, RZ, P2, !PT ;  /* 0x0000000d0b237c10 */ /* 0x000fe200097fe4ff */
[----:B------:R-:W-:Y:S01]  /*e2f0*/  IMAD.WIDE.U32 R30, R3, R30, R8 ;  /* 0x0000001e031e7225 */ /* 0x000fe200078e0008 */
[----:B------:R-:W-:Y:S01]  /*e300*/  IADD3 R8, P2, R34, UR20, RZ ;  /* 0x0000001422087c10 */ /* 0x000fe2000ff5e0ff */
[----:B0-----:R-:W5:Y:S04]  /*e310*/  LDL.64 R10, [UR14+0x88] ;  /* 0x0000880eff0a7983 */ /* 0x001f680008100a00 */
[----:B------:R-:W5:Y:S01]  /*e320*/  LDG.E R3, [R34.64] ;  /* 0x0000000622037981 */ /* 0x000f62000c1e1900 */
[----:B------:R-:W-:Y:S01]  /*e330*/  IMAD.IADD R31, R31, 0x1, R5 ;  /* 0x000000011f1f7824 */ /* 0x000fe200078e0205 */
[----:B------:R-:W-:-:S02]  /*e340*/  IADD3.X R9, R35, UR13, RZ, P2, !PT ;  /* 0x0000000d23097c10 */ /* 0x000fc400097fe4ff */
[----:B--2---:R-:W-:Y:S01]  /*e350*/  SHF.R.S32.HI R5, RZ, 0x1f, R37 ;  /* 0x0000001fff057819 */ /* 0x004fe20000011425 */
[----:B------:R-:W-:Y:S02]  /*e360*/  IMAD R33, R33, R37, RZ ;  /* 0x0000002521217224 */ /* 0x000fe400078e02ff */
[----:B------:R-:W-:Y:S02]  /*e370*/  IMAD.WIDE.U32 R30, R37, R32, R30 ;  /* 0x00000020251e7225 */ /* 0x000fe400078e001e */
[----:B------:R0:W2:Y:S02]  /*e380*/  LDG.E R37, [R8.64] ;  /* 0x0000000608257981 */ /* 0x0000a4000c1e1900 */
[----:B------:R-:W-:Y:S02]  /*e390*/  IMAD R5, R32, R5, R33 ;  /* 0x0000000520057224 */ /* 0x000fe400078e0221 */
[----:B------:R-:W2:Y:S01]  /*e3a0*/  LDL.64 R32, [UR14+0x90] ;  /* 0x0000900eff207983 */ /* 0x000ea20008100a00 */
[----:B------:R-:W-:Y:S01]  /*e3b0*/  UIADD3 UR10, UP0, UR10, -0x10, URZ ;  /* 0xfffffff00a0a7890 */ /* 0x000fe2000ff1e03f */
[----:B------:R-:W-:-:S03]  /*e3c0*/  IMAD.IADD R31, R31, 0x1, R5 ;  /* 0x000000011f1f7824 */ /* 0x000fc600078e0205 */
[----:B------:R-:W-:Y:S02]  /*e3d0*/  UIADD3.X UR11, UR11, -0x1, URZ, UP0, !UPT ;  /* 0xffffffff0b0b7890 */ /* 0x000fe400087fe43f */
[----:B------:R-:W-:-:S04]  /*e3e0*/  UISETP.GT.U32.AND UP0, UPT, UR10, 0xc, UPT ;  /* 0x0000000c0a00788c */ /* 0x000fc8000bf04070 */
[----:B------:R-:W-:Y:S01]  /*e3f0*/  UISETP.GT.AND.EX UP0, UPT, UR11, URZ, UPT, UP0 ;  /* 0x0000003f0b00728c */ /* 0x000fe2000bf04300 */
[----:B---3--:R-:W-:Y:S01]  /*e400*/  SHF.R.S32.HI R5, RZ, 0x1f, R4 ;  /* 0x0000001fff057819 */ /* 0x008fe20000011404 */
[----:B----4-:R-:W-:-:S04]  /*e410*/  IMAD R29, R29, R4, RZ ;  /* 0x000000041d1d7224 */ /* 0x010fc800078e02ff */
[----:B------:R-:W-:Y:S02]  /*e420*/  IMAD R29, R28, R5, R29 ;  /* 0x000000051c1d7224 */ /* 0x000fe400078e021d */
[----:B------:R-:W-:-:S04]  /*e430*/  IMAD.WIDE.U32 R4, R4, R28, R30 ;  /* 0x0000001c04047225 */ /* 0x000fc800078e001e */
[----:B------:R-:W-:Y:S01]  /*e440*/  IMAD.IADD R5, R5, 0x1, R29 ;  /* 0x0000000105057824 */ /* 0x000fe200078e021d */
[----:B-----5:R-:W-:Y:S01]  /*e450*/  SHF.R.S32.HI R29, RZ, 0x1f, R3 ;  /* 0x0000001fff1d7819 */ /* 0x020fe20000011403 */
[----:B------:R-:W-:Y:S01]  /*e460*/  IMAD R11, R11, R3, RZ ;  /* 0x000000030b0b7224 */ /* 0x000fe200078e02ff */
[----:B------:R-:W-:Y:S01]  /*e470*/  PLOP3.LUT P3, PT, PT, PT, UP0, 0x80, 0x0 ;  /* 0x000000000000781c */ /* 0x000fe20003f6f008 */
[----:B------:R-:W-:-:S04]  /*e480*/  IMAD.WIDE.U32 R4, R3, R10, R4 ;  /* 0x0000000a03047225 */ /* 0x000fc800078e0004 */
[----:B------:R-:W-:Y:S01]  /*e490*/  IMAD R11, R10, R29, R11 ;  /* 0x0000001d0a0b7224 */ /* 0x000fe200078e020b */
[----:B------:R-:W-:Y:S01]  /*e4a0*/  UIADD3 UR4, UP1, UR4, 0x10, URZ ;  /* 0x0000001004047890 */ /* 0x000fe2000ff3e03f */
[----:B0-----:R-:W-:-:S03]  /*e4b0*/  IADD3 R8, P2, R8, UR20, RZ ;  /* 0x0000001408087c10 */ /* 0x001fc6000ff5e0ff */
[----:B------:R-:W-:Y:S01]  /*e4c0*/  IADD3 R5, R5, R11, RZ ;  /* 0x0000000b05057210 */ /* 0x000fe20007ffe0ff */
[----:B------:R-:W-:Y:S01]  /*e4d0*/  UIADD3.X UR5, URZ, UR5, URZ, UP1, !UPT ;  /* 0x000000053f057290 */ /* 0x000fe20008ffe43f */
[----:B------:R-:W-:Y:S02]  /*e4e0*/  IADD3.X R9, R9, UR13, RZ, P2, !PT ;  /* 0x0000000d09097c10 */ /* 0x000fe400097fe4ff */
[----:B--2---:R-:W-:Y:S01]  /*e4f0*/  SHF.R.S32.HI R3, RZ, 0x1f, R37 ;  /* 0x0000001fff037819 */ /* 0x004fe20000011425 */
[----:B------:R-:W-:-:S04]  /*e500*/  IMAD R10, R33, R37, RZ ;  /* 0x00000025210a7224 */ /* 0x000fc800078e02ff */
[----:B------:R-:W-:Y:S02]  /*e510*/  IMAD R3, R32, R3, R10 ;  /* 0x0000000320037224 */ /* 0x000fe400078e020a */
[----:B------:R-:W-:-:S04]  /*e520*/  IMAD.WIDE.U32 R32, R37, R32, R4 ;  /* 0x0000002025207225 */ /* 0x000fc800078e0004 */
[----:B------:R-:W-:Y:S01]  /*e530*/  IMAD.IADD R33, R33, 0x1, R3 ;  /* 0x0000000121217824 */ /* 0x000fe200078e0203 */
[----:B------:R-:W-:Y:S05]  /*e540*/  @P3 BRA `(.L_x_3256) ;  /* 0xfffff63000003947 */ /* 0x000fea000383ffff */
.L_x_3255:
[----:B------:R-:W-:-:S04]  /*e550*/  UISETP.GT.U32.AND UP0, UPT, UR10, 0x4, UPT ;  /* 0x000000040a00788c */ /* 0x000fc8000bf04070 */
[----:B------:R-:W-:-:S06]  /*e560*/  UISETP.GT.AND.EX UP0, UPT, UR11, URZ, UPT, UP0 ;  /* 0x0000003f0b00728c */ /* 0x000fcc000bf04300 */
[----:B------:R-:W-:-:S13]  /*e570*/  PLOP3.LUT P2, PT, PT, PT, UP0, 0x80, 0x0 ;  /* 0x000000000000781c */ /* 0x000fda0003f4f008 */
[----:B------:R-:W-:Y:S05]  /*e580*/  @!P2 BRA `(.L_x_3257) ;  /* 0x000005000000a947 */ /* 0x000fea0003800000 */
        /* <DEDUP_REMOVED lines=12> */
[----:B------:R1:W5:Y:S01]  /*e650*/  LDG.E R3, [R28.64] ;  /* 0x000000061c037981 */ /* 0x000362000c1e1900 */
[----:B------:R-:W-:-:S03]  /*e660*/  IADD3.X R31, R29, UR13, RZ, P0, !PT ;  /* 0x0000000d1d1f7c10 */ /* 0x000fc600087fe4ff */
[----:B0-----:R-:W5:Y:S01]  /*e670*/  LDL.64 R8, [UR14+0x28] ;  /* 0x0000280eff087983 */ /* 0x001f620008100a00 */
        /* <DEDUP_REMOVED lines=8> */
[----:B------:R-:W-:Y:S01]  /*e700*/  IADD3 R33, R33, R34, RZ ;  /* 0x0000002221217210 */ /* 0x000fe20007ffe0ff */
[----:B----4-:R-:W-:Y:S01]  /*e710*/  IMAD R5, R5, R35, RZ ;  /* 0x0000002305057224 */ /* 0x010fe200078e02ff */
[----:B------:R-:W-:Y:S01]  /*e720*/  SHF.R.S32.HI R34, RZ, 0x1f, R35 ;  /* 0x0000001fff227819 */ /* 0x000fe20000011423 */
[----:B0-----:R-:W4:Y:S02]  /*e730*/  LDL.64 R30, [UR14+0x38] ;  /* 0x0000380eff1e7983 */ /* 0x001f240008100a00 */
[----:B------:R-:W-:-:S02]  /*e740*/  IMAD.WIDE.U32 R32, R35, R4, R32 ;  /* 0x0000000423207225 */ /* 0x000fc400078e0020 */
[----:B------:R0:W4:Y:S02]  /*e750*/  LDG.E R35, [R28.64] ;  /* 0x000000061c237981 */ /* 0x000124000c1e1900 */
[----:B------:R-:W-:-:S04]  /*e760*/  IMAD R5, R4, R34, R5 ;  /* 0x0000002204057224 */ /* 0x000fc800078e0205 */
[----:B------:R-:W-:Y:S01]  /*e770*/  IMAD.IADD R33, R33, 0x1, R5 ;  /* 0x0000000121217824 */ /* 0x000fe200078e0205 */
[----:B-----5:R-:W-:Y:S01]  /*e780*/  SHF.R.S32.HI R5, RZ, 0x1f, R3 ;  /* 0x0000001fff057819 */ /* 0x020fe20000011403 */
[----:B------:R-:W-:-:S04]  /*e790*/  IMAD R4, R9, R3, RZ ;  /* 0x0000000309047224 */ /* 0x000fc800078e02ff */
[----:B------:R-:W-:Y:S02]  /*e7a0*/  IMAD R9, R8, R5, R4 ;  /* 0x0000000508097224 */ /* 0x000fe400078e0204 */
[----:B------:R-:W-:Y:S01]  /*e7b0*/  IMAD.WIDE.U32 R4, R3, R8, R32 ;  /* 0x0000000803047225 */ /* 0x000fe200078e0020 */
[----:B------:R-:W-:Y:S01]  /*e7c0*/  IADD3 R8, P0, R28, UR20, RZ ;  /* 0x000000141c087c10 */ /* 0x000fe2000ff1e0ff */
[----:B------:R-:W5:Y:S02]  /*e7d0*/  LDL.64 R32, [UR14+0x40] ;  /* 0x0000400eff207983 */ /* 0x000f640008100a00 */
[----:B------:R-:W-:Y:S01]  /*e7e0*/  IMAD.IADD R5, R5, 0x1, R9 ;  /* 0x0000000105057824 */ /* 0x000fe200078e0209 */
[----:B------:R-:W-:Y:S02]  /*e7f0*/  IADD3.X R9, R29, UR13, RZ, P0, !PT ;  /* 0x0000000d1d097c10 */ /* 0x000fe400087fe4ff */
[----:B0-----:R-:W-:-:S04]  /*e800*/  IADD3 R28, P0, R8, UR20, RZ ;  /* 0x00000014081c7c10 */ /* 0x001fc8000ff1e0ff */
[----:B------:R-:W-:Y:S02]  /*e810*/  IADD3.X R29, R9, UR13, RZ, P0, !PT ;  /* 0x0000000d091d7c10 */ /* 0x000fe400087fe4ff */
[----:B--2---:R-:W-:Y:S01]  /*e820*/  SHF.R.S32.HI R3, RZ, 0x1f, R37 ;  /* 0x0000001fff037819 */ /* 0x004fe20000011425 */
[----:B---3--:R-:W-:-:S04]  /*e830*/  IMAD R11, R11, R37, RZ ;  /* 0x000000250b0b7224 */ /* 0x008fc800078e02ff */
[----:B------:R-:W-:Y:S02]  /*e840*/  IMAD R3, R10, R3, R11 ;  /* 0x000000030a037224 */ /* 0x000fe400078e020b */
[----:B------:R-:W-:Y:S02]  /*e850*/  IMAD.WIDE.U32 R10, R37, R10, R4 ;  /* 0x0000000a250a7225 */ /* 0x000fe400078e0004 */
[----:B------:R0:W2:Y:S02]  /*e860*/  LDG.E R37, [R8.64] ;  /* 0x0000000608257981 */ /* 0x0000a4000c1e1900 */
[----:B------:R-:W-:Y:S01]  /*e870*/  IMAD.IADD R11, R11, 0x1, R3 ;  /* 0x000000010b0b7824 */ /* 0x000fe200078e0203 */
[----:B------:R-:W-:Y:S01]  /*e880*/  IADD3 R4, P0, R28, UR20, RZ ;  /* 0x000000141c047c10 */ /* 0x000fe2000ff1e0ff */
[----:B------:R2:W3:Y:S01]  /*e890*/  LDG.E R3, [R28.64] ;  /* 0x000000061c037981 */ /* 0x0004e2000c1e1900 */
[----:B----4-:R-:W-:Y:S01]  /*e8a0*/  SHF.R.S32.HI R34, RZ, 0x1f, R35 ;  /* 0x0000001fff227819 */ /* 0x010fe20000011423 */
[----:B------:R-:W-:-:S02]  /*e8b0*/  IMAD R31, R31, R35, RZ ;  /* 0x000000231f1f7224 */ /* 0x000fc400078e02ff */
[----:B0-----:R-:W4:Y:S01]  /*e8c0*/  LDL.64 R8, [UR14+0x48] ;  /* 0x0000480eff087983 */ /* 0x001f220008100a00 */
[----:B------:R-:W-:Y:S01]  /*e8d0*/  IADD3.X R5, R29, UR13, RZ, P0, !PT ;  /* 0x0000000d1d057c10 */ /* 0x000fe200087fe4ff */
[----:B------:R-:W-:Y:S02]  /*e8e0*/  IMAD R31, R30, R34, R31 ;  /* 0x000000221e1f7224 */ /* 0x000fe400078e021f */
[----:B------:R-:W-:Y:S02]  /*e8f0*/  IMAD.WIDE.U32 R10, R35, R30, R10 ;  /* 0x0000001e230a7225 */ /* 0x000fe400078e000a */
[----:B------:R-:W4:Y:S04]  /*e900*/  LDG.E R30, [R4.64] ;  /* 0x00000006041e7981 */ /* 0x000f28000c1e1900 */
[----:B------:R-:W4:Y:S01]  /*e910*/  LDL.64 R34, [UR14+0x50] ;  /* 0x0000500eff227983 */ /* 0x000f220008100a00 */
[----:B------:R-:W-:Y:S01]  /*e920*/  IADD3 R11, R11, R31, RZ ;  /* 0x0000001f0b0b7210 */ /* 0x000fe20007ffe0ff */
[----:B------:R-:W-:Y:S01]  /*e930*/  UIADD3 UR10, UP1, UR10, -0x8, URZ ;  /* 0xfffffff80a0a7890 */ /* 0x000fe2000ff3e03f */
[----:B------:R-:W-:Y:S01]  /*e940*/  PLOP3.LUT P0, PT, PT, PT, PT, 0x8, 0x0 ;  /* 0x000000000000781c */ /* 0x000fe20003f0e170 */
[----:B------:R-:W-:-:S02]  /*e950*/  UIADD3 UR4, UP0, UR4, 0x8, URZ ;  /* 0x0000000804047890 */ /* 0x000fc4000ff1e03f */
[----:B------:R-:W-:Y:S02]  /*e960*/  UIADD3.X UR11, UR11, -0x1, URZ, UP1, !UPT ;  /* 0xffffffff0b0b7890 */ /* 0x000fe40008ffe43f */
[----:B------:R-:W-:Y:S01]  /*e970*/  UIADD3.X UR5, URZ, UR5, URZ, UP0, !UPT ;  /* 0x000000053f057290 */ /* 0x000fe200087fe43f */
[----:B--2---:R-:W-:Y:S01]  /*e980*/  SHF.R.S32.HI R29, RZ, 0x1f, R37 ;  /* 0x0000001fff1d7819 */ /* 0x004fe20000011425 */
[----:B-----5:R-:W-:Y:S02]  /*e990*/  IMAD R28, R33, R37, RZ ;  /* 0x00000025211c7224 */ /* 0x020fe400078e02ff */
[----:B------:R-:W-:-:S04]  /*e9a0*/  IMAD.WIDE.U32 R10, R37, R32, R10 ;  /* 0x00000020250a7225 */ /* 0x000fc800078e000a */
[----:B------:R-:W-:-:S04]  /*e9b0*/  IMAD R29, R32, R29, R28 ;  /* 0x0000001d201d7224 */ /* 0x000fc800078e021c */
[----:B------:R-:W-:Y:S01]  /*e9c0*/  IMAD.IADD R11, R11, 0x1, R29 ;  /* 0x000000010b0b7824 */ /* 0x000fe200078e021d */
[----:B---3--:R-:W-:Y:S01]  /*e9d0*/  SHF.R.S32.HI R29, RZ, 0x1f, R3 ;  /* 0x0000001fff1d7819 */ /* 0x008fe20000011403 */
[----:B----4-:R-:W-:-:S04]  /*e9e0*/  IMAD R9, R9, R3, RZ ;  /* 0x0000000309097224 */ /* 0x010fc800078e02ff */
[----:B------:R-:W-:Y:S02]  /*e9f0*/  IMAD R29, R8, R29, R9 ;  /* 0x0000001d081d7224 */ /* 0x000fe400078e0209 */
[----:B------:R-:W-:Y:S01]  /*ea00*/  IMAD.WIDE.U32 R8, R3, R8, R10 ;  /* 0x0000000803087225 */ /* 0x000fe200078e000a */
[----:B------:R-:W-:-:S03]  /*ea10*/  SHF.R.S32.HI R3, RZ, 0x1f, R30 ;  /* 0x0000001fff037819 */ /* 0x000fc6000001141e */
[----:B------:R-:W-:Y:S02]  /*ea20*/  IMAD.IADD R9, R9, 0x1, R29 ;  /* 0x0000000109097824 */ /* 0x000fe400078e021d */
[----:B------:R-:W-:Y:S02]  /*ea30*/  IMAD R10, R35, R30, RZ ;  /* 0x0000001e230a7224 */ /* 0x000fe400078e02ff */
[----:B------:R-:W-:Y:S01]  /*ea40*/  IMAD.WIDE.U32 R32, R30, R34, R8 ;  /* 0x000000221e207225 */ /* 0x000fe200078e0008 */
[----:B------:R-:W-:-:S03]  /*ea50*/  IADD3 R8, P2, R4, UR20, RZ ;  /* 0x0000001404087c10 */ /* 0x000fc6000ff5e0ff */
[----:B------:R-:W-:Y:S01]  /*ea60*/  IMAD R3, R34, R3, R10 ;  /* 0x0000000322037224 */ /* 0x000fe200078e020a */
[----:B------:R-:W-:-:S03]  /*ea70*/  IADD3.X R9, R5, UR13, RZ, P2, !PT ;  /* 0x0000000d05097c10 */ /* 0x000fc600097fe4ff */
[----:B------:R-:W-:Y:S02]  /*ea80*/  IMAD.IADD R33, R33, 0x1, R3 ;  /* 0x0000000121217824 */ /* 0x000fe400078e0203 */
.L_x_3257:
[----:B------:R-:W-:-:S04]  /*ea90*/  ISETP.NE.U32.AND P2, PT, RZ, UR10, PT ;  /* 0x0000000aff007c0c */ /* 0x000fc8000bf45070 */
[----:B------:R-:W-:-:S13]  /*eaa0*/  ISETP.NE.OR.EX P0, PT, RZ, UR11, P0, P2 ;  /* 0x0000000bff007c0c */ /* 0x000fda0008705720 */
[----:B------:R-:W-:Y:S05]  /*eab0*/  @!P0 BRA `(.L_x_3253) ;  /* 0x000002c000008947 */ /* 0x000fea0003800000 */
.L_x_3254:
[----:B------:R-:W-:Y:S01]  /*eac0*/  ULEA UR14, UR4, UR12, 0x3 ;  /* 0x0000000c040e7291 */ /* 0x000fe2000f8e183f */
[----:B------:R0:W2:Y:S08]  /*ead0*/  LDG.E R35, [R8.64] ;  /* 0x0000000608237981 */ /* 0x0000b0000c1e1900 */
[----:B------:R-:W3:Y:S01]  /*eae0*/  LDL.64 R30, [UR14+0x18] ;  /* 0x0000180eff1e7983 */ /* 0x000ee20008100a00 */
[----:B------:R-:W-:-:S03]  /*eaf0*/  IADD3 R28, P0, R8, UR20, RZ ;  /* 0x00000014081c7c10 */ /* 0x000fc6000ff1e0ff */
[----:B------:R-:W4:Y:S01]  /*eb00*/  LDL.64 R10, [UR14+0x20] ;  /* 0x0000200eff0a7983 */ /* 0x000f220008100a00 */
[----:B------:R-:W-:Y:S02]  /*eb10*/  IADD3.X R29, R9, UR13, RZ, P0, !PT ;  /* 0x0000000d091d7c10 */ /* 0x000fe400087fe4ff */
[----:B------:R-:W-:-:S03]  /*eb20*/  IADD3 R36, P0, R28, UR20, RZ ;  /* 0x000000141c247c10 */ /* 0x000fc6000ff1e0ff */
[----:B------:R1:W4:Y:S01]  /*eb30*/  LDG.E R3, [R28.64] ;  /* 0x000000061c037981 */ /* 0x000322000c1e1900 */
[----:B------:R-:W-:Y:S02]  /*eb40*/  IADD3.X R37, R29, UR13, RZ, P0, !PT ;  /* 0x0000000d1d257c10 */ /* 0x000fe400087fe4ff */
[----:B0-----:R-:W-:-:S03]  /*eb50*/  IADD3 R8, P0, R36, UR20, RZ ;  /* 0x0000001424087c10 */ /* 0x001fc6000ff1e0ff */
[----:B------:R-:W5:Y:S04]  /*eb60*/  LDG.E R4, [R36.64] ;  /* 0x0000000624047981 */ /* 0x000f68000c1e1900 */
[----:B-1----:R-:W5:Y:S01]  /*eb70*/  LDL.64 R28, [UR14+0x28] ;  /* 0x0000280eff1c7983 */ /* 0x002f620008100a00 */
[----:B------:R-:W-:Y:S02]  /*eb80*/  IADD3.X R9, R37, UR13, RZ, P0, !PT ;  /* 0x0000000d25097c10 */ /* 0x000fe400087fe4ff */
[----:B--2---:R-:W-:Y:S01]  /*eb90*/  SHF.R.S32.HI R5, RZ, 0x1f, R35 ;  /* 0x0000001fff057819 */ /* 0x004fe20000011423 */
[----:B---3--:R-:W-:Y:S02]  /*eba0*/  IMAD R31, R31, R35, RZ ;  /* 0x000000231f1f7224 */ /* 0x008fe400078e02ff */
[----:B------:R-:W-:-:S04]  /*ebb0*/  IMAD.WIDE.U32 R32, R35, R30, R32 ;  /* 0x0000001e23207225 */ /* 0x000fc800078e0020 */
[----:B------:R-:W-:Y:S02]  /*ebc0*/  IMAD R35, R30, R5, R31 ;  /* 0x000000051e237224 */ /* 0x000fe400078e021f */
[----:B------:R0:W2:Y:S04]  /*ebd0*/  LDG.E R5, [R8.64] ;  /* 0x0000000608057981 */ /* 0x0000a8000c1e1900 */
[----:B------:R-:W3:Y:S01]  /*ebe0*/  LDL.64 R30, [UR14+0x30] ;  /* 0x0000300eff1e7983 */ /* 0x000ee20008100a00 */
[----:B------:R-:W-:Y:S01]  /*ebf0*/  IADD3 R33, R33, R35, RZ ;  /* 0x0000002321217210 */ /* 0x000fe20007ffe0ff */
[----:B----4-:R-:W-:Y:S01]  /*ec00*/  IMAD R11, R11, R3, RZ ;  /* 0x000000030b0b7224 */ /* 0x010fe200078e02ff */
[----:B------:R-:W-:Y:S01]  /*ec10*/  SHF.R.S32.HI R35, RZ, 0x1f, R3 ;  /* 0x0000001fff237819 */ /* 0x000fe20000011403 */
[----:B------:R-:W-:-:S04]  /*ec20*/  UIADD3 UR10, UP0, UR10, -0x4, URZ ;  /* 0xfffffffc0a0a7890 */ /* 0x000fc8000ff1e03f */
[----:B------:R-:W-:Y:S01]  /*ec30*/  IMAD R35, R10, R35, R11 ;  /* 0x000000230a237224 */ /* 0x000fe200078e020b */
[----:B------:R-:W-:Y:S01]  /*ec40*/  UIADD3.X UR11, UR11, -0x1, URZ, UP0, !UPT ;  /* 0xffffffff0b0b7890 */ /* 0x000fe200087fe43f */
[----:B------:R-:W-:Y:S01]  /*ec50*/  IMAD.WIDE.U32 R10, R3, R10, R32 ;  /* 0x0000000a030a7225 */ /* 0x000fe200078e0020 */
[----:B-----5:R-:W-:Y:S02]  /*ec60*/  SHF.R.S32.HI R3, RZ, 0x1f, R4 ;  /* 0x0000001fff037819 */ /* 0x020fe40000011404 */
[----:B------:R-:W-:Y:S01]  /*ec70*/  ISETP.NE.U32.AND P0, PT, RZ, UR10, PT ;  /* 0x0000000aff007c0c */ /* 0x000fe2000bf05070 */
[----:B------:R-:W-:Y:S02]  /*ec80*/  IMAD.IADD R11, R11, 0x1, R35 ;  /* 0x000000010b0b7824 */ /* 0x000fe400078e0223 */
[----:B------:R-:W-:Y:S01]  /*ec90*/  IMAD R29, R29, R4, RZ ;  /* 0x000000041d1d7224 */ /* 0x000fe200078e02ff */
[----:B------:R-:W-:Y:S01]  /*eca0*/  ISETP.NE.AND.EX P0, PT, RZ, UR11, PT, P0 ;  /* 0x0000000bff007c0c */ /* 0x000fe2000bf05300 */
[----:B------:R-:W-:-:S04]  /*ecb0*/  IMAD.WIDE.U32 R10, R4, R28, R10 ;  /* 0x0000001c040a7225 */ /* 0x000fc800078e000a */
[----:B------:R-:W-:Y:S01]  /*ecc0*/  IMAD R3, R28, R3, R29 ;  /* 0x000000031c037224 */ /* 0x000fe200078e021d */
[----:B------:R-:W-:-:S03]  /*ecd0*/  UIADD3 UR4, UP0, UR4, 0x4, URZ ;  /* 0x0000000404047890 */ /* 0x000fc6000ff1e03f */
[----:B------:R-:W-:Y:S01]  /*ece0*/  IMAD.IADD R11, R11, 0x1, R3 ;  /* 0x000000010b0b7824 */ /* 0x000fe200078e0203 */
[----:B0-----:R-:W-:Y:S01]  /*ecf0*/  IADD3 R8, P2, R8, UR20, RZ ;  /* 0x0000001408087c10 */ /* 0x001fe2000ff5e0ff */
[----:B------:R-:W-:-:S03]  /*ed00*/  UIADD3.X UR5, URZ, UR5, URZ, UP0, !UPT ;  /* 0x000000053f057290 */ /* 0x000fc600087fe43f */
[----:B------:R-:W-:Y:S02]  /*ed10*/  IADD3.X R9, R9, UR13, RZ, P2, !PT ;  /* 0x0000000d09097c10 */ /* 0x000fe400097fe4ff */
[----:B--2---:R-:W-:Y:S01]  /*ed20*/  SHF.R.S32.HI R3, RZ, 0x1f, R5 ;  /* 0x0000001fff037819 */ /* 0x004fe20000011405 */
[----:B---3--:R-:W-:Y:S02]  /*ed30*/  IMAD R4, R31, R5, RZ ;  /* 0x000000051f047224 */ /* 0x008fe400078e02ff */
[----:B------:R-:W-:-:S04]  /*ed40*/  IMAD.WIDE.U32 R32, R5, R30, R10 ;  /* 0x0000001e05207225 */ /* 0x000fc800078e000a */
[----:B------:R-:W-:-:S04]  /*ed50*/  IMAD R3, R30, R3, R4 ;  /* 0x000000031e037224 */ /* 0x000fc800078e0204 */
[----:B------:R-:W-:Y:S01]  /*ed60*/  IMAD.IADD R33, R33, 0x1, R3 ;  /* 0x0000000121217824 */ /* 0x000fe200078e0203 */
[----:B------:R-:W-:Y:S05]  /*ed70*/  @P0 BRA `(.L_x_3254) ;  /* 0xfffffd4000000947 */ /* 0x000fea000383ffff */
.L_x_3253:
        /* <DEDUP_REMOVED lines=25> */
[----:B------:R-:W-:Y:S01]  /*ef10*/  MOV R13, UR18 ;  /* 0x00000012000d7c02 */ /* 0x000fe20008000f00 */
[----:B------:R-:W-:Y:S01]  /*ef20*/  ULDC.64 UR10, c[0x0][0x1c0] ;  /* 0x00007000000a7ab9 */ /* 0x000fe20000000a00 */
[----:B------:R-:W-:Y:S01]  /*ef30*/  IMAD.U32 R9, RZ, RZ, UR18 ;  /* 0x00000012ff097e24 */ /* 0x000fe2000f8e00ff */
[----:B------:R-:W-:Y:S01]  /*ef40*/  UISETP.NE.AND.EX UP0, UPT, URZ, URZ, UPT, UP0 ;  /* 0x0000003f3f00728c */ /* 0x000fe2000bf05300 */
[----:B------:R-:W-:Y:S01]  /*ef50*/  IMAD.U32 R8, RZ, RZ, UR19 ;  /* 0x00000013ff087e24 */ /* 0x000fe2000f8e00ff */
        /* <DEDUP_REMOVED lines=9> */
[----:B------:R-:W3:Y:S01]  /*eff0*/  LDG.E R3, [R10.64] ;  /* 0x000000060a037981 */ /* 0x000ee2000c1e1900 */
[----:B------:R-:W-:-:S03]  /*f000*/  @P2 LEA.HI.X R13, R9, R11, R8, 0x2, P0 ;  /* 0x0000000b090d2211 */ /* 0x000fc600000f1408 */
[----:B------:R-:W4:Y:S04]  /*f010*/  @P2 LDL.64 R8, [UR14+0x28] ;  /* 0x0000280eff082983 */ /* 0x000f280008100a00 */
        /* <DEDUP_REMOVED lines=12> */
.L_x_3252:
[----:B------:R-:W-:Y:S05]  /*f0e0*/  BSYNC B0 ;  /* 0x0000000000007941 */ /* 0x000fea0003800000 */
.L_x_3251:
[----:B------:R-:W-:Y:S01]  /*f0f0*/  IADD3 R3, R0, 0x100, RZ ;  /* 0x0000010000037810 */ /* 0x000fe20007ffe0ff */
        /* <DEDUP_REMOVED lines=46> */
.L_x_3263:
        /* <DEDUP_REMOVED lines=157> */
.L_x_3262:
        /* <DEDUP_REMOVED lines=84> */
.L_x_3264:
[----:B------:R-:W-:-:S04]  /*102f0*/  ISETP.NE.U32.AND P2, PT, RZ, UR10, PT ;  /* 0x0000000aff007c0c */ /* 0x000fc8000bf45070 */
[----:B------:R-:W-:-:S13]  /*10300*/  ISETP.NE.OR.EX P0, PT, RZ, UR11, P0, P2 ;  /* 0x0000000bff007c0c */ /* 0x000fda0008705720 */
[----:B------:R-:W-:Y:S05]  /*10310*/  @!P0 BRA `(.L_x_3260) ;  /* 0x000002c000008947 */ /* 0x000fea0003800000 */
.L_x_3261:
        /* <DEDUP_REMOVED lines=44> */
.L_x_3260:
        /* <DEDUP_REMOVED lines=25> */
[----:B------:R-:W-:Y:S01]  /*10770*/  IMAD.U32 R15, RZ, RZ, UR18 ;  /* 0x00000012ff0f7e24 */ /* 0x000fe2000f8e00ff */
[----:B------:R-:W-:Y:S01]  /*10780*/  ULDC.64 UR10, c[0x0][0x1c0] ;  /* 0x00007000000a7ab9 */ /* 0x000fe20000000a00 */
[----:B------:R-:W-:Y:S01]  /*10790*/  IMAD.U32 R11, RZ, RZ, UR18 ;  /* 0x00000012ff0b7e24 */ /* 0x000fe2000f8e00ff */
[----:B------:R-:W-:Y:S02]  /*107a0*/  UIMAD.WIDE.U32 UR4, UR4, UR18, UR10 ;  /* 0x00000012040472a5 */ /* 0x000fe4000f8e000a */
[----:B------:R-:W-:-:S04]  /*107b0*/  UISETP.NE.AND.EX UP0, UPT, URZ, URZ, UPT, UP0 ;  /* 0x0000003f3f00728c */ /* 0x000fc8000bf05300 */
[----:B------:R-:W-:Y:S01]  /*107c0*/  IADD3 R14, P0, R14, UR4, RZ ;  /* 0x000000040e0e7c10 */ /* 0x000fe2000ff1e0ff */
[----:B------:R-:W-:Y:S01]  /*107d0*/  IMAD.U32 R4, RZ, RZ, UR4 ;  /* 0x00000004ff047e24 */ /* 0x000fe2000f8e00ff */
[----:B------:R-:W-:Y:S02]  /*107e0*/  PLOP3.LUT P2, PT, PT, PT, UP0, 0x80, 0x0 ;  /* 0x000000000000781c */ /* 0x000fe40003f4f008 */
[----:B------:R-:W-:-:S04]  /*107f0*/  MOV R5, UR5 ;  /* 0x0000000500057c02 */ /* 0x000fc80008000f00 */
[----:B------:R-:W-:Y:S02]  /*10800*/  IADD3.X R5, R27, UR13, R5, P0, !PT ;  /* 0x0000000d1b057c10 */ /* 0x000fe400087fe405 */
[----:B------:R-:W-:Y:S01]  /*10810*/  LEA R12, P0, R14, c[0x0][0x168], 0x2 ;  /* 0x00005a000e0c7a11 */ /* 0x000fe200078010ff */
[----:B------:R-:W-:-:S03]  /*10820*/  IMAD.U32 R10, RZ, RZ, UR19 ;  /* 0x00000013ff0a7e24 */ /* 0x000fc6000f8e00ff */
[----:B------:R-:W-:Y:S02]  /*10830*/  LEA.HI.X R13, R14, c[0x0][0x16c], R5, 0x2, P0 ;  /* 0x00005b000e0d7a11 */ /* 0x000fe400000f1405 */
[----:B------:R-:W-:Y:S01]  /*10840*/  @P2 LEA R14, P0, R15, R12, 0x2 ;  /* 0x0000000c0f0e2211 */ /* 0x000fe200078010ff */
[----:B------:R-:W2:Y:S04]  /*10850*/  LDL.64 R4, [UR14+0x20] ;  /* 0x0000200eff047983 */ /* 0x000ea80008100a00 */
        /* <DEDUP_REMOVED lines=12> */
[----:B------:R-:W-:-:S04]  /*10920*/  @P2 IMAD.WIDE.U32 R10, R15, R10, R32 ;  /* 0x0000000a0f0a2225 */ /* 0x000fc800078e0020 */
[----:B------:R-:W-:Y:S02]  /*10930*/  @P2 IMAD.IADD R33, R11, 0x1, R3 ;  /* 0x000000010b212824 */ /* 0x000fe400078e0203 */
[----:B------:R-:W-:Y:S02]  /*10940*/  @P2 IMAD.MOV.U32 R32, RZ, RZ, R10 ;  /* 0x000000ffff202224 */ /* 0x000fe400078e000a */
.L_x_3259:
[----:B------:R-:W-:Y:S05]  /*10950*/  BSYNC B0 ;  /* 0x0000000000007941 */ /* 0x000fea0003800000 */
.L_x_3258:
[----:B------:R-:W-:Y:S01]  /*10960*/  IADD3 R3, R0, 0x180, RZ ;  /* 0x0000018000037810 */ /* 0x000fe20007ffe0ff */
[----:B------:R-:W-:Y:S01]  /*10970*/  BSSY B0, `(.L_x_3265) ;  /* 0x0000185000007945 */ /* 0x000fe20003800000 */
[----:B------:R-:W-:Y:S01]  /*10980*/  IMAD.MOV.U32 R10, RZ, RZ, R32 ;  /* 0x000000ffff0a7224 */ /* 0x000fe200078e0020 */
[----:B------:R-:W-:Y:S02]  /*10990*/  MOV R11, R33 ;  /* 0x00000021000b7202 */ /* 0x000fe40000000f00 */
        /* <DEDUP_REMOVED lines=43> */
.L_x_3270:
[----:B------:R-:W-:Y:S01]  /*10c50*/  ULEA UR15, UR4, UR12, 0x3 ;  /* 0x0000000c040f7291 */ /* 0x000fe2000f8e183f */
[----:B------:R-:W-:Y:S01]  /*10c60*/  MOV R35, R13 ;  /* 0x0000000d00237202 */ /* 0x000fe20000000f00 */
[----:B------:R-:W-:-:S05]  /*10c70*/  IMAD.MOV.U32 R34, RZ, RZ, R12 ;  /* 0x000000ffff227224 */ /* 0x000fca00078e000c */
        /* <DEDUP_REMOVED lines=8> */
[----:B------:R-:W-:-:S03]  /*10d00*/  IADD3 R14, P2, R36, UR18, RZ ;  /* 0x00000012240e7c10 */ /* 0x000fc6000ff5e0ff */
[----:B------:R5:W4:Y:S04]  /*10d10*/  LDG.E R3, [R36.64] ;  /* 0x0000000624037981 */ /* 0x000b28000c1e1900 */
[----:B0-----:R-:W4:Y:S01]  /*10d20*/  LDL.64 R12, [UR15+0x28] ;  /* 0x0000280fff0c7983 */ /* 0x001f220008100a00 */
        /* <DEDUP_REMOVED lines=8> */
[----:B------:R-:W-:Y:S01]  /*10db0*/  IMAD.IADD R33, R33, 0x1, R35 ;  /* 0x0000000121217824 */ /* 0x000fe200078e0223 */
[----:B-----5:R-:W-:Y:S01]  /*10dc0*/  SHF.R.S32.HI R37, RZ, 0x1f, R4 ;  /* 0x0000001fff257819 */ /* 0x020fe20000011404 */
[----:B----4-:R-:W-:Y:S01]  /*10dd0*/  IMAD R29, R29, R4, RZ ;  /* 0x000000041d1d7224 */ /* 0x010fe200078e02ff */
[----:B------:R-:W-:-:S02]  /*10de0*/  IADD3.X R35, R15, UR13, RZ, P2, !PT ;  /* 0x0000000d0f237c10 */ /* 0x000fc400097fe4ff */
[----:B0-----:R-:W4:Y:S01]  /*10df0*/  LDL.64 R14, [UR15+0x38] ;  /* 0x0000380fff0e7983 */ /* 0x001f220008100a00 */
[----:B------:R-:W-:-:S03]  /*10e00*/  IMAD R29, R28, R37, R29 ;  /* 0x000000251c1d7224 */ /* 0x000fc600078e021d */
[----:B------:R0:W4:Y:S01]  /*10e10*/  LDG.E R37, [R34.64] ;  /* 0x0000000622257981 */ /* 0x000122000c1e1900 */
[----:B------:R-:W-:Y:S01]  /*10e20*/  IMAD.WIDE.U32 R32, R4, R28, R32 ;  /* 0x0000001c04207225 */ /* 0x000fe200078e0020 */
[----:B------:R-:W-:Y:S02]  /*10e30*/  IADD3 R28, P2, R34, UR18, RZ ;  /* 0x00000012221c7c10 */ /* 0x000fe4000ff5e0ff */
[----:B------:R-:W-:Y:S01]  /*10e40*/  SHF.R.S32.HI R4, RZ, 0x1f, R3 ;  /* 0x0000001fff047819 */ /* 0x000fe20000011403 */
        /* <DEDUP_REMOVED lines=15> */
[----:B------:R-:W-:-:S05]  /*10f40*/  IMAD.WIDE.U32 R12, R5, R30, R12 ;  /* 0x0000001e050c7225 */ /* 0x000fca00078e000c */
[----:B------:R-:W-:Y:S02]  /*10f50*/  IADD3 R13, R13, R4, RZ ;  /* 0x000000040d0d7210 */ /* 0x000fe40007ffe0ff */
        /* <DEDUP_REMOVED lines=8> */
[----:B------:R-:W-:-:S03]  /*10fe0*/  IADD3 R14, P2, R4, UR18, RZ ;  /* 0x00000012040e7c10 */ /* 0x000fc6000ff5e0ff */
[----:B------:R-:W-:Y:S01]  /*10ff0*/  IMAD.IADD R13, R13, 0x1, R15 ;  /* 0x000000010d0d7824 */ /* 0x000fe200078e020f */
        /* <DEDUP_REMOVED lines=16> */
[----:B------:R-:W-:Y:S01]  /*11100*/  IMAD.IADD R31, R29, 0x1, R30 ;  /* 0x000000011d1f7824 */ /* 0x000fe200078e021e */
[----:B------:R-:W-:Y:S02]  /*11110*/  MOV R30, R28 ;  /* 0x0000001c001e7202 */ /* 0x000fe40000000f00 */
[----:B----4-:R-:W-:Y:S01]  /*11120*/  SHF.R.S32.HI R29, RZ, 0x1f, R37 ;  /* 0x0000001fff1d7819 */ /* 0x010fe20000011425 */
[----:B---3--:R-:W-:-:S04]  /*11130*/  IMAD R13, R35, R37, RZ ;  /* 0x00000025230d7224 */ /* 0x008fc800078e02ff */
[----:B------:R-:W-:Y:S02]  /*11140*/  IMAD R29, R34, R29, R13 ;  /* 0x0000001d221d7224 */ /* 0x000fe400078e020d */
[----:B------:R-:W-:Y:S01]  /*11150*/  IMAD.WIDE.U32 R34, R37, R34, R30 ;  /* 0x0000002225227225 */ /* 0x000fe200078e001e */
[----:B------:R-:W-:-:S04]  /*11160*/  IADD3 R30, P2, R32, UR18, RZ ;  /* 0x00000012201e7c10 */ /* 0x000fc8000ff5e0ff */
[----:B------:R-:W-:Y:S01]  /*11170*/  IADD3.X R31, R33, UR13, RZ, P2, !PT ;  /* 0x0000000d211f7c10 */ /* 0x000fe200097fe4ff */
[----:B------:R-:W-:Y:S02]  /*11180*/  IMAD.IADD R35, R35, 0x1, R29 ;  /* 0x0000000123237824 */ /* 0x000fe400078e021d */
[----:B------:R-:W3:Y:S04]  /*11190*/  LDL.64 R28, [UR15+0x68] ;  /* 0x0000680fff1c7983 */ /* 0x000ee80008100a00 */
[----:B------:R1:W4:Y:S01]  /*111a0*/  LDG.E R13, [R30.64] ;  /* 0x000000061e0d7981 */ /* 0x000322000c1e1900 */
[----:B0-----:R-:W-:-:S04]  /*111b0*/  IADD3 R32, P2, R30, UR18, RZ ;  /* 0x000000121e207c10 */ /* 0x001fc8000ff5e0ff */
[----:B------:R-:W-:Y:S01]  /*111c0*/  IADD3.X R33, R31, UR13, RZ, P2, !PT ;  /* 0x0000000d1f217c10 */ /* 0x000fe200097fe4ff */
[----:B-----5:R-:W-:Y:S01]  /*111d0*/  IMAD R5, R5, R3, RZ ;  /* 0x0000000305057224 */ /* 0x020fe200078e02ff */
[----:B------:R-:W-:Y:S01]  /*111e0*/  SHF.R.S32.HI R37, RZ, 0x1f, R3 ;  /* 0x0000001fff257819 */ /* 0x000fe20000011403 */
[----:B------:R-:W-:Y:S02]  /*111f0*/  IMAD.WIDE.U32 R34, R3, R4, R34 ;  /* 0x0000000403227225 */ /* 0x000fe400078e0022 */
[----:B------:R0:W5:Y:S04]  /*11200*/  LDG.E R3, [R32.64] ;  /* 0x0000000620037981 */ /* 0x000168000c1e1900 */
[----:B-1----:R-:W5:Y:S01]  /*11210*/  LDL.64 R30, [UR15+0x70] ;  /* 0x0000700fff1e7983 */ /* 0x002f620008100a00 */
        /* <DEDUP_REMOVED lines=16> */
[----:B------:R-:W-:Y:S02]  /*11320*/  IADD3.X R15, R5, UR13, RZ, P2, !PT ;  /* 0x0000000d050f7c10 */ /* 0x000fe400097fe4ff */
[----:B-----5:R-:W-:Y:S02]  /*11330*/  SHF.R.S32.HI R5, RZ, 0x1f, R3 ;  /* 0x0000001fff057819 */ /* 0x020fe40000011403 */
[----:B------:R-:W-:Y:S01]  /*11340*/  IADD3 R13, R29, R12, RZ ;  /* 0x0000000c1d0d7210 */ /* 0x000fe20007ffe0ff */
[----:B------:R-:W-:Y:S01]  /*11350*/  IMAD.MOV.U32 R12, RZ, RZ, R28 ;  /* 0x000000ffff0c7224 */ /* 0x000fe200078e001c */
[----:B------:R0:W3:Y:S01]  /*11360*/  LDG.E R4, [R14.64] ;  /* 0x000000060e047981 */ /* 0x0000e2000c1e1900 */
[----:B------:R-:W-:Y:S01]  /*11370*/  IMAD R28, R31, R3, RZ ;  /* 0x000000031f1c7224 */ /* 0x000fe200078e02ff */
[----:B------:R-:W-:-:S03]  /*11380*/  IADD3 R34, P2, R14, UR18, RZ ;  /* 0x000000120e227c10 */ /* 0x000fc6000ff5e0ff */
[----:B------:R-:W-:Y:S02]  /*11390*/  IMAD R5, R30, R5, R28 ;  /* 0x000000051e057224 */ /* 0x000fe400078e021c */
[----:B------:R-:W4:Y:S01]  /*113a0*/  LDL.64 R28, [UR15+0x80] ;  /* 0x0000800fff1c7983 */ /* 0x000f220008100a00 */
[----:B------:R-:W-:Y:S01]  /*113b0*/  IADD3.X R35, R15, UR13, RZ, P2, !PT ;  /* 0x0000000d0f237c10 */ /* 0x000fe200097fe4ff */
[----:B------:R-:W-:Y:S01]  /*113c0*/  IMAD.WIDE.U32 R30, R3, R30, R12 ;  /* 0x0000001e031e7225 */ /* 0x000fe200078e000c */
[----:B------:R-:W-:Y:S01]  /*113d0*/  IADD3 R12, P2, R34, UR18, RZ ;  /* 0x00000012220c7c10 */ /* 0x000fe2000ff5e0ff */
[----:B0-----:R-:W5:Y:S02]  /*113e0*/  LDL.64 R14, [UR15+0x88] ;  /* 0x0000880fff0e7983 */ /* 0x001f640008100a00 */
[----:B------:R-:W-:Y:S02]  /*113f0*/  IMAD.IADD R31, R31, 0x1, R5 ;  /* 0x000000011f1f7824 */ /* 0x000fe400078e0205 */
[----:B------:R-:W5:Y:S01]  /*11400*/  LDG.E R3, [R34.64] ;  /* 0x0000000622037981 */ /* 0x000f62000c1e1900 */
        /* <DEDUP_REMOVED lines=15> */
[----:B------:R-:W-:Y:S01]  /*11500*/  IMAD.WIDE.U32 R4, R4, R28, R30 ;  /* 0x0000001c04047225 */ /* 0x000fe200078e001e */
[----:B------:R-:W-:-:S04]  /*11510*/  PLOP3.LUT P3, PT, PT, PT, UP0, 0x80, 0x0 ;  /* 0x000000000000781c */ /* 0x000fc80003f6f008 */
[----:B------:R-:W-:Y:S01]  /*11520*/  IADD3 R5, R5, R29, RZ ;  /* 0x0000001d05057210 */ /* 0x000fe20007ffe0ff */
[----:B-----5:R-:W-:Y:S01]  /*11530*/  IMAD R15, R15, R3, RZ ;  /* 0x000000030f0f7224 */ /* 0x020fe200078e02ff */
[----:B------:R-:W-:-:S03]  /*11540*/  SHF.R.S32.HI R29, RZ, 0x1f, R3 ;  /* 0x0000001fff1d7819 */ /* 0x000fc60000011403 */
[----:B------:R-:W-:-:S04]  /*11550*/  IMAD.WIDE.U32 R4, R3, R14, R4 ;  /* 0x0000000e03047225 */ /* 0x000fc800078e0004 */
[----:B------:R-:W-:Y:S01]  /*11560*/  IMAD R15, R14, R29, R15 ;  /* 0x0000001d0e0f7224 */ /* 0x000fe200078e020f */
[----:B------:R-:W-:Y:S01]  /*11570*/  UIADD3 UR4, UP1, UR4, 0x10, URZ ;  /* 0x0000001004047890 */ /* 0x000fe2000ff3e03f */
[----:B0-----:R-:W-:Y:S02]  /*11580*/  IADD3 R12, P2, R12, UR18, RZ ;  /* 0x000000120c0c7c10 */ /* 0x001fe4000ff5e0ff */
[----:B------:R-:W-:Y:S01]  /*11590*/  IMAD.IADD R5, R5, 0x1, R15 ;  /* 0x0000000105057824 */ /* 0x000fe200078e020f */
        /* <DEDUP_REMOVED lines=8> */
.L_x_3269:
[----:B------:R-:W-:-:S04]  /*11620*/  UISETP.GT.U32.AND UP0, UPT, UR10, 0x4, UPT ;  /* 0x000000040a00788c */ /* 0x000fc8000bf04070 */
[----:B------:R-:W-:-:S06]  /*11630*/  UISETP.GT.AND.EX UP0, UPT, UR11, URZ, UPT, UP0 ;  /* 0x0000003f0b00728c */ /* 0x000fcc000bf04300 */
[----:B------:R-:W-:-:S13]  /*11640*/  PLOP3.LUT P2, PT, PT, PT, UP0, 0x80, 0x0 ;  /* 0x000000000000781c */ /* 0x000fda0003f4f008 */
[----:B------:R-:W-:Y:S05]  /*11650*/  @!P2 BRA `(.L_x_3271) ;  /* 0x000005000000a947 */ /* 0x000fea0003800000 */
        /* <DEDUP_REMOVED lines=12> */
[----:B------:R1:W4:Y:S01]  /*11720*/  LDG.E R3, [R28.64] ;  /* 0x000000061c037981 */ /* 0x000322000c1e1900 */
[----:B------:R-:W-:-:S03]  /*11730*/  IADD3.X R31, R29, UR13, RZ, P0, !PT ;  /* 0x0000000d1d1f7c10 */ /* 0x000fc600087fe4ff */
        /* <DEDUP_REMOVED lines=11> */
[----:B----4-:R-:W-:-:S02]  /*117f0*/  IMAD R5, R5, R35, RZ ;  /* 0x0000002305057224 */ /* 0x010fc400078e02ff */
[----:B------:R-:W-:Y:S01]  /*11800*/  IMAD.WIDE.U32 R32, R35, R4, R32 ;  /* 0x0000000423207225 */ /* 0x000fe200078e0020 */
[----:B0-----:R-:W4:Y:S04]  /*11810*/  LDL.64 R30, [UR15+0x38] ;  /* 0x0000380fff1e7983 */ /* 0x001f280008100a00 */
[----:B------:R0:W5:Y:S01]  /*11820*/  LDG.E R35, [R28.64] ;  /* 0x000000061c237981 */ /* 0x000162000c1e1900 */
[----:B------:R-:W-:-:S04]  /*11830*/  IMAD R5, R4, R34, R5 ;  /* 0x0000002204057224 */ /* 0x000fc800078e0205 */
[----:B------:R-:W-:Y:S01]  /*11840*/  IMAD.IADD R33, R33, 0x1, R5 ;  /* 0x0000000121217824 */ /* 0x000fe200078e0205 */
[----:B------:R-:W-:Y:S01]  /*11850*/  SHF.R.S32.HI R5, RZ, 0x1f, R3 ;  /* 0x0000001fff057819 */ /* 0x000fe20000011403 */
[----:B------:R-:W-:-:S04]  /*11860*/  IMAD R4, R13, R3, RZ ;  /* 0x000000030d047224 */ /* 0x000fc800078e02ff */
[----:B------:R-:W-:Y:S02]  /*11870*/  IMAD R13, R12, R5, R4 ;  /* 0x000000050c0d7224 */ /* 0x000fe400078e0204 */
[----:B------:R-:W-:Y:S01]  /*11880*/  IMAD.WIDE.U32 R4, R3, R12, R32 ;  /* 0x0000000c03047225 */ /* 0x000fe200078e0020 */
[----:B------:R-:W-:Y:S01]  /*11890*/  IADD3 R12, P0, R28, UR18, RZ ;  /* 0x000000121c0c7c10 */ /* 0x000fe2000ff1e0ff */
[----:B------:R-:W4:Y:S02]  /*118a0*/  LDL.64 R32, [UR15+0x40] ;  /* 0x0000400fff207983 */ /* 0x000f240008100a00 */
        /* <DEDUP_REMOVED lines=8> */
[----:B------:R0:W2:Y:S01]  /*11930*/  LDG.E R37, [R12.64] ;  /* 0x000000060c257981 */ /* 0x0000a2000c1e1900 */
[----:B------:R-:W-:Y:S02]  /*11940*/  IADD3 R4, P0, R28, UR18, RZ ;  /* 0x000000121c047c10 */ /* 0x000fe4000ff1e0ff */
[----:B------:R-:W-:Y:S02]  /*11950*/  IADD3 R15, R15, R3, RZ ;  /* 0x000000030f0f7210 */ /* 0x000fe40007ffe0ff */
[----:B------:R2:W3:Y:S01]  /*11960*/  LDG.E R3, [R28.64] ;  /* 0x000000061c037981 */ /* 0x0004e2000c1e1900 */
[----:B-----5:R-:W-:Y:S01]  /*11970*/  SHF.R.S32.HI R34, RZ, 0x1f, R35 ;  /* 0x0000001fff227819 */ /* 0x020fe20000011423 */
[----:B----4-:R-:W-:-:S02]  /*11980*/  IMAD R31, R31, R35, RZ ;  /* 0x000000231f1f7224 */ /* 0x010fc400078e02ff */
[----:B0-----:R-:W4:Y:S01]  /*11990*/  LDL.64 R12, [UR15+0x48] ;  /* 0x0000480fff0c7983 */ /* 0x001f220008100a00 */
[----:B------:R-:W-:Y:S01]  /*119a0*/  IADD3.X R5, R29, UR13, RZ, P0, !PT ;  /* 0x0000000d1d057c10 */ /* 0x000fe200087fe4ff */
[----:B------:R-:W-:Y:S02]  /*119b0*/  IMAD R31, R30, R34, R31 ;  /* 0x000000221e1f7224 */ /* 0x000fe400078e021f */
[----:B------:R-:W-:Y:S02]  /*119c0*/  IMAD.WIDE.U32 R14, R35, R30, R14 ;  /* 0x0000001e230e7225 */ /* 0x000fe400078e000e */
[----:B------:R-:W5:Y:S04]  /*119d0*/  LDG.E R30, [R4.64] ;  /* 0x00000006041e7981 */ /* 0x000f68000c1e1900 */
[----:B------:R-:W5:Y:S01]  /*119e0*/  LDL.64 R34, [UR15+0x50] ;  /* 0x0000500fff227983 */ /* 0x000f620008100a00 */
[----:B------:R-:W-:Y:S01]  /*119f0*/  IMAD.IADD R15, R15, 0x1, R31 ;  /* 0x000000010f0f7824 */ /* 0x000fe200078e021f */
[----:B------:R-:W-:Y:S01]  /*11a00*/  UIADD3 UR10, UP1, UR10, -0x8, URZ ;  /* 0xfffffff80a0a7890 */ /* 0x000fe2000ff3e03f */
[----:B------:R-:W-:Y:S01]  /*11a10*/  PLOP3.LUT P0, PT, PT, PT, PT, 0x8, 0x0 ;  /* 0x000000000000781c */ /* 0x000fe20003f0e170 */
[----:B------:R-:W-:-:S02]  /*11a20*/  UIADD3 UR4, UP0, UR4, 0x8, URZ ;  /* 0x0000000804047890 */ /* 0x000fc4000ff1e03f */
[----:B------:R-:W-:Y:S02]  /*11a30*/  UIADD3.X UR11, UR11, -0x1, URZ, UP1, !UPT ;  /* 0xffffffff0b0b7890 */ /* 0x000fe40008ffe43f */
[----:B------:R-:W-:Y:S01]  /*11a40*/  UIADD3.X UR5, URZ, UR5, URZ, UP0, !UPT ;  /* 0x000000053f057290 */ /* 0x000fe200087fe43f */
[----:B--2---:R-:W-:Y:S01]  /*11a50*/  SHF.R.S32.HI R29, RZ, 0x1f, R37 ;  /* 0x0000001fff1d7819 */ /* 0x004fe20000011425 */
[----:B------:R-:W-:Y:S02]  /*11a60*/  IMAD R28, R33, R37, RZ ;  /* 0x00000025211c7224 */ /* 0x000fe400078e02ff */
[----:B------:R-:W-:-:S04]  /*11a70*/  IMAD.WIDE.U32 R14, R37, R32, R14 ;  /* 0x00000020250e7225 */ /* 0x000fc800078e000e */
[----:B------:R-:W-:-:S04]  /*11a80*/  IMAD R29, R32, R29, R28 ;  /* 0x0000001d201d7224 */ /* 0x000fc800078e021c */
[----:B------:R-:W-:Y:S01]  /*11a90*/  IMAD.IADD R15, R15, 0x1, R29 ;  /* 0x000000010f0f7824 */ /* 0x000fe200078e021d */
[----:B---3--:R-:W-:Y:S01]  /*11aa0*/  SHF.R.S32.HI R29, RZ, 0x1f, R3 ;  /* 0x0000001fff1d7819 */ /* 0x008fe20000011403 */
[----:B----4-:R-:W-:-:S04]  /*11ab0*/  IMAD R13, R13, R3, RZ ;  /* 0x000000030d0d7224 */ /* 0x010fc800078e02ff */
[----:B------:R-:W-:Y:S02]  /*11ac0*/  IMAD R29, R12, R29, R13 ;  /* 0x0000001d0c1d7224 */ /* 0x000fe400078e020d */
[----:B------:R-:W-:Y:S01]  /*11ad0*/  IMAD.WIDE.U32 R12, R3, R12, R14 ;  /* 0x0000000c030c7225 */ /* 0x000fe200078e000e */
[----:B-----5:R-:W-:-:S03]  /*11ae0*/  SHF.R.S32.HI R3, RZ, 0x1f, R30 ;  /* 0x0000001fff037819 */ /* 0x020fc6000001141e */
[----:B------:R-:W-:Y:S02]  /*11af0*/  IMAD R14, R35, R30, RZ ;  /* 0x0000001e230e7224 */ /* 0x000fe400078e02ff */
[----:B------:R-:W-:Y:S02]  /*11b00*/  IMAD.IADD R13, R13, 0x1, R29 ;  /* 0x000000010d0d7824 */ /* 0x000fe400078e021d */
[----:B------:R-:W-:Y:S02]  /*11b10*/  IMAD R3, R34, R3, R14 ;  /* 0x0000000322037224 */ /* 0x000fe400078e020e */
[----:B------:R-:W-:Y:S01]  /*11b20*/  IMAD.WIDE.U32 R32, R30, R34, R12 ;  /* 0x000000221e207225 */ /* 0x000fe200078e000c */
[----:B------:R-:W-:-:S04]  /*11b30*/  IADD3 R12, P2, R4, UR18, RZ ;  /* 0x00000012040c7c10 */ /* 0x000fc8000ff5e0ff */
[----:B------:R-:W-:Y:S02]  /*11b40*/  IADD3 R33, R33, R3, RZ ;  /* 0x0000000321217210 */ /* 0x000fe40007ffe0ff */
[----:B------:R-:W-:Y:S02]  /*11b50*/  IADD3.X R13, R5, UR13, RZ, P2, !PT ;  /* 0x0000000d050d7c10 */ /* 0x000fe400097fe4ff */
.L_x_3271:
[----:B------:R-:W-:-:S04]  /*11b60*/  ISETP.NE.U32.AND P2, PT, RZ, UR10, PT ;  /* 0x0000000aff007c0c */ /* 0x000fc8000bf45070 */
[----:B------:R-:W-:-:S13]  /*11b70*/  ISETP.NE.OR.EX P0, PT, RZ, UR11, P0, P2 ;  /* 0x0000000bff007c0c */ /* 0x000fda0008705720 */
[----:B------:R-:W-:Y:S05]  /*11b80*/  @!P0 BRA `(.L_x_3267) ;  /* 0x000002c000008947 */ /* 0x000fea0003800000 */
.L_x_3268:
[----:B------:R-:W-:Y:S01]  /*11b90*/  ULEA UR15, UR4, UR12, 0x3 ;  /* 0x0000000c040f7291 */ /* 0x000fe2000f8e183f */
[----:B------:R0:W2:Y:S08]  /*11ba0*/  LDG.E R35, [R12.64] ;  /* 0x000000060c237981 */ /* 0x0000b0000c1e1900 */
[----:B------:R-:W3:Y:S01]  /*11bb0*/  LDL.64 R30, [UR15+0x18] ;  /* 0x0000180fff1e7983 */ /* 0x000ee20008100a00 */
[----:B------:R-:W-:-:S03]  /*11bc0*/  IADD3 R28, P0, R12, UR18, RZ ;  /* 0x000000120c1c7c10 */ /* 0x000fc6000ff1e0ff */
[----:B------:R-:W4:Y:S01]  /*11bd0*/  LDL.64 R14, [UR15+0x20] ;  /* 0x0000200fff0e7983 */ /* 0x000f220008100a00 */
[----:B------:R-:W-:Y:S02]  /*11be0*/  IADD3.X R29, R13, UR13, RZ, P0, !PT ;  /* 0x0000000d0d1d7c10 */ /* 0x000fe400087fe4ff */
[----:B------:R-:W-:-:S03]  /*11bf0*/  IADD3 R36, P0, R28, UR18, RZ ;  /* 0x000000121c247c10 */ /* 0x000fc6000ff1e0ff */
[----:B------:R1:W5:Y:S01]  /*11c00*/  LDG.E R3, [R28.64] ;  /* 0x000000061c037981 */ /* 0x000362000c1e1900 */
[----:B------:R-:W-:Y:S02]  /*11c10*/  IADD3.X R37, R29, UR13, RZ, P0, !PT ;  /* 0x0000000d1d257c10 */ /* 0x000fe400087fe4ff */
[----:B0-----:R-:W-:-:S03]  /*11c20*/  IADD3 R12, P0, R36, UR18, RZ ;  /* 0x00000012240c7c10 */ /* 0x001fc6000ff1e0ff */
[----:B------:R-:W4:Y:S04]  /*11c30*/  LDG.E R4, [R36.64] ;  /* 0x0000000624047981 */ /* 0x000f28000c1e1900 */
[----:B-1----:R-:W4:Y:S01]  /*11c40*/  LDL.64 R28, [UR15+0x28] ;  /* 0x0000280fff1c7983 */ /* 0x002f220008100a00 */
        /* <DEDUP_REMOVED lines=8> */
[----:B-----5:R-:W-:Y:S01]  /*11cd0*/  SHF.R.S32.HI R35, RZ, 0x1f, R3 ;  /* 0x0000001fff237819 */ /* 0x020fe20000011403 */
[----:B----4-:R-:W-:Y:S01]  /*11ce0*/  IMAD R15, R15, R3, RZ ;  /* 0x000000030f0f7224 */ /* 0x010fe200078e02ff */
[----:B------:R-:W-:-:S03]  /*11cf0*/  UIADD3 UR10, UP0, UR10, -0x4, URZ ;  /* 0xfffffffc0a0a7890 */ /* 0x000fc6000ff1e03f */
[----:B------:R-:W-:Y:S02]  /*11d00*/  IMAD R35, R14, R35, R15 ;  /* 0x000000230e237224 */ /* 0x000fe400078e020f */
[----:B------:R-:W-:Y:S01]  /*11d10*/  IMAD.WIDE.U32 R14, R3, R14, R32 ;  /* 0x0000000e030e7225 */ /* 0x000fe200078e0020 */
[----:B------:R-:W-:Y:S01]  /*11d20*/  UIADD3.X UR11, UR11, -0x1, URZ, UP0, !UPT ;  /* 0xffffffff0b0b7890 */ /* 0x000fe200087fe43f */
[----:B------:R-:W-:Y:S02]  /*11d30*/  SHF.R.S32.HI R3, RZ, 0x1f, R4 ;  /* 0x0000001fff037819 */ /* 0x000fe40000011404 */
[----:B------:R-:W-:Y:S01]  /*11d40*/  IMAD.IADD R15, R15, 0x1, R35 ;  /* 0x000000010f0f7824 */ /* 0x000fe200078e0223 */
[----:B------:R-:W-:Y:S01]  /*11d50*/  ISETP.NE.U32.AND P0, PT, RZ, UR10, PT ;  /* 0x0000000aff007c0c */ /* 0x000fe2000bf05070 */
[----:B------:R-:W-:Y:S02]  /*11d60*/  IMAD R29, R29, R4, RZ ;  /* 0x000000041d1d7224 */ /* 0x000fe400078e02ff */
[----:B------:R-:W-:Y:S01]  /*11d70*/  IMAD.WIDE.U32 R14, R4, R28, R14 ;  /* 0x0000001c040e7225 */ /* 0x000fe200078e000e */
[----:B------:R-:W-:-:S03]  /*11d80*/  ISETP.NE.AND.EX P0, PT, RZ, UR11, PT, P0 ;  /* 0x0000000bff007c0c */ /* 0x000fc6000bf05300 */
[----:B------:R-:W-:-:S04]  /*11d90*/  IMAD R3, R28, R3, R29 ;  /* 0x000000031c037224 */ /* 0x000fc800078e021d */
[----:B------:R-:W-:Y:S01]  /*11da0*/  IMAD.IADD R15, R15, 0x1, R3 ;  /* 0x000000010f0f7824 */ /* 0x000fe200078e0203 */
        /* <DEDUP_REMOVED lines=8> */
[----:B------:R-:W-:Y:S01]  /*11e30*/  IADD3 R33, R33, R3, RZ ;  /* 0x0000000321217210 */ /* 0x000fe20007ffe0ff */
[----:B------:R-:W-:Y:S05]  /*11e40*/  @P0 BRA `(.L_x_3268) ;  /* 0xfffffd4000000947 */ /* 0x000fea000383ffff */
.L_x_3267:
[----:B------:R-:W-:-:S04]  /*11e50*/  ISETP.NE.U32.AND P0, PT, RZ, UR14, PT ;  /* 0x0000000eff007c0c */ /* 0x000fc8000bf05070 */
[----:B------:R-:W-:-:S13]  /*11e60*/  ISETP.NE.AND.EX P0, PT, RZ, RZ, PT, P0 ;  /* 0x000000ffff00720c */ /* 0x000fda0003f05300 */
[----:B------:R-:W-:Y:S05]  /*11e70*/  @!P0 BRA `(.L_x_3266) ;  /* 0x0000034000008947 */ /* 0x000fea0003800000 */
[----:B------:R-:W-:Y:S01]  /*11e80*/  ULDC.64 UR10, c[0x0][0x1c0] ;  /* 0x00007000000a7ab9 */ /* 0x000fe20000000a00 */
[----:B------:R-:W-:Y:S01]  /*11e90*/  IMAD.U32 R5, RZ, RZ, UR4 ;  /* 0x00000004ff057e24 */ /* 0x000fe2000f8e00ff */
        /* <DEDUP_REMOVED lines=23> */
[----:B------:R-:W-:Y:S02]  /*12010*/  UISETP.NE.AND.EX UP0, UPT, URZ, URZ, UPT, UP0 ;  /* 0x0000003f3f00728c */ /* 0x000fe4000bf05300 */
[----:B------:R-:W-:-:S04]  /*12020*/  UIMAD.WIDE.U32 UR4, UR4, UR16, UR10 ;  /* 0x00000010040472a5 */ /* 0x000fc8000f8e000a */
[----:B------:R-:W-:Y:S02]  /*12030*/  PLOP3.LUT P2, PT, PT, PT, UP0, 0x80, 0x0 ;  /* 0x000000000000781c */ /* 0x000fe40003f4f008 */
[----:B------:R-:W-:Y:S01]  /*12040*/  IMAD.U32 R5, RZ, RZ, UR5 ;  /* 0x00000005ff057e24 */ /* 0x000fe2000f8e00ff */
[----:B------:R-:W-:Y:S02]  /*12050*/  IADD3 R16, P0, R16, UR4, RZ ;  /* 0x0000000410107c10 */ /* 0x000fe4000ff1e0ff */
[----:B------:R-:W-:Y:S02]  /*12060*/  MOV R4, UR4 ;  /* 0x0000000400047c02 */ /* 0x000fe40008000f00 */
[----:B------:R-:W-:Y:S02]  /*12070*/  IADD3.X R5, R27, UR13, R5, P0, !PT ;  /* 0x0000000d1b057c10 */ /* 0x000fe400087fe405 */
[----:B------:R-:W-:Y:S02]  /*12080*/  LEA R14, P0, R16, c[0x0][0x168], 0x2 ;  /* 0x00005a00100e7a11 */ /* 0x000fe400078010ff */
[----:B------:R-:W-:-:S02]  /*12090*/  MOV R12, UR17 ;  /* 0x00000011000c7c02 */ /* 0x000fc40008000f00 */
        /* <DEDUP_REMOVED lines=18> */
.L_x_3266:
[----:B------:R-:W-:Y:S05]  /*121c0*/  BSYNC B0 ;  /* 0x0000000000007941 */ /* 0x000fea0003800000 */
.L_x_3265:
[----:B------:R-:W-:Y:S01]  /*121d0*/  IADD3 R3, R0, 0x200, RZ ;  /* 0x0000020000037810 */ /* 0x000fe20007ffe0ff */
[----:B------:R-:W-:Y:S01]  /*121e0*/  BSSY B0, `(.L_x_3272) ;  /* 0x0000185000007945 */ /* 0x000fe20003800000 */
[----:B-----5:R-:W-:Y:S01]  /*121f0*/  MOV R12, R32 ;  /* 0x00000020000c7202 */ /* 0x020fe20000000f00 */
[----:B------:R-:W-:Y:S01]  /*12200*/  IMAD.MOV.U32 R13, RZ, RZ, R33 ;  /* 0x000000ffff0d7224 */ /* 0x000fe200078e0021 */
[----:B------:R-:W-:-:S13]  /*12210*/  ISETP.GE.AND P0, PT, R3, UR9, PT ;  /* 0x0000000903007c0c */ /* 0x000fda000bf06270 */
[----:B------:R-:W-:Y:S05]  /*12220*/  @P0 BRA `(.L_x_3273) ;  /* 0x0000180000000947 */ /* 0x000fea0003800000 */
[----:B------:R-:W-:Y:S01]  /*12230*/  ULDC.64 UR10, c[0x0][0x178] ;  /* 0x00005e00000a7ab9 */ /* 0x000fe20000000a00 */
[----:B------:R-:W-:Y:S01]  /*12240*/  IMAD R3, R19, c[0x0][0x170], RZ ;  /* 0x00005c0013037a24 */ /* 0x000fe200078e02ff */
        /* <DEDUP_REMOVED lines=39> */
.L_x_3277:
[----:B------:R-:W-:Y:S01]  /*124c0*/  ULEA UR15, UR4, UR12, 0x3 ;  /* 0x0000000c040f7291 */ /* 0x000fe2000f8e183f */
        /* <DEDUP_REMOVED lines=31> */
[----:B------:R-:W-:Y:S02]  /*126c0*/  IMAD R15, R15, R3, RZ ;  /* 0x000000030f0f7224 */ /* 0x000fe400078e02ff */
[----:B------:R-:W-:Y:S01]  /*126d0*/  IMAD.IADD R33, R33, 0x1, R29 ;  /* 0x0000000121217824 */ /* 0x000fe200078e021d */
[----:B------:R-:W-:Y:S01]  /*126e0*/  IADD3.X R29, R35, UR13, RZ, P2, !PT ;  /* 0x0000000d231d7c10 */ /* 0x000fe200097fe4ff */
[----:B------:R-:W-:Y:S02]  /*126f0*/  IMAD R4, R14, R4, R15 ;  /* 0x000000040e047224 */ /* 0x000fe400078e020f */
[----:B------:R-:W-:Y:S01]  /*12700*/  IMAD.WIDE.U32 R14, R3, R14, R32 ;  /* 0x0000000e030e7225 */ /* 0x000fe200078e0020 */
[----:B0-----:R-:W-:Y:S01]  /*12710*/  IADD3 R34, P2, R28, UR18, RZ ;  /* 0x000000121c227c10 */ /* 0x001fe2000ff5e0ff */
[----:B------:R0:W5:Y:S04]  /*12720*/  LDG.E R3, [R28.64] ;  /* 0x000000061c037981 */ /* 0x000168000c1e1900 */
[----:B------:R-:W5:Y:S01]  /*12730*/  LDL.64 R32, [UR15+0x40] ;  /* 0x0000400fff207983 */ /* 0x000f620008100a00 */
[----:B------:R-:W-:-:S02]  /*12740*/  IADD3 R15, R15, R4, RZ ;  /* 0x000000040f0f7210 */ /* 0x000fc40007ffe0ff */
[----:B------:R-:W-:Y:S02]  /*12750*/  IADD3.X R35, R29, UR13, RZ, P2, !PT ;  /* 0x0000000d1d237c10 */ /* 0x000fe400097fe4ff */
        /* <DEDUP_REMOVED lines=21> */
[----:B0-----:R-:W5:Y:S03]  /*128b0*/  LDL.64 R4, [UR15+0x58] ;  /* 0x0000580fff047983 */ /* 0x001f660008100a00 */
[----:B------:R-:W-:Y:S01]  /*128c0*/  IMAD R30, R32, R30, R33 ;  /* 0x0000001e201e7224 */ /* 0x000fe200078e0221 */
[----:B------:R0:W5:Y:S01]  /*128d0*/  LDG.E R3, [R16.64] ;  /* 0x0000000610037981 */ /* 0x000162000c1e1900 */
[----:B------:R-:W-:-:S02]  /*128e0*/  IADD3 R32, P2, R16, UR18, RZ ;  /* 0x0000001210207c10 */ /* 0x000fc4000ff5e0ff */
[----:B------:R-:W-:Y:S02]  /*128f0*/  IMAD.IADD R15, R15, 0x1, R30 ;  /* 0x000000010f0f7824 */ /* 0x000fe400078e021e */
[----:B------:R-:W-:Y:S02]  /*12900*/  IADD3.X R33, R17, UR13, RZ, P2, !PT ;  /* 0x0000000d11217c10 */ /* 0x000fe400097fe4ff */
[----:B0-----:R-:W5:Y:S01]  /*12910*/  LDL.64 R16, [UR15+0x60] ;  /* 0x0000600fff107983 */ /* 0x001f620008100a00 */
[----:B--2---:R-:W-:Y:S01]  /*12920*/  SHF.R.S32.HI R30, RZ, 0x1f, R31 ;  /* 0x0000001fff1e7819 */ /* 0x004fe2000001141f */
[----:B------:R-:W-:-:S04]  /*12930*/  IMAD R29, R29, R31, RZ ;  /* 0x0000001f1d1d7224 */ /* 0x000fc800078e02ff */
[----:B------:R-:W-:Y:S02]  /*12940*/  IMAD R30, R28, R30, R29 ;  /* 0x0000001e1c1e7224 */ /* 0x000fe400078e021d */
[----:B------:R-:W-:Y:S02]  /*12950*/  IMAD.WIDE.U32 R28, R31, R28, R14 ;  /* 0x0000001c1f1c7225 */ /* 0x000fe400078e000e */
[----:B------:R0:W2:Y:S03]  /*12960*/  LDG.E R14, [R32.64] ;  /* 0x00000006200e7981 */ /* 0x0000a6000c1e1900 */
[----:B------:R-:W-:Y:S01]  /*12970*/  IADD3 R31, R29, R30, RZ ;  /* 0x0000001e1d1f7210 */ /* 0x000fe20007ffe0ff */
[----:B------:R-:W-:Y:S01]  /*12980*/  IMAD.MOV.U32 R30, RZ, RZ, R28 ;  /* 0x000000ffff1e7224 */ /* 0x000fe200078e001c */
[----:B----4-:R-:W-:Y:S01]  /*12990*/  SHF.R.S32.HI R29, RZ, 0x1f, R37 ;  /* 0x0000001fff1d7819 */ /* 0x010fe20000011425 */
[----:B---3--:R-:W-:-:S04]  /*129a0*/  IMAD R15, R35, R37, RZ ;  /* 0x00000025230f7224 */ /* 0x008fc800078e02ff */
[----:B------:R-:W-:Y:S02]  /*129b0*/  IMAD R29, R34, R29, R15 ;  /* 0x0000001d221d7224 */ /* 0x000fe400078e020f */
[----:B------:R-:W-:Y:S01]  /*129c0*/  IMAD.WIDE.U32 R34, R37, R34, R30 ;  /* 0x0000002225227225 */ /* 0x000fe200078e001e */
[----:B------:R-:W-:-:S04]  /*129d0*/  IADD3 R30, P2, R32, UR18, RZ ;  /* 0x00000012201e7c10 */ /* 0x000fc8000ff5e0ff */
[----:B------:R-:W-:Y:S01]  /*129e0*/  IADD3.X R31, R33, UR13, RZ, P2, !PT ;  /* 0x0000000d211f7c10 */ /* 0x000fe200097fe4ff */
[----:B------:R-:W-:Y:S02]  /*129f0*/  IMAD.IADD R35, R35, 0x1, R29 ;  /* 0x0000000123237824 */ /* 0x000fe400078e021d */
        /* <DEDUP_REMOVED lines=18> */
[----:B------:R-:W-:-:S05]  /*12b20*/  IMAD.WIDE.U32 R34, R14, R16, R34 ;  /* 0x000000100e227225 */ /* 0x000fca00078e0022 */
[----:B------:R-:W-:Y:S02]  /*12b30*/  IADD3 R35, R35, R17, RZ ;  /* 0x0000001123237210 */ /* 0x000fe40007ffe0ff */
[----:B------:R-:W-:Y:S02]  /*12b40*/  IADD3 R16, P2, R4, UR18, RZ ;  /* 0x0000001204107c10 */ /* 0x000fe4000ff5e0ff */
[----:B----4-:R-:W-:Y:S01]  /*12b50*/  SHF.R.S32.HI R17, RZ, 0x1f, R15 ;  /* 0x0000001fff117819 */ /* 0x010fe2000001140f */
[----:B---3--:R-:W-:-:S04]  /*12b60*/  IMAD R14, R29, R15, RZ ;  /* 0x0000000f1d0e7224 */ /* 0x008fc800078e02ff */
[----:B------:R-:W-:Y:S02]  /*12b70*/  IMAD R14, R28, R17, R14 ;  /* 0x000000111c0e7224 */ /* 0x000fe400078e020e */
[----:B------:R-:W-:Y:S01]  /*12b80*/  IMAD.WIDE.U32 R28, R15, R28, R34 ;  /* 0x0000001c0f1c7225 */ /* 0x000fe200078e0022 */
[----:B------:R-:W-:-:S03]  /*12b90*/  IADD3.X R17, R5, UR13, RZ, P2, !PT ;  /* 0x0000000d05117c10 */ /* 0x000fc600097fe4ff */
[----:B------:R-:W-:Y:S01]  /*12ba0*/  IMAD.IADD R15, R29, 0x1, R14 ;  /* 0x000000011d0f7824 */ /* 0x000fe200078e020e */
[----:B-----5:R-:W-:Y:S01]  /*12bb0*/  SHF.R.S32.HI R5, RZ, 0x1f, R3 ;  /* 0x0000001fff057819 */ /* 0x020fe20000011403 */
        /* <DEDUP_REMOVED lines=19> */
[----:B------:R-:W-:-:S02]  /*12cf0*/  UIADD3 UR10, UP0, UR10, -0x10, URZ ;  /* 0xfffffff00a0a7890 */ /* 0x000fc4000ff1e03f */
[----:B------:R-:W-:Y:S02]  /*12d00*/  IADD3 R31, R31, R5, RZ ;  /* 0x000000051f1f7210 */ /* 0x000fe40007ffe0ff */
[----:B------:R-:W-:Y:S02]  /*12d10*/  UIADD3.X UR11, UR11, -0x1, URZ, UP0, !UPT ;  /* 0xffffffff0b0b7890 */ /* 0x000fe400087fe43f */
[----:B------:R-:W-:-:S04]  /*12d20*/  UISETP.GT.U32.AND UP0, UPT, UR10, 0xc, UPT ;  /* 0x0000000c0a00788c */ /* 0x000fc8000bf04070 */
[----:B------:R-:W-:Y:S01]  /*12d30*/  UISETP.GT.AND.EX UP0, UPT, UR11, URZ, UPT, UP0 ;  /* 0x0000003f0b00728c */ /* 0x000fe2000bf04300 */
[----:B---3--:R-:W-:Y:S01]  /*12d40*/  SHF.R.S32.HI R5, RZ, 0x1f, R4 ;  /* 0x0000001fff057819 */ /* 0x008fe20000011404 */
[----:B----4-:R-:W-:-:S04]  /*12d50*/  IMAD R29, R29, R4, RZ ;  /* 0x000000041d1d7224 */ /* 0x010fc800078e02ff */
[----:B------:R-:W-:Y:S02]  /*12d60*/  IMAD R29, R28, R5, R29 ;  /* 0x000000051c1d7224 */ /* 0x000fe400078e021d */
[----:B------:R-:W-:Y:S01]  /*12d70*/  IMAD.WIDE.U32 R4, R4, R28, R30 ;  /* 0x0000001c04047225 */ /* 0x000fe200078e001e */
[----:B------:R-:W-:-:S03]  /*12d80*/  PLOP3.LUT P3, PT, PT, PT, UP0, 0x80, 0x0 ;  /* 0x000000000000781c */ /* 0x000fc60003f6f008 */
[----:B------:R-:W-:Y:S01]  /*12d90*/  IMAD.IADD R5, R5, 0x1, R29 ;  /* 0x0000000105057824 */ /* 0x000fe200078e021d */
[----:B-----5:R-:W-:Y:S01]  /*12da0*/  SHF.R.S32.HI R29, RZ, 0x1f, R3 ;  /* 0x0000001fff1d7819 */ /* 0x020fe20000011403 */
[----:B------:R-:W-:Y:S02]  /*12db0*/  IMAD R17, R17, R3, RZ ;  /* 0x0000000311117224 */ /* 0x000fe400078e02ff */
        /* <DEDUP_REMOVED lines=13> */
.L_x_3276:
[----:B------:R-:W-:-:S04]  /*12e90*/  UISETP.GT.U32.AND UP0, UPT, UR10, 0x4, UPT ;  /* 0x000000040a00788c */ /* 0x000fc8000bf04070 */
[----:B------:R-:W-:-:S06]  /*12ea0*/  UISETP.GT.AND.EX UP0, UPT, UR11, URZ, UPT, UP0 ;  /* 0x0000003f0b00728c */ /* 0x000fcc000bf04300 */
[----:B------:R-:W-:-:S13]  /*12eb0*/  PLOP3.LUT P2, PT, PT, PT, UP0, 0x80, 0x0 ;  /* 0x000000000000781c */ /* 0x000fda0003f4f008 */
[----:B------:R-:W-:Y:S05]  /*12ec0*/  @!P2 BRA `(.L_x_3278) ;  /* 0x000005000000a947 */ /* 0x000fea0003800000 */
        /* <DEDUP_REMOVED lines=36> */
[----:B------:R-:W4:Y:S03]  /*13110*/  LDL.64 R32, [UR15+0x40] ;  /* 0x0000400fff207983 */ /* 0x000f260008100a00 */
[----:B------:R-:W-:Y:S02]  /*13120*/  IADD3 R5, R5, R15, RZ ;  /* 0x0000000f05057210 */ /* 0x000fe40007ffe0ff */
        /* <DEDUP_REMOVED lines=8> */
[----:B------:R-:W-:Y:S02]  /*131b0*/  IMAD.IADD R17, R17, 0x1, R3 ;  /* 0x0000000111117824 */ /* 0x000fe400078e0203 */
[----:B------:R2:W3:Y:S01]  /*131c0*/  LDG.E R3, [R28.64] ;  /* 0x000000061c037981 */ /* 0x0004e2000c1e1900 */
[----:B------:R-:W-:-:S03]  /*131d0*/  IADD3 R4, P0, R28, UR18, RZ ;  /* 0x000000121c047c10 */ /* 0x000fc6000ff1e0ff */
[----:B0-----:R-:W3:Y:S01]  /*131e0*/  LDL.64 R14, [UR15+0x48] ;  /* 0x0000480fff0e7983 */ /* 0x001ee20008100a00 */
[----:B-----5:R-:W-:Y:S01]  /*131f0*/  SHF.R.S32.HI R34, RZ, 0x1f, R35 ;  /* 0x0000001fff227819 */ /* 0x020fe20000011423 */
[----:B----4-:R-:W-:Y:S01]  /*13200*/  IMAD R31, R31, R35, RZ ;  /* 0x000000231f1f7224 */ /* 0x010fe200078e02ff */
[----:B------:R-:W-:Y:S01]  /*13210*/  IADD3.X R5, R29, UR13, RZ, P0, !PT ;  /* 0x0000000d1d057c10 */ /* 0x000fe200087fe4ff */
[----:B------:R-:W-:-:S04]  /*13220*/  IMAD.WIDE.U32 R16, R35, R30, R16 ;  /* 0x0000001e23107225 */ /* 0x000fc800078e0010 */
[----:B------:R-:W-:Y:S02]  /*13230*/  IMAD R31, R30, R34, R31 ;  /* 0x000000221e1f7224 */ /* 0x000fe400078e021f */
[----:B------:R-:W4:Y:S04]  /*13240*/  LDG.E R30, [R4.64] ;  /* 0x00000006041e7981 */ /* 0x000f28000c1e1900 */
        /* <DEDUP_REMOVED lines=15> */
[----:B------:R-:W-:Y:S01]  /*13340*/  IMAD.WIDE.U32 R14, R3, R14, R16 ;  /* 0x0000000e030e7225 */ /* 0x000fe200078e0010 */
[----:B----4-:R-:W-:-:S04]  /*13350*/  SHF.R.S32.HI R3, RZ, 0x1f, R30 ;  /* 0x0000001fff037819 */ /* 0x010fc8000001141e */
[----:B------:R-:W-:Y:S01]  /*13360*/  IADD3 R15, R15, R29, RZ ;  /* 0x0000001d0f0f7210 */ /* 0x000fe20007ffe0ff */
[----:B-----5:R-:W-:-:S04]  /*13370*/  IMAD R16, R35, R30, RZ ;  /* 0x0000001e23107224 */ /* 0x020fc800078e02ff */
[----:B------:R-:W-:Y:S01]  /*13380*/  IMAD.WIDE.U32 R32, R30, R34, R14 ;  /* 0x000000221e207225 */ /* 0x000fe200078e000e */
[----:B------:R-:W-:-:S03]  /*13390*/  IADD3 R14, P2, R4, UR18, RZ ;  /* 0x00000012040e7c10 */ /* 0x000fc6000ff5e0ff */
[----:B------:R-:W-:Y:S01]  /*133a0*/  IMAD R3, R34, R3, R16 ;  /* 0x0000000322037224 */ /* 0x000fe200078e0210 */
[----:B------:R-:W-:-:S03]  /*133b0*/  IADD3.X R15, R5, UR13, RZ, P2, !PT ;  /* 0x0000000d050f7c10 */ /* 0x000fc600097fe4ff */
[----:B------:R-:W-:Y:S02]  /*133c0*/  IMAD.IADD R33, R33, 0x1, R3 ;  /* 0x0000000121217824 */ /* 0x000fe400078e0203 */
.L_x_3278:
[----:B------:R-:W-:-:S04]  /*133d0*/  ISETP.NE.U32.AND P2, PT, RZ, UR10, PT ;  /* 0x0000000aff007c0c */ /* 0x000fc8000bf45070 */
[----:B------:R-:W-:-:S13]  /*133e0*/  ISETP.NE.OR.EX P0, PT, RZ, UR11, P0, P2 ;  /* 0x0000000bff007c0c */ /* 0x000fda0008705720 */
[----:B------:R-:W-:Y:S05]  /*133f0*/  @!P0 BRA `(.L_x_3274) ;  /* 0x000002c000008947 */ /* 0x000fea0003800000 */
.L_x_3275:
        /* <DEDUP_REMOVED lines=32> */
[----:B------:R-:W-:Y:S01]  /*13600*/  IMAD R3, R28, R3, R29 ;  /* 0x000000031c037224 */ /* 0x000fe200078e021d */
[----:B------:R-:W-:Y:S01]  /*13610*/  UIADD3 UR4, UP0, UR4, 0x4, URZ ;  /* 0x0000000404047890 */ /* 0x000fe2000ff1e03f */
[----:B0-----:R-:W-:-:S03]  /*13620*/  IADD3 R14, P2, R14, UR18, RZ ;  /* 0x000000120e0e7c10 */ /* 0x001fc6000ff5e0ff */
[----:B------:R-:W-:Y:S01]  /*13630*/  IADD3 R17, R17, R3, RZ ;  /* 0x0000000311117210 */ /* 0x000fe20007ffe0ff */
[----:B------:R-:W-:Y:S01]  /*13640*/  UIADD3.X UR5, URZ, UR5, URZ, UP0, !UPT ;  /* 0x000000053f057290 */ /* 0x000fe200087fe43f */
[----:B------:R-:W-:Y:S02]  /*13650*/  IADD3.X R15, R15, UR13, RZ, P2, !PT ;  /* 0x0000000d0f0f7c10 */ /* 0x000fe400097fe4ff */
[----:B--2---:R-:W-:Y:S01]  /*13660*/  SHF.R.S32.HI R3, RZ, 0x1f, R5 ;  /* 0x0000001fff037819 */ /* 0x004fe20000011405 */
[----:B---3--:R-:W-:Y:S02]  /*13670*/  IMAD R4, R31, R5, RZ ;  /* 0x000000051f047224 */ /* 0x008fe400078e02ff */
[----:B------:R-:W-:-:S04]  /*13680*/  IMAD.WIDE.U32 R32, R5, R30, R16 ;  /* 0x0000001e05207225 */ /* 0x000fc800078e0010 */
[----:B------:R-:W-:-:S04]  /*13690*/  IMAD R3, R30, R3, R4 ;  /* 0x000000031e037224 */ /* 0x000fc800078e0204 */
[----:B------:R-:W-:Y:S01]  /*136a0*/  IMAD.IADD R33, R33, 0x1, R3 ;  /* 0x0000000121217824 */ /* 0x000fe200078e0203 */
[----:B------:R-:W-:Y:S05]  /*136b0*/  @P0 BRA `(.L_x_3275) ;  /* 0xfffffd4000000947 */ /* 0x000fea000383ffff */
.L_x_3274:
        /* <DEDUP_REMOVED lines=21> */
[----:B------:R-:W-:-:S05]  /*13810*/  IMAD R5, R4, R3, R5 ;  /* 0x0000000304057224 */ /* 0x000fca00078e0205 */
[----:B------:R-:W-:Y:S01]  /*13820*/  IADD3 R33, R33, R5, RZ ;  /* 0x0000000521217210 */ /* 0x000fe20007ffe0ff */
        /* <DEDUP_REMOVED lines=9> */
[----:B------:R-:W-:Y:S01]  /*138c0*/  IADD3 R18, P0, R18, UR4, RZ ;  /* 0x0000000412127c10 */ /* 0x000fe2000ff1e0ff */
[----:B------:R-:W-:-:S03]  /*138d0*/  IMAD.U32 R4, RZ, RZ, UR4 ;  /* 0x00000004ff047e24 */ /* 0x000fc6000f8e00ff */
[----:B------:R-:W-:Y:S02]  /*138e0*/  IADD3.X R5, R27, UR13, R5, P0, !PT ;  /* 0x0000000d1b057c10 */ /* 0x000fe400087fe405 */
[----:B------:R-:W-:Y:S01]  /*138f0*/  LEA R16, P0, R18, c[0x0][0x168], 0x2 ;  /* 0x00005a0012107a11 */ /* 0x000fe200078010ff */
[----:B------:R-:W-:-:S03]  /*13900*/  IMAD.U32 R14, RZ, RZ, UR17 ;  /* 0x00000011ff0e7e24 */ /* 0x000fc6000f8e00ff */
        /* <DEDUP_REMOVED lines=18> */
.L_x_3273:
[----:B------:R-:W-:Y:S05]  /*13a30*/  BSYNC B0 ;  /* 0x0000000000007941 */ /* 0x000fea0003800000 */
.L_x_3272:
[----:B------:R-:W-:Y:S01]  /*13a40*/  IADD3 R3, R0, 0x280, RZ ;  /* 0x0000028000037810 */ /* 0x000fe20007ffe0ff */
[----:B------:R-:W-:Y:S01]  /*13a50*/  BSSY B0, `(.L_x_3279) ;  /* 0x0000186000007945 */ /* 0x000fe20003800000 */
[----:B------:R-:W-:Y:S02]  /*13a60*/  IMAD.MOV.U32 R14, RZ, RZ, R32 ;  /* 0x000000ffff0e7224 */ /* 0x000fe400078e0020 */
[----:B------:R-:W-:Y:S01]  /*13a70*/  ISETP.GE.AND P0, PT, R3, UR9, PT ;  /* 0x0000000903007c0c */ /* 0x000fe2000bf06270 */
[----:B------:R-:W-:-:S12]  /*13a80*/  IMAD.MOV.U32 R15, RZ, RZ, R33 ;  /* 0x000000ffff0f7224 */ /* 0x000fd800078e0021 */
        /* <DEDUP_REMOVED lines=42> */
.L_x_3284:
        /* <DEDUP_REMOVED lines=32> */
[----:B------:R-:W-:Y:S01]  /*13f30*/  IMAD R17, R17, R3, RZ ;  /* 0x0000000311117224 */ /* 0x000fe200078e02ff */
[----:B------:R-:W-:Y:S02]  /*13f40*/  IADD3 R33, R33, R29, RZ ;  /* 0x0000001d21217210 */ /* 0x000fe40007ffe0ff */
[----:B------:R-:W-:Y:S01]  /*13f50*/  IADD3.X R29, R35, UR13, RZ, P2, !PT ;  /* 0x0000000d231d7c10 */ /* 0x000fe200097fe4ff */
[----:B------:R-:W-:Y:S02]  /*13f60*/  IMAD R4, R16, R4, R17 ;  /* 0x0000000410047224 */ /* 0x000fe400078e0211 */
[----:B------:R-:W-:-:S02]  /*13f70*/  IMAD.WIDE.U32 R16, R3, R16, R32 ;  /* 0x0000001003107225 */ /* 0x000fc400078e0020 */
[----:B------:R1:W5:Y:S01]  /*13f80*/  LDG.E R3, [R28.64] ;  /* 0x000000061c037981 */ /* 0x000362000c1e1900 */
[----:B0-----:R-:W-:-:S03]  /*13f90*/  IADD3 R34, P2, R28, UR18, RZ ;  /* 0x000000121c227c10 */ /* 0x001fc6000ff5e0ff */
[----:B------:R-:W5:Y:S01]  /*13fa0*/  LDL.64 R32, [UR15+0x40] ;  /* 0x0000400fff207983 */ /* 0x000f620008100a00 */
[----:B------:R-:W-:Y:S01]  /*13fb0*/  IMAD.IADD R17, R17, 0x1, R4 ;  /* 0x0000000111117824 */ /* 0x000fe200078e0204 */
[----:B------:R-:W-:Y:S02]  /*13fc0*/  IADD3.X R35, R29, UR13, RZ, P2, !PT ;  /* 0x0000000d1d237c10 */ /* 0x000fe400097fe4ff */
[----:B-1----:R-:W5:Y:S01]  /*13fd0*/  LDL.64 R28, [UR15+0x48] ;  /* 0x0000480fff1c7983 */ /* 0x002f620008100a00 */
        /* <DEDUP_REMOVED lines=14> */
[----:B------:R-:W-:-:S02]  /*140c0*/  IADD3 R18, P2, R4, UR18, RZ ;  /* 0x0000001204127c10 */ /* 0x000fc4000ff5e0ff */
[----:B-----5:R-:W-:Y:S01]  /*140d0*/  SHF.R.S32.HI R30, RZ, 0x1f, R3 ;  /* 0x0000001fff1e7819 */ /* 0x020fe20000011403 */
[----:B------:R-:W-:Y:S01]  /*140e0*/  IMAD.IADD R17, R17, 0x1, R19 ;  /* 0x0000000111117824 */ /* 0x000fe200078e0213 */
[----:B------:R-:W-:Y:S01]  /*140f0*/  IADD3.X R19, R5, UR13, RZ, P2, !PT ;  /* 0x0000000d05137c10 */ /* 0x000fe200097fe4ff */
[----:B------:R-:W-:Y:S02]  /*14100*/  IMAD R33, R33, R3, RZ ;  /* 0x0000000321217224 */ /* 0x000fe400078e02ff */
[----:B------:R-:W-:Y:S01]  /*14110*/  IMAD.WIDE.U32 R16, R3, R32, R16 ;  /* 0x0000002003107225 */ /* 0x000fe200078e0010 */
[----:B0-----:R-:W5:Y:S03]  /*14120*/  LDL.64 R4, [UR15+0x58] ;  /* 0x0000580fff047983 */ /* 0x001f660008100a00 */
[----:B------:R-:W-:Y:S01]  /*14130*/  IMAD R30, R32, R30, R33 ;  /* 0x0000001e201e7224 */ /* 0x000fe200078e0221 */
[----:B------:R0:W5:Y:S01]  /*14140*/  LDG.E R3, [R18.64] ;  /* 0x0000000612037981 */ /* 0x000162000c1e1900 */
[----:B------:R-:W-:-:S03]  /*14150*/  IADD3 R32, P2, R18, UR18, RZ ;  /* 0x0000001212207c10 */ /* 0x000fc6000ff5e0ff */
[----:B------:R-:W-:Y:S02]  /*14160*/  IADD3 R17, R17, R30, RZ ;  /* 0x0000001e11117210 */ /* 0x000fe40007ffe0ff */
        /* <DEDUP_REMOVED lines=26> */
[----:B------:R-:W-:-:S04]  /*14310*/  IADD3 R4, P2, R32, UR18, RZ ;  /* 0x0000001220047c10 */ /* 0x000fc8000ff5e0ff */
[----:B------:R-:W-:Y:S02]  /*14320*/  IADD3 R35, R35, R5, RZ ;  /* 0x0000000523237210 */ /* 0x000fe40007ffe0ff */
        /* <DEDUP_REMOVED lines=25> */
[----:B0-----:R-:W5:Y:S03]  /*144c0*/  LDL.64 R18, [UR15+0x88] ;  /* 0x0000880fff127983 */ /* 0x001f660008100a00 */
[----:B------:R-:W-:Y:S01]  /*144d0*/  IADD3 R31, R31, R5, RZ ;  /* 0x000000051f1f7210 */ /* 0x000fe20007ffe0ff */
        /* <DEDUP_REMOVED lines=31> */
[----:B------:R-:W-:-:S05]  /*146d0*/  IMAD.WIDE.U32 R32, R37, R32, R4 ;  /* 0x0000002025207225 */ /* 0x000fca00078e0004 */
[----:B------:R-:W-:Y:S01]  /*146e0*/  IADD3 R33, R33, R3, RZ ;  /* 0x0000000321217210 */ /* 0x000fe20007ffe0ff */
[----:B------:R-:W-:Y:S05]  /*146f0*/  @P3 BRA `(.L_x_3284) ;  /* 0xfffff63000003947 */ /* 0x000fea000383ffff */
.L_x_3283:
        /* <DEDUP_REMOVED lines=33> */
[----:B------:R-:W-:-:S05]  /*14910*/  IMAD R5, R4, R34, R5 ;  /* 0x0000002204057224 */ /* 0x000fca00078e0205 */
[----:B------:R-:W-:Y:S01]  /*14920*/  IADD3 R33, R33, R5, RZ ;  /* 0x0000000521217210 */ /* 0x000fe20007ffe0ff */
[----:B------:R-:W-:Y:S01]  /*14930*/  IMAD R4, R17, R3, RZ ;  /* 0x0000000311047224 */ /* 0x000fe200078e02ff */
[----:B------:R-:W-:-:S05]  /*14940*/  SHF.R.S32.HI R5, RZ, 0x1f, R3 ;  /* 0x0000001fff057819 */ /* 0x000fca0000011403 */
        /* <DEDUP_REMOVED lines=16> */
[----:B-----5:R-:W-:Y:S01]  /*14a50*/  SHF.R.S32.HI R34, RZ, 0x1f, R35 ;  /* 0x0000001fff227819 */ /* 0x020fe20000011423 */
[----:B----4-:R-:W-:-:S02]  /*14a60*/  IMAD R31, R31, R35, RZ ;  /* 0x000000231f1f7224 */ /* 0x010fc400078e02ff */
[----:B0-----:R-:W3:Y:S01]  /*14a70*/  LDL.64 R16, [UR15+0x48] ;  /* 0x0000480fff107983 */ /* 0x001ee20008100a00 */
[----:B------:R-:W-:Y:S01]  /*14a80*/  IADD3.X R5, R29, UR13, RZ, P0, !PT ;  /* 0x0000000d1d057c10 */ /* 0x000fe200087fe4ff */
[----:B------:R-:W-:Y:S02]  /*14a90*/  IMAD R31, R30, R34, R31 ;  /* 0x000000221e1f7224 */ /* 0x000fe400078e021f */
[----:B------:R-:W-:Y:S02]  /*14aa0*/  IMAD.WIDE.U32 R18, R35, R30, R18 ;  /* 0x0000001e23127225 */ /* 0x000fe400078e0012 */
        /* <DEDUP_REMOVED lines=11> */
[----:B------:R-:W-:Y:S02]  /*14b60*/  IMAD R29, R32, R29, R28 ;  /* 0x0000001d201d7224 */ /* 0x000fe400078e021c */
[----:B---3--:R-:W-:-:S03]  /*14b70*/  IMAD R17, R17, R3, RZ ;  /* 0x0000000311117224 */ /* 0x008fc600078e02ff */
[----:B------:R-:W-:Y:S02]  /*14b80*/  IADD3 R19, R19, R29, RZ ;  /* 0x0000001d13137210 */ /* 0x000fe40007ffe0ff */
[----:B------:R-:W-:-:S05]  /*14b90*/  SHF.R.S32.HI R29, RZ, 0x1f, R3 ;  /* 0x0000001fff1d7819 */ /* 0x000fca0000011403 */
[----:B------:R-:W-:Y:S02]  /*14ba0*/  IMAD R29, R16, R29, R17 ;  /* 0x0000001d101d7224 */ /* 0x000fe400078e0211 */
[----:B------:R-:W-:Y:S01]  /*14bb0*/  IMAD.WIDE.U32 R16, R3, R16, R18 ;  /* 0x0000001003107225 */ /* 0x000fe200078e0012 */
[----:B----4-:R-:W-:-:S03]  /*14bc0*/  SHF.R.S32.HI R3, RZ, 0x1f, R30 ;  /* 0x0000001fff037819 */ /* 0x010fc6000001141e */
[----:B------:R-:W-:Y:S02]  /*14bd0*/  IMAD.IADD R17, R17, 0x1, R29 ;  /* 0x0000000111117824 */ /* 0x000fe400078e021d */
[----:B-----5:R-:W-:Y:S02]  /*14be0*/  IMAD R18, R35, R30, RZ ;  /* 0x0000001e23127224 */ /* 0x020fe400078e02ff */
[----:B------:R-:W-:Y:S01]  /*14bf0*/  IMAD.WIDE.U32 R32, R30, R34, R16 ;  /* 0x000000221e207225 */ /* 0x000fe200078e0010 */
[----:B------:R-:W-:-:S03]  /*14c00*/  IADD3 R16, P2, R4, UR18, RZ ;  /* 0x0000001204107c10 */ /* 0x000fc6000ff5e0ff */
[----:B------:R-:W-:Y:S01]  /*14c10*/  IMAD R3, R34, R3, R18 ;  /* 0x0000000322037224 */ /* 0x000fe200078e0212 */
[----:B------:R-:W-:-:S03]  /*14c20*/  IADD3.X R17, R5, UR13, RZ, P2, !PT ;  /* 0x0000000d05117c10 */ /* 0x000fc600097fe4ff */
[----:B------:R-:W-:Y:S02]  /*14c30*/  IMAD.IADD R33, R33, 0x1, R3 ;  /* 0x0000000121217824 */ /* 0x000fe400078e0203 */
.L_x_3285:
[----:B------:R-:W-:-:S04]  /*14c40*/  ISETP.NE.U32.AND P2, PT, RZ, UR10, PT ;  /* 0x0000000aff007c0c */ /* 0x000fc8000bf45070 */
[----:B------:R-:W-:-:S13]  /*14c50*/  ISETP.NE.OR.EX P0, PT, RZ, UR11, P0, P2 ;  /* 0x0000000bff007c0c */ /* 0x000fda0008705720 */
[----:B------:R-:W-:Y:S05]  /*14c60*/  @!P0 BRA `(.L_x_3281) ;  /* 0x000002c000008947 */ /* 0x000fea0003800000 */
.L_x_3282:
        /* <DEDUP_REMOVED lines=27> */
[----:B------:R-:W-:Y:S01]  /*14e20*/  ISETP.NE.U32.AND P0, PT, RZ, UR10, PT ;  /* 0x0000000aff007c0c */ /* 0x000fe2000bf05070 */
[----:B------:R-:W-:Y:S01]  /*14e30*/  IMAD R29, R29, R4, RZ ;  /* 0x000000041d1d7224 */ /* 0x000fe200078e02ff */
[----:B------:R-:W-:Y:S02]  /*14e40*/  IADD3 R19, R19, R35, RZ ;  /* 0x0000002313137210 */ /* 0x000fe40007ffe0ff */
[----:B------:R-:W-:Y:S01]  /*14e50*/  ISETP.NE.AND.EX P0, PT, RZ, UR11, PT, P0 ;  /* 0x0000000bff007c0c */ /* 0x000fe2000bf05300 */
[----:B------:R-:W-:-:S02]  /*14e60*/  IMAD R3, R28, R3, R29 ;  /* 0x000000031c037224 */ /* 0x000fc400078e021d */
[----:B------:R-:W-:Y:S01]  /*14e70*/  IMAD.WIDE.U32 R18, R4, R28, R18 ;  /* 0x0000001c04127225 */ /* 0x000fe200078e0012 */
        /* <DEDUP_REMOVED lines=11> */
.L_x_3281:
        /* <DEDUP_REMOVED lines=27> */
[----:B------:R-:W-:Y:S02]  /*150e0*/  ULDC.64 UR10, c[0x0][0x1c0] ;  /* 0x00007000000a7ab9 */ /* 0x000fe40000000a00 */
[----:B------:R-:W-:Y:S02]  /*150f0*/  UISETP.NE.AND.EX UP0, UPT, URZ, URZ, UPT, UP0 ;  /* 0x0000003f3f00728c */ /* 0x000fe4000bf05300 */
[----:B------:R-:W-:-:S04]  /*15100*/  UIMAD.WIDE.U32 UR4, UR4, UR16, UR10 ;  /* 0x00000010040472a5 */ /* 0x000fc8000f8e000a */
[----:B------:R-:W-:Y:S02]  /*15110*/  PLOP3.LUT P2, PT, PT, PT, UP0, 0x80, 0x0 ;  /* 0x000000000000781c */ /* 0x000fe40003f4f008 */
[----:B------:R-:W-:Y:S01]  /*15120*/  IMAD.U32 R17, RZ, RZ, UR5 ;  /* 0x00000005ff117e24 */ /* 0x000fe2000f8e00ff */
[----:B------:R-:W-:Y:S02]  /*15130*/  IADD3 R21, P0, R20, UR4, RZ ;  /* 0x0000000414157c10 */ /* 0x000fe4000ff1e0ff */
[----:B------:R-:W-:Y:S02]  /*15140*/  MOV R16, UR4 ;  /* 0x0000000400107c02 */ /* 0x000fe40008000f00 */
[----:B------:R-:W-:Y:S01]  /*15150*/  IADD3.X R16, R27, UR13, R17, P0, !PT ;  /* 0x0000000d1b107c10 */ /* 0x000fe200087fe411 */
[----:B------:R-:W-:Y:S01]  /*15160*/  IMAD.U32 R27, RZ, RZ, UR16 ;  /* 0x00000010ff1b7e24 */ /* 0x000fe2000f8e00ff */
[----:B------:R-:W-:Y:S02]  /*15170*/  LEA R20, P0, R21, c[0x0][0x168], 0x2 ;  /* 0x00005a0015147a11 */ /* 0x000fe400078010ff */
[----:B------:R-:W-:-:S02]  /*15180*/  MOV R18, UR17 ;  /* 0x0000001100127c02 */ /* 0x000fc40008000f00 */
[----:B------:R-:W-:Y:S02]  /*15190*/  LEA.HI.X R21, R21, c[0x0][0x16c], R16, 0x2, P0 ;  /* 0x00005b0015157a11 */ /* 0x000fe400000f1410 */
[----:B------:R-:W-:Y:S01]  /*151a0*/  @P2 LEA R26, P0, R27, R20, 0x2 ;  /* 0x000000141b1a2211 */ /* 0x000fe200078010ff */
        /* <DEDUP_REMOVED lines=16> */
.L_x_3280:
[----:B------:R-:W-:Y:S05]  /*152b0*/  BSYNC B0 ;  /* 0x0000000000007941 */ /* 0x000fea0003800000 */
.L_x_3279:
        /* <DEDUP_REMOVED lines=47> */
.L_x_3291:
        /* <DEDUP_REMOVED lines=157> */
.L_x_3290:
        /* <DEDUP_REMOVED lines=84> */
.L_x_3292:
[----:B------:R-:W-:-:S04]  /*164c0*/  ISETP.NE.U32.AND P2, PT, RZ, UR10, PT ;  /* 0x0000000aff007c0c */ /* 0x000fc8000bf45070 */
[----:B------:R-:W-:-:S13]  /*164d0*/  ISETP.NE.OR.EX P0, PT, RZ, UR11, P0, P2 ;  /* 0x0000000bff007c0c */ /* 0x000fda0008705720 */
[----:B------:R-:W-:Y:S05]  /*164e0*/  @!P0 BRA `(.L_x_3288) ;  /* 0x000002c000008947 */ /* 0x000fea0003800000 */
.L_x_3289:
        /* <DEDUP_REMOVED lines=44> */
.L_x_3288:
        /* <DEDUP_REMOVED lines=28> */
[----:B------:R-:W-:Y:S02]  /*16970*/  UIMAD.WIDE.U32 UR4, UR4, UR16, UR10 ;  /* 0x00000010040472a5 */ /* 0x000fe4000f8e000a */
[----:B------:R-:W-:-:S04]  /*16980*/  UISETP.NE.AND.EX UP0, UPT, URZ, URZ, UPT, UP0 ;  /* 0x0000003f3f00728c */ /* 0x000fc8000bf05300 */
[----:B------:R-:W-:Y:S01]  /*16990*/  IADD3 R23, P0, R22, UR4, RZ ;  /* 0x0000000416177c10 */ /* 0x000fe2000ff1e0ff */
[----:B------:R-:W-:Y:S01]  /*169a0*/  IMAD.U32 R18, RZ, RZ, UR4 ;  /* 0x00000004ff127e24 */ /* 0x000fe2000f8e00ff */
[----:B------:R-:W-:Y:S02]  /*169b0*/  PLOP3.LUT P2, PT, PT, PT, UP0, 0x80, 0x0 ;  /* 0x000000000000781c */ /* 0x000fe40003f4f008 */
[----:B------:R-:W-:-:S04]  /*169c0*/  MOV R19, UR5 ;  /* 0x0000000500137c02 */ /* 0x000fc80008000f00 */
[----:B------:R-:W-:Y:S01]  /*169d0*/  IADD3.X R18, R27, UR13, R19, P0, !PT ;  /* 0x0000000d1b127c10 */ /* 0x000fe200087fe413 */
[----:B------:R-:W-:Y:S01]  /*169e0*/  IMAD.U32 R27, RZ, RZ, UR16 ;  /* 0x00000010ff1b7e24 */ /* 0x000fe2000f8e00ff */
[----:B------:R-:W-:Y:S01]  /*169f0*/  LEA R22, P0, R23, c[0x0][0x168], 0x2 ;  /* 0x00005a0017167a11 */ /* 0x000fe200078010ff */
[----:B------:R-:W-:-:S03]  /*16a00*/  IMAD.U32 R20, RZ, RZ, UR17 ;  /* 0x00000011ff147e24 */ /* 0x000fc6000f8e00ff */
[----:B------:R-:W-:Y:S02]  /*16a10*/  LEA.HI.X R23, R23, c[0x0][0x16c], R18, 0x2, P0 ;  /* 0x00005b0017177a11 */ /* 0x000fe400000f1412 */
[----:B------:R-:W-:Y:S01]  /*16a20*/  @P2 LEA R26, P0, R27, R22, 0x2 ;  /* 0x000000161b1a2211 */ /* 0x000fe200078010ff */
[----:B------:R-:W2:Y:S04]  /*16a30*/  LDL.64 R18, [R4+0x20] ;  /* 0x0000200004127983 */ /* 0x000ea80000100a00 */
[----:B------:R-:W3:Y:S01]  /*16a40*/  LDG.E R3, [R22.64] ;  /* 0x0000000616037981 */ /* 0x000ee2000c1e1900 */
[----:B------:R-:W-:-:S03]  /*16a50*/  @P2 LEA.HI.X R27, R5, R23, R20, 0x2, P0 ;  /* 0x00000017051b2211 */ /* 0x000fc600000f1414 */
[----:B------:R-:W4:Y:S04]  /*16a60*/  @P2 LDL.64 R20, [R4+0x28] ;  /* 0x0000280004142983 */ /* 0x000f280000100a00 */
        /* <DEDUP_REMOVED lines=12> */
.L_x_3287:
[----:B------:R-:W-:Y:S05]  /*16b30*/  BSYNC B0 ;  /* 0x0000000000007941 */ /* 0x000fea0003800000 */
.L_x_3286:
[----:B------:R-:W-:Y:S01]  /*16b40*/  IADD3 R3, R0, 0x380, RZ ;  /* 0x0000038000037810 */ /* 0x000fe20007ffe0ff */
[----:B------:R-:W-:Y:S01]  /*16b50*/  BSSY B0, `(.L_x_3293) ;  /* 0x0000186000007945 */ /* 0x000fe20003800000 */
[----:B------:R-:W-:Y:S01]  /*16b60*/  IMAD.MOV.U32 R18, RZ, RZ, R32 ;  /* 0x000000ffff127224 */ /* 0x000fe200078e0020 */
[----:B------:R-:W-:Y:S02]  /*16b70*/  MOV R19, R33 ;  /* 0x0000002100137202 */ /* 0x000fe40000000f00 */
        /* <DEDUP_REMOVED lines=43> */
.L_x_3298:
        /* <DEDUP_REMOVED lines=157> */
.L_x_3297:
        /* <DEDUP_REMOVED lines=84> */
.L_x_3299:
[----:B------:R-:W-:-:S04]  /*17d40*/  ISETP.NE.U32.AND P2, PT, RZ, UR10, PT ;  /* 0x0000000aff007c0c */ /* 0x000fc8000bf45070 */
[----:B------:R-:W-:-:S13]  /*17d50*/  ISETP.NE.OR.EX P0, PT, RZ, UR11, P0, P2 ;  /* 0x0000000bff007c0c */ /* 0x000fda0008705720 */
[----:B------:R-:W-:Y:S05]  /*17d60*/  @!P0 BRA `(.L_x_3295) ;  /* 0x000002c000008947 */ /* 0x000fea0003800000 */
.L_x_3296:
        /* <DEDUP_REMOVED lines=44> */
.L_x_3295:
[----:B------:R-:W-:-:S04]  /*18030*/  ISETP.NE.U32.AND P0, PT, RZ, UR14, PT ;  /* 0x0000000eff007c0c */ /* 0x000fc8000bf05070 */
[----:B------:R-:W-:-:S13]  /*18040*/  ISETP.NE.AND.EX P0, PT, RZ, RZ, PT, P0 ;  /* 0x000000ffff00720c */ /* 0x000fda0003f05300 */
[----:B------:R-:W-:Y:S05]  /*18050*/  @!P0 BRA `(.L_x_3294) ;  /* 0x0000035000008947 */ /* 0x000fea0003800000 */
[----:B------:R-:W-:Y:S01]  /*18060*/  ULDC.64 UR10, c[0x0][0x1c0] ;  /* 0x00007000000a7ab9 */ /* 0x000fe20000000a00 */
[----:B------:R-:W-:Y:S01]  /*18070*/  IMAD.U32 R21, RZ, RZ, UR4 ;  /* 0x00000004ff157e24 */ /* 0x000fe2000f8e00ff */
[----:B------:R-:W-:Y:S01]  /*18080*/  UIMAD UR5, UR5, UR10, URZ ;  /* 0x0000000a050572a4 */ /* 0x000fe2000f8e023f */
[----:B------:R-:W-:Y:S02]  /*18090*/  IMAD.MOV.U32 R26, RZ, RZ, R24 ;  /* 0x000000ffff1a7224 */ /* 0x000fe400078e0018 */
        /* <DEDUP_REMOVED lines=25> */
[----:B------:R-:W-:Y:S01]  /*18230*/  IADD3 R25, P0, R24, UR4, RZ ;  /* 0x0000000418197c10 */ /* 0x000fe2000ff1e0ff */
[----:B------:R-:W-:-:S03]  /*18240*/  IMAD.U32 R20, RZ, RZ, UR4 ;  /* 0x00000004ff147e24 */ /* 0x000fc6000f8e00ff */
[----:B------:R-:W-:Y:S02]  /*18250*/  IADD3.X R20, R27, UR13, R21, P0, !PT ;  /* 0x0000000d1b147c10 */ /* 0x000fe400087fe415 */
[C---:B------:R-:W-:Y:S02]  /*18260*/  LEA R24, P0, R25.reuse, c[0x0][0x168], 0x2 ;  /* 0x00005a0019187a11 */ /* 0x040fe400078010ff */
[----:B------:R-:W-:Y:S01]  /*18270*/  MOV R27, UR16 ;  /* 0x00000010001b7c02 */ /* 0x000fe20008000f00 */
[----:B------:R-:W-:Y:S01]  /*18280*/  IMAD.U32 R22, RZ, RZ, UR17 ;  /* 0x00000011ff167e24 */ /* 0x000fe2000f8e00ff */
        /* <DEDUP_REMOVED lines=18> */
.L_x_3294:
[----:B------:R-:W-:Y:S05]  /*183b0*/  BSYNC B0 ;  /* 0x0000000000007941 */ /* 0x000fea0003800000 */
.L_x_3293:
[----:B------:R-:W-:Y:S01]  /*183c0*/  @!P1 IADD3 R4, R0, UR8, RZ ;  /* 0x0000000800049c10 */ /* 0x000fe2000fffe0ff */
[----:B------:R-:W-:Y:S01]  /*183d0*/  @!P1 IMAD.MOV.U32 R5, RZ, RZ, 0x8 ;  /* 0x00000008ff059424 */ /* 0x000fe200078e00ff */
[----:B------:R-:W-:Y:S01]  /*183e0*/  BSSY B0, `(.L_x_3300) ;  /* 0x0000030000007945 */ /* 0x000fe20003800000 */
[----:B------:R-:W-:Y:S01]  /*183f0*/  @!P1 IMAD.MOV.U32 R0, RZ, RZ, R2 ;  /* 0x000000ffff009224 */ /* 0x000fe200078e0002 */
[----:B------:R-:W-:Y:S01]  /*18400*/  BSSY B1, `(.L_x_3301) ;  /* 0x0000027000017945 */ /* 0x000fe20003800000 */
[----:B------:R-:W-:-:S03]  /*18410*/  @!P1 IMAD.WIDE.U32 R4, R4, R5, c[0x0][0x1d0] ;  /* 0x0000740004049625 */ /* 0x000fc600078e0005 */
[----:B------:R-:W-:Y:S02]  /*18420*/  ISETP.GE.AND P0, PT, R0, UR9, PT ;  /* 0x0000000900007c0c */ /* 0x000fe4000bf06270 */
[----:B------:R0:W-:Y:S11]  /*18430*/  @!P1 STG.E.64 [R4.64], R6 ;  /* 0x0000000604009986 */ /* 0x0001f6000c101b06 */
[----:B------:R-:W-:Y:S05]  /*18440*/  @P0 BRA `(.L_x_3302) ;  /* 0x000000c000000947 */ /* 0x000fea0003800000 */
[----:B------:R-:W-:Y:S01]  /*18450*/  HFMA2.MMA R3, -RZ, RZ, 0, 4.76837158203125e-07 ;  /* 0x00000008ff037435 */ /* 0x000fe200000001ff */
[----:B------:R-:W-:-:S02]  /*18460*/  IADD3 R2, R0, UR8, RZ ;  /* 0x0000000800027c10 */ /* 0x000fc4000fffe0ff */
[----:B------:R-:W-:-:S04]  /*18470*/  IADD3 R0, R0, 0x80, RZ ;  /* 0x0000008000007810 */ /* 0x000fc80007ffe0ff */
[----:B------:R-:W-:-:S03]  /*18480*/  ISETP.GE.AND P0, PT, R0, UR9, PT ;  /* 0x0000000900007c0c */ /* 0x000fc6000bf06270 */
[----:B------:R-:W-:-:S05]  /*18490*/  IMAD.WIDE.U32 R2, R2, R3, c[0x0][0x1d0] ;  /* 0x0000740002027625 */ /* 0x000fca00078e0003 */
[----:B------:R1:W-:Y:S05]  /*184a0*/  STG.E.64 [R2.64], R8 ;  /* 0x0000000802007986 */ /* 0x0003ea000c101b06 */
[----:B------:R-:W-:Y:S05]  /*184b0*/  @P0 BRA `(.L_x_3303) ;  /* 0x000000c000000947 */ /* 0x000fea0003800000 */
[C---:B-1----:R-:W-:Y:S01]  /*184c0*/  IADD3 R2, R0.reuse, UR8, RZ ;  /* 0x0000000800027c10 */ /* 0x042fe2000fffe0ff */
[----:B------:R-:W-:Y:S01]  /*184d0*/  IMAD.MOV.U32 R3, RZ, RZ, 0x8 ;  /* 0x00000008ff037424 */ /* 0x000fe200078e00ff */
[----:B------:R-:W-:-:S03]  /*184e0*/  IADD3 R0, R0, 0x80, RZ ;  /* 0x0000008000007810 */ /* 0x000fc60007ffe0ff */
[----:B------:R-:W-:-:S05]  /*184f0*/  IMAD.WIDE.U32 R2, R2, R3, c[0x0][0x1d0] ;  /* 0x0000740002027625 */ /* 0x000fca00078e0003 */
[----:B------:R1:W-:Y:S02]  /*18500*/  STG.E.64 [R2.64], R10 ;  /* 0x0000000a02007986 */ /* 0x0003e4000c101b06 */
.L_x_3302:
[----:B------:R-:W-:-:S13]  /*18510*/  ISETP.GE.AND P0, PT, R0, UR9, PT ;  /* 0x0000000900007c0c */ /* 0x000fda000bf06270 */
[----:B------:R-:W-:Y:S05]  /*18520*/  @P0 BRA `(.L_x_3304) ;  /* 0x000000c000000947 */ /* 0x000fea0003800000 */
[C---:B-1----:R-:W-:Y:S01]  /*18530*/  IADD3 R2, R0.reuse, UR8, RZ ;  /* 0x0000000800027c10 */ /* 0x042fe2000fffe0ff */
[----:B------:R-:W-:Y:S01]  /*18540*/  IMAD.MOV.U32 R3, RZ, RZ, 0x8 ;  /* 0x00000008ff037424 */ /* 0x000fe200078e00ff */
[----:B------:R-:W-:-:S03]  /*18550*/  IADD3 R0, R0, 0x80, RZ ;  /* 0x0000008000007810 */ /* 0x000fc60007ffe0ff */
[----:B------:R-:W-:-:S05]  /*18560*/  IMAD.WIDE.U32 R2, R2, R3, c[0x0][0x1d0] ;  /* 0x0000740002027625 */ /* 0x000fca00078e0003 */
[----:B------:R1:W-:Y:S02]  /*18570*/  STG.E.64 [R2.64], R12 ;  /* 0x0000000c02007986 */ /* 0x0003e4000c101b06 */
.L_x_3303:
[----:B------:R-:W-:-:S13]  /*18580*/  ISETP.GE.AND P0, PT, R0, UR9, PT ;  /* 0x0000000900007c0c */ /* 0x000fda000bf06270 */
[----:B------:R-:W-:Y:S05]  /*18590*/  @P0 BRA `(.L_x_3305) ;  /* 0x000000d000000947 */ /* 0x000fea0003800000 */
[C---:B-1----:R-:W-:Y:S01]  /*185a0*/  IADD3 R2, R0.reuse, UR8, RZ ;  /* 0x0000000800027c10 */ /* 0x042fe2000fffe0ff */
[----:B------:R-:W-:Y:S01]  /*185b0*/  IMAD.MOV.U32 R3, RZ, RZ, 0x8 ;  /* 0x00000008ff037424 */ /* 0x000fe200078e00ff */
[----:B------:R-:W-:-:S03]  /*185c0*/  IADD3 R0, R0, 0x80, RZ ;  /* 0x0000008000007810 */ /* 0x000fc60007ffe0ff */
[----:B------:R-:W-:-:S05]  /*185d0*/  IMAD.WIDE.U32 R2, R2, R3, c[0x0][0x1d0] ;  /* 0x0000740002027625 */ /* 0x000fca00078e0003 */
[----:B------:R1:W-:Y:S02]  /*185e0*/  STG.E.64 [R2.64], R14 ;  /* 0x0000000e02007986 */ /* 0x0003e4000c101b06 */
.L_x_3304:
[----:B------:R-:W-:-:S13]  /*185f0*/  ISETP.GE.AND P0, PT, R0, UR9, PT ;  /* 0x0000000900007c0c */ /* 0x000fda000bf06270 */
[----:B------:R-:W-:Y:S01]  /*18600*/  @P0 BREAK B1 ;  /* 0x0000000000010942 */ /* 0x000fe20003800000 */
[----:B------:R-:W-:Y:S05]  /*18610*/  @P0 BRA `(.L_x_3306) ;  /* 0x000000c000000947 */ /* 0x000fea0003800000 */
[C---:B-1----:R-:W-:Y:S02]  /*18620*/  IADD3 R2, R0.reuse, UR8, RZ ;  /* 0x0000000800027c10 */ /* 0x042fe4000fffe0ff */
[----:B------:R-:W-:Y:S02]  /*18630*/  MOV R3, 0x8 ;  /* 0x0000000800037802 */ /* 0x000fe40000000f00 */
[----:B------:R-:W-:-:S03]  /*18640*/  IADD3 R0, R0, 0x80, RZ ;  /* 0x0000008000007810 */ /* 0x000fc60007ffe0ff */
[----:B------:R-:W-:-:S05]  /*18650*/  IMAD.WIDE.U32 R2, R2, R3, c[0x0][0x1d0] ;  /* 0x0000740002027625 */ /* 0x000fca00078e0003 */
[----:B------:R1:W-:Y:S02]  /*18660*/  STG.E.64 [R2.64], R16 ;  /* 0x0000001002007986 */ /* 0x0003e4000c101b06 */
.L_x_3305:
[----:B------:R-:W-:Y:S05]  /*18670*/  BSYNC B1 ;  /* 0x0000000000017941 */ /* 0x000fea0003800000 */
.L_x_3301:
[----:B------:R-:W-:-:S13]  /*18680*/  ISETP.GE.AND P0, PT, R0, UR9, PT ;  /* 0x0000000900007c0c */ /* 0x000fda000bf06270 */
[C---:B-1----:R-:W-:Y:S01]  /*18690*/  @!P0 IADD3 R2, R0.reuse, UR8, RZ ;  /* 0x0000000800028c10 */ /* 0x042fe2000fffe0ff */
[----:B------:R-:W-:Y:S01]  /*186a0*/  @!P0 IMAD.MOV.U32 R3, RZ, RZ, 0x8 ;  /* 0x00000008ff038424 */ /* 0x000fe200078e00ff */
[----:B------:R-:W-:-:S03]  /*186b0*/  @!P0 IADD3 R0, R0, 0x80, RZ ;  /* 0x0000008000008810 */ /* 0x000fc60007ffe0ff */
[----:B------:R-:W-:-:S05]  /*186c0*/  @!P0 IMAD.WIDE.U32 R2, R2, R3, c[0x0][0x1d0] ;  /* 0x0000740002028625 */ /* 0x000fca00078e0003 */
[----:B------:R1:W-:Y:S02]  /*186d0*/  @!P0 STG.E.64 [R2.64], R18 ;  /* 0x0000001202008986 */ /* 0x0003e4000c101b06 */
.L_x_3306:
[----:B------:R-:W-:Y:S05]  /*186e0*/  BSYNC B0 ;  /* 0x0000000000007941 */ /* 0x000fea0003800000 */
.L_x_3300:
[----:B------:R-:W-:Y:S01]  /*186f0*/  WARPSYNC 0xffffffff ;  /* 0xffffffff00007948 */ /* 0x000fe20003800000 */
[----:B------:R-:W-:-:S13]  /*18700*/  ISETP.GE.AND P0, PT, R0, UR9, PT ;  /* 0x0000000900007c0c */ /* 0x000fda000bf06270 */
[----:B------:R-:W-:Y:S05]  /*18710*/  @P0 EXIT ;  /* 0x000000000000094d */ /* 0x000fea0003800000 */
[----:B-1----:R-:W-:Y:S01]  /*18720*/  IADD3 R2, R0, UR8, RZ ;  /* 0x0000000800027c10 */ /* 0x002fe2000fffe0ff */
[----:B------:R-:W-:-:S04]  /*18730*/  IMAD.MOV.U32 R3, RZ, RZ, 0x8 ;  /* 0x00000008ff037424 */ /* 0x000fc800078e00ff */
[----:B------:R-:W-:-:S05]  /*18740*/  IMAD.WIDE.U32 R2, R2, R3, c[0x0][0x1d0] ;  /* 0x0000740002027625 */ /* 0x000fca00078e0003 */
[----:B------:R-:W-:Y:S01]  /*18750*/  STG.E.64 [R2.64], R32 ;  /* 0x0000002002007986 */ /* 0x000fe2000c101b06 */
[----:B------:R-:W-:Y:S05]  /*18760*/  EXIT ;  /* 0x000000000000794d */ /* 0x000fea0003800000 */
.L_x_3307:
        /* <DEDUP_REMOVED lines=9> */
.L_x_3447:


//--------------------- .text._ZN2at6native29vectorized_elementwise_kernelILi4EZZNS0_61_GLOBAL__N__ae8afa13_23_FlattenIndicesKernel_cu_7dd49032_310621_flatten_indices_implINS2_18CUDAKernelLauncherEiLl8EEENS_6TensorERKS5_N3c108ArrayRefIlEEENKUlvE0_clEvEUllE_St5arrayIPcLm2EEEEviT0_T1_ --------------------------
	.section	.text._ZN2at6native29vectorized_elementwise_kernelILi4EZZNS0_61_GLOBAL__N__ae8afa13_23_FlattenIndicesKernel_cu_7dd49032_310621_flatten_indices_implINS2_18CUDAKernelLauncherEiLl8EEENS_6TensorERKS5_N3c108ArrayRefIlEEENKUlvE0_clEvEUllE_St5arrayIPcLm2EEEEviT0_T1_,"ax",@progbits
	.sectioninfo	@"SHI_REGISTERS=40"
	.align	128
        .global         _ZN2at6native29vectorized_elementwise_kernelILi4EZZNS0_61_GLOBAL__N__ae8afa13_23_FlattenIndicesKernel_cu_7dd49032_310621_flatten_indices_implINS2_18CUDAKernelLauncherEiLl8EEENS_6TensorERKS5_N3c108ArrayRefIlEEENKUlvE0_clEvEUllE_St5arrayIPcLm2EEEEviT0_T1_
        .type           _ZN2at6native29vectorized_elementwise_kernelILi4EZZNS0_61_GLOBAL__N__ae8afa13_23_FlattenIndicesKernel_cu_7dd49032_310621_flatten_indices_implINS2_18CUDAKernelLauncherEiLl8EEENS_6TensorERKS5_N3c108ArrayRefIlEEENKUlvE0_clEvEUllE_St5arrayIPcLm2EEEEviT0_T1_,@function
        .size           _ZN2at6native29vectorized_elementwise_kernelILi4EZZNS0_61_GLOBAL__N__ae8afa13_23_FlattenIndicesKernel_cu_7dd49032_310621_flatten_indices_implINS2_18CUDAKernelLauncherEiLl8EEENS_6TensorERKS5_N3c108ArrayRefIlEEENKUlvE0_clEvEUllE_St5arrayIPcLm2EEEEviT0_T1_,(.L_x_3448 - _ZN2at6native29vectorized_elementwise_kernelILi4EZZNS0_61_GLOBAL__N__ae8afa13_23_FlattenIndicesKernel_cu_7dd49032_310621_flatten_indices_implINS2_18CUDAKernelLauncherEiLl8EEENS_6TensorERKS5_N3c108ArrayRefIlEEENKUlvE0_clEvEUllE_St5arrayIPcLm2EEEEviT0_T1_)
        .other          _ZN2at6native29vectorized_elementwise_kernelILi4EZZNS0_61_GLOBAL__N__ae8afa13_23_FlattenIndicesKernel_cu_7dd49032_310621_flatten_indices_implINS2_18CUDAKernelLauncherEiLl8EEENS_6TensorERKS5_N3c108ArrayRefIlEEENKUlvE0_clEvEUllE_St5arrayIPcLm2EEEEviT0_T1_,@"STO_CUDA_ENTRY STV_DEFAULT"
_ZN2at6native29vectorized_elementwise_kernelILi4EZZNS0_61_GLOBAL__N__ae8afa13_23_FlattenIndicesKernel_cu_7dd49032_310621_flatten_indices_implINS2_18CUDAKernelLauncherEiLl8EEENS_6TensorERKS5_N3c108ArrayRefIlEEENKUlvE0_clEvEUllE_St5arrayIPcLm2EEEEviT0_T1_:
.text._ZN2at6native29vectorized_elementwise_kernelILi4EZZNS0_61_GLOBAL__N__ae8afa13_23_FlattenIndicesKernel_cu_7dd49032_310621_flatten_indices_implINS2_18CUDAKernelLauncherEiLl8EEENS_6TensorERKS5_N3c108ArrayRefIlEEENKUlvE0_clEvEUllE_St5arrayIPcLm2EEEEviT0_T1_:
        /* <DEDUP_REMOVED lines=102> */
.L_x_3313:
        /* <DEDUP_REMOVED lines=152> */
.L_x_3312:
        /* <DEDUP_REMOVED lines=81> */
.L_x_3314:
[----:B------:R-:W-:-:S04]  /*14f0*/  ISETP.NE.U32.AND P2, PT, R19, RZ, PT ;  /* 0x000000ff1300720c */ /* 0x000fc80003f45070 */
[----:B------:R-:W-:-:S13]  /*1500*/  ISETP.NE.OR.EX P0, PT, R18, RZ, P0, P2 ;  /* 0x000000ff1200720c */ /* 0x000fda0000705720 */
[----:B------:R-:W-:Y:S05]  /*1510*/  @!P0 BRA `(.L_x_3310) ;  /* 0x000002c000008947 */ /* 0x000fea0003800000 */
.L_x_3311:
        /* <DEDUP_REMOVED lines=44> */
.L_x_3310:
        /* <DEDUP_REMOVED lines=51> */
.L_x_3309:
        /* <DEDUP_REMOVED lines=33> */
.L_x_3319:
        /* <DEDUP_REMOVED lines=152> */
.L_x_3318:
        /* <DEDUP_REMOVED lines=81> */
.L_x_3320:
[----:B------:R-:W-:-:S04]  /*2bb0*/  ISETP.NE.U32.AND P2, PT, R13, RZ, PT ;  /* 0x000000ff0d00720c */ /* 0x000fc80003f45070 */
[----:B------:R-:W-:-:S13]  /*2bc0*/  ISETP.NE.OR.EX P0, PT, R12, RZ, P0, P2 ;  /* 0x000000ff0c00720c */ /* 0x000fda0000705720 */
[----:B------:R-:W-:Y:S05]  /*2bd0*/  @!P0 BRA `(.L_x_3316) ;  /* 0x000002c000008947 */ /* 0x000fea0003800000 */
.L_x_3317:
        /* <DEDUP_REMOVED lines=44> */
.L_x_3316:
        /* <DEDUP_REMOVED lines=50> */
.L_x_3315:
        /* <DEDUP_REMOVED lines=34> */
.L_x_3325:
        /* <DEDUP_REMOVED lines=152> */
.L_x_3324:
        /* <DEDUP_REMOVED lines=81> */
.L_x_3326:
[----:B------:R-:W-:-:S04]  /*4270*/  ISETP.NE.U32.AND P2, PT, R13, RZ, PT ;  /* 0x000000ff0d00720c */ /* 0x000fc80003f45070 */
[----:B------:R-:W-:-:S13]  /*4280*/  ISETP.NE.OR.EX P0, PT, R12, RZ, P0, P2 ;  /* 0x000000ff0c00720c */ /* 0x000fda0000705720 */
[----:B------:R-:W-:Y:S05]  /*4290*/  @!P0 BRA `(.L_x_3322) ;  /* 0x000002c000008947 */ /* 0x000fea0003800000 */
.L_x_3323:
        /* <DEDUP_REMOVED lines=44> */
.L_x_3322:
        /* <DEDUP_REMOVED lines=49> */
.L_x_3321:
        /* <DEDUP_REMOVED lines=34> */
.L_x_3331:
        /* <DEDUP_REMOVED lines=152> */
.L_x_3330:
        /* <DEDUP_REMOVED lines=81> */
.L_x_3332:
[----:B------:R-:W-:-:S04]  /*5920*/  ISETP.NE.U32.AND P2, PT, R9, RZ, PT ;  /* 0x000000ff0900720c */ /* 0x000fc80003f45070 */
[----:B------:R-:W-:-:S13]  /*5930*/  ISETP.NE.OR.EX P0, PT, R8, RZ, P0, P2 ;  /* 0x000000ff0800720c */ /* 0x000fda0000705720 */
[----:B------:R-:W-:Y:S05]  /*5940*/  @!P0 BRA `(.L_x_3328) ;  /* 0x000002c000008947 */ /* 0x000fea0003800000 */
.L_x_3329:
        /* <DEDUP_REMOVED lines=44> */
.L_x_3328:
        /* <DEDUP_REMOVED lines=50> */
.L_x_3327:
        /* <DEDUP_REMOVED lines=34> */
.L_x_3337:
        /* <DEDUP_REMOVED lines=152> */
.L_x_3336:
        /* <DEDUP_REMOVED lines=81> */
.L_x_3338:
[----:B------:R-:W-:-:S04]  /*6fe0*/  ISETP.NE.U32.AND P2, PT, R9, RZ, PT ;  /* 0x000000ff0900720c */ /* 0x000fc80003f45070 */
[----:B------:R-:W-:-:S13]  /*6ff0*/  ISETP.NE.OR.EX P0, PT, R8, RZ, P0, P2 ;  /* 0x000000ff0800720c */ /* 0x000fda0000705720 */
[----:B------:R-:W-:Y:S05]  /*7000*/  @!P0 BRA `(.L_x_3334) ;  /* 0x000002c000008947 */ /* 0x000fea0003800000 */
.L_x_3335:
        /* <DEDUP_REMOVED lines=44> */
.L_x_3334:
        /* <DEDUP_REMOVED lines=49> */
.L_x_3333:
        /* <DEDUP_REMOVED lines=34> */
.L_x_3343:
        /* <DEDUP_REMOVED lines=152> */
.L_x_3342:
        /* <DEDUP_REMOVED lines=81> */
.L_x_3344:
[----:B------:R-:W-:-:S04]  /*8690*/  ISETP.NE.U32.AND P2, PT, R5, RZ, PT ;  /* 0x000000ff0500720c */ /* 0x000fc80003f45070 */
[----:B------:R-:W-:-:S13]  /*86a0*/  ISETP.NE.OR.EX P0, PT, R4, RZ, P0, P2 ;  /* 0x000000ff0400720c */ /* 0x000fda0000705720 */
[----:B------:R-:W-:Y:S05]  /*86b0*/  @!P0 BRA `(.L_x_3340) ;  /* 0x000002c000008947 */ /* 0x000fea0003800000 */
.L_x_3341:
        /* <DEDUP_REMOVED lines=44> */
.L_x_3340:
        /* <DEDUP_REMOVED lines=50> */
.L_x_3339:
        /* <DEDUP_REMOVED lines=34> */
.L_x_3349:
        /* <DEDUP_REMOVED lines=152> */
.L_x_3348:
        /* <DEDUP_REMOVED lines=81> */
.L_x_3350:
[----:B------:R-:W-:-:S04]  /*9d50*/  ISETP.NE.U32.AND P2, PT, R7, RZ, PT ;  /* 0x000000ff0700720c */ /* 0x000fc80003f45070 */
[----:B------:R-:W-:-:S13]  /*9d60*/  ISETP.NE.OR.EX P0, PT, R6, RZ, P0, P2 ;  /* 0x000000ff0600720c */ /* 0x000fda0000705720 */
[----:B------:R-:W-:Y:S05]  /*9d70*/  @!P0 BRA `(.L_x_3346) ;  /* 0x000002c000008947 */ /* 0x000fea0003800000 */
.L_x_3347:
        /* <DEDUP_REMOVED lines=44> */
.L_x_3346:
        /* <DEDUP_REMOVED lines=50> */
.L_x_3345:
        /* <DEDUP_REMOVED lines=34> */
.L_x_3355:
        /* <DEDUP_REMOVED lines=153> */
.L_x_3354:
        /* <DEDUP_REMOVED lines=81> */
.L_x_3356:
[----:B------:R-:W-:-:S04]  /*b420*/  ISETP.NE.U32.AND P1, PT, R24, RZ, PT ;  /* 0x000000ff1800720c */ /* 0x000fc80003f25070 */
[----:B------:R-:W-:-:S13]  /*b430*/  ISETP.NE.OR.EX P0, PT, R2, RZ, P0, P1 ;  /* 0x000000ff0200720c */ /* 0x000fda0000705710 */
[----:B------:R-:W-:Y:S05]  /*b440*/  @!P0 BRA `(.L_x_3352) ;  /* 0x000002c000008947 */ /* 0x000fea0003800000 */
.L_x_3353:
        /* <DEDUP_REMOVED lines=44> */
.L_x_3352:
        /* <DEDUP_REMOVED lines=47> */
.L_x_3351:
        /* <DEDUP_REMOVED lines=12> */
.L_x_3308:
        /* <DEDUP_REMOVED lines=140> */
.L_x_3362:
        /* <DEDUP_REMOVED lines=153> */
.L_x_3361:
        /* <DEDUP_REMOVED lines=82> */
.L_x_3363:
[----:B------:R-:W-:-:S04]  /*d230*/  ISETP.NE.U32.AND P2, PT, RZ, UR13, PT ;  /* 0x0000000dff007c0c */ /* 0x000fc8000bf45070 */
[----:B------:R-:W-:-:S13]  /*d240*/  ISETP.NE.OR.EX P0, PT, RZ, UR14, P0, P2 ;  /* 0x0000000eff007c0c */ /* 0x000fda0008705720 */
[----:B------:R-:W-:Y:S05]  /*d250*/  @!P0 BRA `(.L_x_3359) ;  /* 0x000002c000008947 */ /* 0x000fea0003800000 */
.L_x_3360:
        /* <DEDUP_REMOVED lines=44> */
.L_x_3359:
        /* <DEDUP_REMOVED lines=54> */
.L_x_3358:
[----:B------:R-:W-:Y:S05]  /*d880*/  BSYNC B0 ;  /* 0x0000000000007941 */ /* 0x000fea0003800000 */
.L_x_3357:
        /* <DEDUP_REMOVED lines=47> */
.L_x_3369:
        /* <DEDUP_REMOVED lines=157> */
.L_x_3368:
        /* <DEDUP_REMOVED lines=84> */
.L_x_3370:
[----:B------:R-:W-:-:S04]  /*ea90*/  ISETP.NE.U32.AND P2, PT, RZ, UR10, PT ;  /* 0x0000000aff007c0c */ /* 0x000fc8000bf45070 */
[----:B------:R-:W-:-:S13]  /*eaa0*/  ISETP.NE.OR.EX P0, PT, RZ, UR11, P0, P2 ;  /* 0x0000000bff007c0c */ /* 0x000fda0008705720 */
[----:B------:R-:W-:Y:S05]  /*eab0*/  @!P0 BRA `(.L_x_3366) ;  /* 0x000002c000008947 */ /* 0x000fea0003800000 */
.L_x_3367:
        /* <DEDUP_REMOVED lines=44> */
.L_x_3366:
        /* <DEDUP_REMOVED lines=54> */
.L_x_3365:
[----:B------:R-:W-:Y:S05]  /*f0e0*/  BSYNC B0 ;  /* 0x0000000000007941 */ /* 0x000fea0003800000 */
.L_x_3364:
        /* <DEDUP_REMOVED lines=47> */
.L_x_3376:
        /* <DEDUP_REMOVED lines=157> */
.L_x_3375:
        /* <DEDUP_REMOVED lines=84> */
.L_x_3377:
[----:B------:R-:W-:-:S04]  /*102f0*/  ISETP.NE.U32.AND P2, PT, RZ, UR10, PT ;  /* 0x0000000aff007c0c */ /* 0x000fc8000bf45070 */
[----:B------:R-:W-:-:S13]  /*10300*/  ISETP.NE.OR.EX P0, PT, RZ, UR11, P0, P2 ;  /* 0x0000000bff007c0c */ /* 0x000fda0008705720 */
[----:B------:R-:W-:Y:S05]  /*10310*/  @!P0 BRA `(.L_x_3373) ;  /* 0x000002c000008947 */ /* 0x000fea0003800000 */
.L_x_3374:
        /* <DEDUP_REMOVED lines=44> */
.L_x_3373:
        /* <DEDUP_REMOVED lines=55> */
.L_x_3372:
[----:B------:R-:W-:Y:S05]  /*10950*/  BSYNC B0 ;  /* 0x0000000000007941 */ /* 0x000fea0003800000 */
.L_x_3371:
        /* <DEDUP_REMOVED lines=47> */
.L_x_3383:
        /* <DEDUP_REMOVED lines=157> */
.L_x_3382:
        /* <DEDUP_REMOVED lines=84> */
.L_x_3384:
[----:B------:R-:W-:-:S04]  /*11b60*/  ISETP.NE.U32.AND P2, PT, RZ, UR10, PT ;  /* 0x0000000aff007c0c */ /* 0x000fc8000bf45070 */
[----:B------:R-:W-:-:S13]  /*11b70*/  ISETP.NE.OR.EX P0, PT, RZ, UR11, P0, P2 ;  /* 0x0000000bff007c0c */ /* 0x000fda0008705720 */
[----:B------:R-:W-:Y:S05]  /*11b80*/  @!P0 BRA `(.L_x_3380) ;  /* 0x000002c000008947 */ /* 0x000fea0003800000 */
.L_x_3381:
        /* <DEDUP_REMOVED lines=44> */
.L_x_3380:
        /* <DEDUP_REMOVED lines=55> */
.L_x_3379:
[----:B------:R-:W-:Y:S05]  /*121c0*/  BSYNC B0 ;  /* 0x0000000000007941 */ /* 0x000fea0003800000 */
.L_x_3378:
        /* <DEDUP_REMOVED lines=47> */
.L_x_3390:
        /* <DEDUP_REMOVED lines=157> */
.L_x_3389:
        /* <DEDUP_REMOVED lines=84> */
.L_x_3391:
[----:B------:R-:W-:-:S04]  /*133d0*/  ISETP.NE.U32.AND P2, PT, RZ, UR10, PT ;  /* 0x0000000aff007c0c */ /* 0x000fc8000bf45070 */
[----:B------:R-:W-:-:S13]  /*133e0*/  ISETP.NE.OR.EX P0, PT, RZ, UR11, P0, P2 ;  /* 0x0000000bff007c0c */ /* 0x000fda0008705720 */
[----:B------:R-:W-:Y:S05]  /*133f0*/  @!P0 BRA `(.L_x_3387) ;  /* 0x000002c000008947 */ /* 0x000fea0003800000 */
.L_x_3388:
        /* <DEDUP_REMOVED lines=44> */
.L_x_3387:
        /* <DEDUP_REMOVED lines=55> */
.L_x_3386:
[----:B------:R-:W-:Y:S05]  /*13a30*/  BSYNC B0 ;  /* 0x0000000000007941 */ /* 0x000fea0003800000 */
.L_x_3385:
        /* <DEDUP_REMOVED lines=47> */
.L_x_3397:
        /* <DEDUP_REMOVED lines=157> */
.L_x_3396:
        /* <DEDUP_REMOVED lines=84> */
.L_x_3398:
[----:B------:R-:W-:-:S04]  /*14c40*/  ISETP.NE.U32.AND P2, PT, RZ, UR10, PT ;  /* 0x0000000aff007c0c */ /* 0x000fc8000bf45070 */
[----:B------:R-:W-:-:S13]  /*14c50*/  ISETP.NE.OR.EX P0, PT, RZ, UR11, P0, P2 ;  /* 0x0000000bff007c0c */ /* 0x000fda0008705720 */
[----:B------:R-:W-:Y:S05]  /*14c60*/  @!P0 BRA `(.L_x_3394) ;  /* 0x000002c000008947 */ /* 0x000fea0003800000 */
.L_x_3395:
        /* <DEDUP_REMOVED lines=44> */
.L_x_3394:
        /* <DEDUP_REMOVED lines=56> */
.L_x_3393:
[----:B------:R-:W-:Y:S05]  /*152b0*/  BSYNC B0 ;  /* 0x0000000000007941 */ /* 0x000fea0003800000 */
.L_x_3392:
        /* <DEDUP_REMOVED lines=47> */
.L_x_3404:
        /* <DEDUP_REMOVED lines=157> */
.L_x_3403:
        /* <DEDUP_REMOVED lines=84> */
.L_x_3405:
[----:B------:R-:W-:-:S04]  /*164c0*/  ISETP.NE.U32.AND P2, PT, RZ, UR10, PT ;  /* 0x0000000aff007c0c */ /* 0x000fc8000bf45070 */
[----:B------:R-:W-:-:S13]  /*164d0*/  ISETP.NE.OR.EX P0, PT, RZ, UR11, P0, P2 ;  /* 0x0000000bff007c0c */ /* 0x000fda0008705720 */
[----:B------:R-:W-:Y:S05]  /*164e0*/  @!P0 BRA `(.L_x_3401) ;  /* 0x000002c000008947 */ /* 0x000fea0003800000 */
.L_x_3402:
        /* <DEDUP_REMOVED lines=44> */
.L_x_3401:
        /* <DEDUP_REMOVED lines=56> */
.L_x_3400:
[----:B------:R-:W-:Y:S05]  /*16b30*/  BSYNC B0 ;  /* 0x0000000000007941 */ /* 0x000fea0003800000 */
.L_x_3399:
        /* <DEDUP_REMOVED lines=47> */
.L_x_3411:
        /* <DEDUP_REMOVED lines=157> */
.L_x_3410:
        /* <DEDUP_REMOVED lines=84> */
.L_x_3412:
[----:B------:R-:W-:-:S04]  /*17d40*/  ISETP.NE.U32.AND P2, PT, RZ, UR10, PT ;  /* 0x0000000aff007c0c */ /* 0x000fc8000bf45070 */
[----:B------:R-:W-:-:S13]  /*17d50*/  ISETP.NE.OR.EX P0, PT, RZ, UR11, P0, P2 ;  /* 0x0000000bff007c0c */ /* 0x000fda0008705720 */
[----:B------:R-:W-:Y:S05]  /*17d60*/  @!P0 BRA `(.L_x_3408) ;  /* 0x000002c000008947 */ /* 0x000fea0003800000 */
.L_x_3409:
        /* <DEDUP_REMOVED lines=44> */
.L_x_3408:
        /* <DEDUP_REMOVED lines=56> */
.L_x_3407:
[----:B------:R-:W-:Y:S05]  /*183b0*/  BSYNC B0 ;  /* 0x0000000000007941 */ /* 0x000fea0003800000 */
.L_x_3406:
        /* <DEDUP_REMOVED lines=21> */
.L_x_3415:
[----:B------:R-:W-:-:S13]  /*18510*/  ISETP.GE.AND P0, PT, R0, UR9, PT ;  /* 0x0000000900007c0c */ /* 0x000fda000bf06270 */
[----:B------:R-:W-:Y:S05]  /*18520*/  @P0 BRA `(.L_x_3417) ;  /* 0x000000c000000947 */ /* 0x000fea0003800000 */
[C---:B-1----:R-:W-:Y:S01]  /*18530*/  IADD3 R2, R0.reuse, UR8, RZ ;  /* 0x0000000800027c10 */ /* 0x042fe2000fffe0ff */
[----:B------:R-:W-:Y:S01]  /*18540*/  IMAD.MOV.U32 R3, RZ, RZ, 0x8 ;  /* 0x00000008ff037424 */ /* 0x000fe200078e00ff */
[----:B------:R-:W-:-:S03]  /*18550*/  IADD3 R0, R0, 0x80, RZ ;  /* 0x0000008000007810 */ /* 0x000fc60007ffe0ff */
[----:B------:R-:W-:-:S05]  /*18560*/  IMAD.WIDE.U32 R2, R2, R3, c[0x0][0x1d0] ;  /* 0x0000740002027625 */ /* 0x000fca00078e0003 */
[----:B------:R1:W-:Y:S02]  /*18570*/  STG.E.64 [R2.64], R12 ;  /* 0x0000000c02007986 */ /* 0x0003e4000c101b06 */
.L_x_3416:
[----:B------:R-:W-:-:S13]  /*18580*/  ISETP.GE.AND P0, PT, R0, UR9, PT ;  /* 0x0000000900007c0c */ /* 0x000fda000bf06270 */
[----:B------:R-:W-:Y:S05]  /*18590*/  @P0 BRA `(.L_x_3418) ;  /* 0x000000d000000947 */ /* 0x000fea0003800000 */
[C---:B-1----:R-:W-:Y:S01]  /*185a0*/  IADD3 R2, R0.reuse, UR8, RZ ;  /* 0x0000000800027c10 */ /* 0x042fe2000fffe0ff */
[----:B------:R-:W-:Y:S01]  /*185b0*/  IMAD.MOV.U32 R3, RZ, RZ, 0x8 ;  /* 0x00000008ff037424 */ /* 0x000fe200078e00ff */
[----:B------:R-:W-:-:S03]  /*185c0*/  IADD3 R0, R0, 0x80, RZ ;  /* 0x0000008000007810 */ /* 0x000fc60007ffe0ff */
[----:B------:R-:W-:-:S05]  /*185d0*/  IMAD.WIDE.U32 R2, R2, R3, c[0x0][0x1d0] ;  /* 0x0000740002027625 */ /* 0x000fca00078e0003 */
[----:B------:R1:W-:Y:S02]  /*185e0*/  STG.E.64 [R2.64], R14 ;  /* 0x0000000e02007986 */ /* 0x0003e4000c101b06 */
.L_x_3417:
        /* <DEDUP_REMOVED lines=8> */
.L_x_3418:
[----:B------:R-:W-:Y:S05]  /*18670*/  BSYNC B1 ;  /* 0x0000000000017941 */ /* 0x000fea0003800000 */
.L_x_3414:
[----:B------:R-:W-:-:S13]  /*18680*/  ISETP.GE.AND P0, PT, R0, UR9, PT ;  /* 0x0000000900007c0c */ /* 0x000fda000bf06270 */
[C---:B-1----:R-:W-:Y:S01]  /*18690*/  @!P0 IADD3 R2, R0.reuse, UR8, RZ ;  /* 0x0000000800028c10 */ /* 0x042fe2000fffe0ff */
[----:B------:R-:W-:Y:S01]  /*186a0*/  @!P0 IMAD.MOV.U32 R3, RZ, RZ, 0x8 ;  /* 0x00000008ff038424 */ /* 0x000fe200078e00ff */
[----:B------:R-:W-:-:S03]  /*186b0*/  @!P0 IADD3 R0, R0, 0x80, RZ ;  /* 0x0000008000008810 */ /* 0x000fc60007ffe0ff */
[----:B------:R-:W-:-:S05]  /*186c0*/  @!P0 IMAD.WIDE.U32 R2, R2, R3, c[0x0][0x1d0] ;  /* 0x0000740002028625 */ /* 0x000fca00078e0003 */
[----:B------:R1:W-:Y:S02]  /*186d0*/  @!P0 STG.E.64 [R2.64], R18 ;  /* 0x0000001202008986 */ /* 0x0003e4000c101b06 */
.L_x_3419:
[----:B------:R-:W-:Y:S05]  /*186e0*/  BSYNC B0 ;  /* 0x0000000000007941 */ /* 0x000fea0003800000 */
.L_x_3413:
        /* <DEDUP_REMOVED lines=8> */
.L_x_3420:
        /* <DEDUP_REMOVED lines=9> */
.L_x_3448:


//--------------------- .text._ZN2at6native29vectorized_elementwise_kernelILi8EZZNS0_61_GLOBAL__N__ae8afa13_23_FlattenIndicesKernel_cu_7dd49032_310621_flatten_indices_implINS2_18CUDAKernelLauncherEiLl8EEENS_6TensorERKS5_N3c108ArrayRefIlEEENKUlvE0_clEvEUllE_St5arrayIPcLm2EEEEviT0_T1_ --------------------------
	.section	.text._ZN2at6native29vectorized_elementwise_kernelILi8EZZNS0_61_GLOBAL__N__ae8afa13_23_FlattenIndicesKernel_cu_7dd49032_310621_flatten_indices_implINS2_18CUDAKernelLauncherEiLl8EEENS_6TensorERKS5_N3c108ArrayRefIlEEENKUlvE0_clEvEUllE_St5arrayIPcLm2EEEEviT0_T1_,"ax",@progbits
	.sectioninfo	@"SHI_REGISTERS=4"
	.align	128
        .global         _ZN2at6native29vectorized_elementwise_kernelILi8EZZNS0_61_GLOBAL__N__ae8afa13_23_FlattenIndicesKernel_cu_7dd49032_310621_flatten_indices_implINS2_18CUDAKernelLauncherEiLl8EEENS_6TensorERKS5_N3c108ArrayRefIlEEENKUlvE0_clEvEUllE_St5arrayIPcLm2EEEEviT0_T1_
        .type           _ZN2at6native29vectorized_elementwise_kernelILi8EZZNS0_61_GLOBAL__N__ae8afa13_23_FlattenIndicesKernel_cu_7dd49032_310621_flatten_indices_implINS2_18CUDAKernelLauncherEiLl8EEENS_6TensorERKS5_N3c108ArrayRefIlEEENKUlvE0_clEvEUllE_St5arrayIPcLm2EEEEviT0_T1_,@function
        .size           _ZN2at6native29vectorized_elementwise_kernelILi8EZZNS0_61_GLOBAL__N__ae8afa13_23_FlattenIndicesKernel_cu_7dd49032_310621_flatten_indices_implINS2_18CUDAKernelLauncherEiLl8EEENS_6TensorERKS5_N3c108ArrayRefIlEEENKUlvE0_clEvEUllE_St5arrayIPcLm2EEEEviT0_T1_,(.L_x_3449 - _ZN2at6native29vectorized_elementwise_kernelILi8EZZNS0_61_GLOBAL__N__ae8afa13_23_FlattenIndicesKernel_cu_7dd49032_310621_flatten_indices_implINS2_18CUDAKernelLauncherEiLl8EEENS_6TensorERKS5_N3c108ArrayRefIlEEENKUlvE0_clEvEUllE_St5arrayIPcLm2EEEEviT0_T1_)
        .other          _ZN2at6native29vectorized_elementwise_kernelILi8EZZNS0_61_GLOBAL__N__ae8afa13_23_FlattenIndicesKernel_cu_7dd49032_310621_flatten_indices_implINS2_18CUDAKernelLauncherEiLl8EEENS_6TensorERKS5_N3c108ArrayRefIlEEENKUlvE0_clEvEUllE_St5arrayIPcLm2EEEEviT0_T1_,@"STO_CUDA_ENTRY STV_DEFAULT"
_ZN2at6native29vectorized_elementwise_kernelILi8EZZNS0_61_GLOBAL__N__ae8afa13_23_FlattenIndicesKernel_cu_7dd49032_310621_flatten_indices_implINS2_18CUDAKernelLauncherEiLl8EEENS_6TensorERKS5_N3c108ArrayRefIlEEENKUlvE0_clEvEUllE_St5arrayIPcLm2EEEEviT0_T1_:
.text._ZN2at6native29vectorized_elementwise_kernelILi8EZZNS0_61_GLOBAL__N__ae8afa13_23_FlattenIndicesKernel_cu_7dd49032_310621_flatten_indices_implINS2_18CUDAKernelLauncherEiLl8EEENS_6TensorERKS5_N3c108ArrayRefIlEEENKUlvE0_clEvEUllE_St5arrayIPcLm2EEEEviT0_T1_:
[----:B------:R-:W-:Y:S02]  /*0000*/  MOV R1, c[0x0][0x28] ;  /* 0x00000a0000017a02 */ /* 0x000fe40000000f00 */
[----:B------:R-:W-:Y:S05]  /*0010*/  EXIT ;  /* 0x000000000000794d */ /* 0x000fea0003800000 */
.L_x_3421:
        /* <DEDUP_REMOVED lines=14> */
.L_x_3449:


//--------------------- .nv.global.init           --------------------------
	.section	.nv.global.init,"aw",@progbits
.nv.global.init:
	.type		$str$5,@object
	.size		$str$5,(__unnamed_1 - $str$5)
$str$5:
        /*0000*/ 	.byte	0x66, 0x61, 0x6c, 0x73, 0x65, 0x00
	.type		__unnamed_1,@object
	.size		__unnamed_1,(__unnamed_2 - __unnamed_1)
__unnamed_1:
        /*0006*/ 	.byte	0x66, 0x65, 0x74, 0x63, 0x68, 0x5f, 0x61, 0x6e, 0x64, 0x5f, 0x63, 0x61, 0x73, 0x74, 0x00
	.type		__unnamed_2,@object
	.size		__unnamed_2,($str$6 - __unnamed_2)
__unnamed_2:
        /*0015*/ 	.byte	0x63, 0x61, 0x73, 0x74, 0x5f, 0x61, 0x6e, 0x64, 0x5f, 0x73, 0x74, 0x6f, 0x72, 0x65, 0x00
	.type		$str$6,@object
	.size		$str$6,(.L_31 - $str$6)
$str$6:
        /*0024*/ 	.byte	0x2f, 0x72, 0x6f, 0x6f, 0x74, 0x2f, 0x2e, 0x70, 0x79, 0x65, 0x6e, 0x76, 0x2f, 0x76, 0x65, 0x72
        /*0034*/ 	.byte	0x73, 0x69, 0x6f, 0x6e, 0x73, 0x2f, 0x33, 0x2e, 0x31, 0x33, 0x2e, 0x31, 0x32, 0x2f, 0x6c, 0x69
        /*0044*/ 	.byte	0x62, 0x2f, 0x70, 0x79, 0x74, 0x68, 0x6f, 0x6e, 0x33, 0x2e, 0x31, 0x33, 0x2f, 0x73, 0x69, 0x74
        /*0054*/ 	.byte	0x65, 0x2d, 0x70, 0x61, 0x63, 0x6b, 0x61, 0x67, 0x65, 0x73, 0x2f, 0x74, 0x6f, 0x72, 0x63, 0x68
        /*0064*/ 	.byte	0x2f, 0x69, 0x6e, 0x63, 0x6c, 0x75, 0x64, 0x65, 0x2f, 0x63, 0x31, 0x30, 0x2f, 0x63, 0x6f, 0x72
        /*0074*/ 	.byte	0x65, 0x2f, 0x44, 0x79, 0x6e, 0x61, 0x6d, 0x69, 0x63, 0x43, 0x61, 0x73, 0x74, 0x2e, 0x68, 0x00
.L_31:


//--------------------- .nv.global                --------------------------
	.section	.nv.global,"aw",@nobits
.nv.global:
	.type		_ZN59_INTERNAL_ae8afa13_23_FlattenIndicesKernel_cu_7dd49032_31064cuda3std3__48in_placeE,@object
	.size		_ZN59_INTERNAL_ae8afa13_23_FlattenIndicesKernel_cu_7dd49032_31064cuda3std3__48in_placeE,(_ZN59_INTERNAL_ae8afa13_23_FlattenIndicesKernel_cu_7dd49032_31064cuda3std6ranges3__45__cpo8distanceE - _ZN59_INTERNAL_ae8afa13_23_FlattenIndicesKernel_cu_7dd49032_31064cuda3std3__48in_placeE)
_ZN59_INTERNAL_ae8afa13_23_FlattenIndicesKernel_cu_7dd49032_31064cuda3std3__48in_placeE:
	.zero		1
	.type		_ZN59_INTERNAL_ae8afa13_23_FlattenIndicesKernel_cu_7dd49032_31064cuda3std6ranges3__45__cpo8distanceE,@object
	.size		_ZN59_INTERNAL_ae8afa13_23_FlattenIndicesKernel_cu_7dd49032_31064cuda3std6ranges3__45__cpo8distanceE,(_ZN59_INTERNAL_ae8afa13_23_FlattenIndicesKernel_cu_7dd49032_31064cuda3std3__45__cpo6cbeginE - _ZN59_INTERNAL_ae8afa13_23_FlattenIndicesKernel_cu_7dd49032_31064cuda3std6ranges3__45__cpo8distanceE)
_ZN59_INTERNAL_ae8afa13_23_FlattenIndicesKernel_cu_7dd49032_31064cuda3std6ranges3__45__cpo8distanceE:
	.zero		1
	.type		_ZN59_INTERNAL_ae8afa13_23_FlattenIndicesKernel_cu_7dd49032_31064cuda3std3__45__cpo6cbeginE,@object
	.size		_ZN59_INTERNAL_ae8afa13_23_FlattenIndicesKernel_cu_7dd49032_31064cuda3std3__45__cpo6cbeginE,(_ZN59_INTERNAL_ae8afa13_23_FlattenIndicesKernel_cu_7dd49032_31064cuda3std6ranges3__45__cpo7advanceE - _ZN59_INTERNAL_ae8afa13_23_FlattenIndicesKernel_cu_7dd49032_31064cuda3std3__45__cpo6cbeginE)
_ZN59_INTERNAL_ae8afa13_23_FlattenIndicesKernel_cu_7dd49032_31064cuda3std3__45__cpo6cbeginE:
	.zero		1
	.type		_ZN59_INTERNAL_ae8afa13_23_FlattenIndicesKernel_cu_7dd49032_31064cuda3std6ranges3__45__cpo7advanceE,@object
	.size		_ZN59_INTERNAL_ae8afa13_23_FlattenIndicesKernel_cu_7dd49032_31064cuda3std6ranges3__45__cpo7advanceE,(_ZN59_INTERNAL_ae8afa13_23_FlattenIndicesKernel_cu_7dd49032_31064cuda3std3__45__cpo7crbeginE - _ZN59_INTERNAL_ae8afa13_23_FlattenIndicesKernel_cu_7dd49032_31064cuda3std6ranges3__45__cpo7advanceE)
_ZN59_INTERNAL_ae8afa13_23_FlattenIndicesKernel_cu_7dd49032_31064cuda3std6ranges3__45__cpo7advanceE:
	.zero		1
	.type		_ZN59_INTERNAL_ae8afa13_23_FlattenIndicesKernel_cu_7dd49032_31064cuda3std3__45__cpo7crbeginE,@object
	.size		_ZN59_INTERNAL_ae8afa13_23_FlattenIndicesKernel_cu_7dd49032_31064cuda3std3__45__cpo7crbeginE,(_ZN59_INTERNAL_ae8afa13_23_FlattenIndicesKernel_cu_7dd49032_31064cuda3std6ranges3__45__cpo4dataE - _ZN59_INTERNAL_ae8afa13_23_FlattenIndicesKernel_cu_7dd49032_31064cuda3std3__45__cpo7crbeginE)
_ZN59_INTERNAL_ae8afa13_23_FlattenIndicesKernel_cu_7dd49032_31064cuda3std3__45__cpo7crbeginE:
	.zero		1
	.type		_ZN59_INTERNAL_ae8afa13_23_FlattenIndicesKernel_cu_7dd49032_31064cuda3std6ranges3__45__cpo4dataE,@object
	.size		_ZN59_INTERNAL_ae8afa13_23_FlattenIndicesKernel_cu_7dd49032_31064cuda3std6ranges3__45__cpo4dataE,(_ZN59_INTERNAL_ae8afa13_23_FlattenIndicesKernel_cu_7dd49032_31064cuda3std6ranges3__45__cpo5beginE - _ZN59_INTERNAL_ae8afa13_23_FlattenIndicesKernel_cu_7dd49032_31064cuda3std6ranges3__45__cpo4dataE)
_ZN59_INTERNAL_ae8afa13_23_FlattenIndicesKernel_cu_7dd49032_31064cuda3std6ranges3__45__cpo4dataE:
	.zero		1
	.type		_ZN59_INTERNAL_ae8afa13_23_FlattenIndicesKernel_cu_7dd49032_31064cuda3std6ranges3__45__cpo5beginE,@object
	.size		_ZN59_INTERNAL_ae8afa13_23_FlattenIndicesKernel_cu_7dd49032_31064cuda3std6ranges3__45__cpo5beginE,(_ZN59_INTERNAL_ae8afa13_23_FlattenIndicesKernel_cu_7dd49032_31064cuda3std3__461_GLOBAL__N__ae8afa13_23_FlattenIndicesKernel_cu_7dd49032_31066ignoreE - _ZN59_INTERNAL_ae8afa13_23_FlattenIndicesKernel_cu_7dd49032_31064cuda3std6ranges3__45__cpo5beginE)
_ZN59_INTERNAL_ae8afa13_23_FlattenIndicesKernel_cu_7dd49032_31064cuda3std6ranges3__45__cpo5beginE:
	.zero		1
	.type		_ZN59_INTERNAL_ae8afa13_23_FlattenIndicesKernel_cu_7dd49032_31064cuda3std3__461_GLOBAL__N__ae8afa13_23_FlattenIndicesKernel_cu_7dd49032_31066ignoreE,@object
	.size		_ZN59_INTERNAL_ae8afa13_23_FlattenIndicesKernel_cu_7dd49032_31064cuda3std3__461_GLOBAL__N__ae8afa13_23_FlattenIndicesKernel_cu_7dd49032_31066ignoreE,(_ZN59_INTERNAL_ae8afa13_23_FlattenIndicesKernel_cu_7dd49032_31064cuda3std6ranges3__45__cpo4sizeE - _ZN59_INTERNAL_ae8afa13_23_FlattenIndicesKernel_cu_7dd49032_31064cuda3std3__461_GLOBAL__N__ae8afa13_23_FlattenIndicesKernel_cu_7dd49032_31066ignoreE)
_ZN59_INTERNAL_ae8afa13_23_FlattenIndicesKernel_cu_7dd49032_31064cuda3std3__461_GLOBAL__N__ae8afa13_23_FlattenIndicesKernel_cu_7dd49032_31066ignoreE:
	.zero		1
	.type		_ZN59_INTERNAL_ae8afa13_23_FlattenIndicesKernel_cu_7dd49032_31064cuda3std6ranges3__45__cpo4sizeE,@object
	.size		_ZN59_INTERNAL_ae8afa13_23_FlattenIndicesKernel_cu_7dd49032_31064cuda3std6ranges3__45__cpo4sizeE,(_ZN59_INTERNAL_ae8afa13_23_FlattenIndicesKernel_cu_7dd49032_31064cuda3std3__45__cpo5beginE - _ZN59_INTERNAL_ae8afa13_23_FlattenIndicesKernel_cu_7dd49032_31064cuda3std6ranges3__45__cpo4sizeE)
_ZN59_INTERNAL_ae8afa13_23_FlattenIndicesKernel_cu_7dd49032_31064cuda3std6ranges3__45__cpo4sizeE:
	.zero		1
	.type		_ZN59_INTERNAL_ae8afa13_23_FlattenIndicesKernel_cu_7dd49032_31064cuda3std3__45__cpo5beginE,@object
	.size		_ZN59_INTERNAL_ae8afa13_23_FlattenIndicesKernel_cu_7dd49032_31064cuda3std3__45__cpo5beginE,(_ZN59_INTERNAL_ae8afa13_23_FlattenIndicesKernel_cu_7dd49032_31064cuda3std6ranges3__45__cpo6cbeginE - _ZN59_INTERNAL_ae8afa13_23_FlattenIndicesKernel_cu_7dd49032_31064cuda3std3__45__cpo5beginE)
_ZN59_INTERNAL_ae8afa13_23_FlattenIndicesKernel_cu_7dd49032_31064cuda3std3__45__cpo5beginE:
	.zero		1
	.type		_ZN59_INTERNAL_ae8afa13_23_FlattenIndicesKernel_cu_7dd49032_31064cuda3std6ranges3__45__cpo6cbeginE,@object
	.size		_ZN59_INTERNAL_ae8afa13_23_FlattenIndicesKernel_cu_7dd49032_31064cuda3std6ranges3__45__cpo6cbeginE,(_ZN59_INTERNAL_ae8afa13_23_FlattenIndicesKernel_cu_7dd49032_31064cuda3std3__45__cpo6rbeginE - _ZN59_INTERNAL_ae8afa13_23_FlattenIndicesKernel_cu_7dd49032_31064cuda3std6ranges3__45__cpo6cbeginE)
_ZN59_INTERNAL_ae8afa13_23_FlattenIndicesKernel_cu_7dd49032_31064cuda3std6ranges3__45__cpo6cbeginE:
	.zero		1
	.type		_ZN59_INTERNAL_ae8afa13_23_FlattenIndicesKernel_cu_7dd49032_31064cuda3std3__45__cpo6rbeginE,@object
	.size		_ZN59_INTERNAL_ae8afa13_23_FlattenIndicesKernel_cu_7dd49032_31064cuda3std3__45__cpo6rbeginE,(_ZN59_INTERNAL_ae8afa13_23_FlattenIndicesKernel_cu_7dd49032_31064cuda3std6ranges3__45__cpo4nextE - _ZN59_INTERNAL_ae8afa13_23_FlattenIndicesKernel_cu_7dd49032_31064cuda3std3__45__cpo6rbeginE)
_ZN59_INTERNAL_ae8afa13_23_FlattenIndicesKernel_cu_7dd49032_31064cuda3std3__45__cpo6rbeginE:
	.zero		1
	.type		_ZN59_INTERNAL_ae8afa13_23_FlattenIndicesKernel_cu_7dd49032_31064cuda3std6ranges3__45__cpo4nextE,@object
	.size		_ZN59_INTERNAL_ae8afa13_23_FlattenIndicesKernel_cu_7dd49032_31064cuda3std6ranges3__45__cpo4nextE,(_ZN59_INTERNAL_ae8afa13_23_FlattenIndicesKernel_cu_7dd49032_31064cuda3std6ranges3__45__cpo4swapE - _ZN59_INTERNAL_ae8afa13_23_FlattenIndicesKernel_cu_7dd49032_31064cuda3std6ranges3__45__cpo4nextE)
_ZN59_INTERNAL_ae8afa13_23_FlattenIndicesKernel_cu_7dd49032_31064cuda3std6ranges3__45__cpo4nextE:
	.zero		1
	.type		_ZN59_INTERNAL_ae8afa13_23_FlattenIndicesKernel_cu_7dd49032_31064cuda3std6ranges3__45__cpo4swapE,@object
	.size		_ZN59_INTERNAL_ae8afa13_23_FlattenIndicesKernel_cu_7dd49032_31064cuda3std6ranges3__45__cpo4swapE,(_ZN59_INTERNAL_ae8afa13_23_FlattenIndicesKernel_cu_7dd49032_31064cuda3std3__420unreachable_sentinelE - _ZN59_INTERNAL_ae8afa13_23_FlattenIndicesKernel_cu_7dd49032_31064cuda3std6ranges3__45__cpo4swapE)
_ZN59_INTERNAL_ae8afa13_23_FlattenIndicesKernel_cu_7dd49032_31064cuda3std6ranges3__45__cpo4swapE:
	.zero		1
	.type		_ZN59_INTERNAL_ae8afa13_23_FlattenIndicesKernel_cu_7dd49032_31064cuda3std3__420unreachable_sentinelE,@object
	.size		_ZN59_INTERNAL_ae8afa13_23_FlattenIndicesKernel_cu_7dd49032_31064cuda3std3__420unreachable_sentinelE,(_ZN59_INTERNAL_ae8afa13_23_FlattenIndicesKernel_cu_7dd49032_31066thrust23THRUST_300001_SM_800_NS6system6detail10sequential3seqE - _ZN59_INTERNAL_ae8afa13_23_FlattenIndicesKernel_cu_7dd49032_31064cuda3std3__420unreachable_sentinelE)
_ZN59_INTERNAL_ae8afa13_23_FlattenIndicesKernel_cu_7dd49032_31064cuda3std3__420unreachable_sentinelE:
	.zero		1
	.type		_ZN59_INTERNAL_ae8afa13_23_FlattenIndicesKernel_cu_7dd49032_31066thrust23THRUST_300001_SM_800_NS6system6detail10sequential3seqE,@object
	.size		_ZN59_INTERNAL_ae8afa13_23_FlattenIndicesKernel_cu_7dd49032_31066thrust23THRUST_300001_SM_800_NS6system6detail10sequential3seqE,(_ZN59_INTERNAL_ae8afa13_23_FlattenIndicesKernel_cu_7dd49032_31064cuda3std3__45__cpo4cendE - _ZN59_INTERNAL_ae8afa13_23_FlattenIndicesKernel_cu_7dd49032_31066thrust23THRUST_300001_SM_800_NS6system6detail10sequential3seqE)
_ZN59_INTERNAL_ae8afa13_23_FlattenIndicesKernel_cu_7dd49032_31066thrust23THRUST_300001_SM_800_NS6system6detail10sequential3seqE:
	.zero		1
	.type		_ZN59_INTERNAL_ae8afa13_23_FlattenIndicesKernel_cu_7dd49032_31064cuda3std3__45__cpo4cendE,@object
	.size		_ZN59_INTERNAL_ae8afa13_23_FlattenIndicesKernel_cu_7dd49032_31064cuda3std3__45__cpo4cendE,(_ZN59_INTERNAL_ae8afa13_23_FlattenIndicesKernel_cu_7dd49032_31064cuda3std6ranges3__45__cpo9iter_swapE - _ZN59_INTERNAL_ae8afa13_23_FlattenIndicesKernel_cu_7dd49032_31064cuda3std3__45__cpo4cendE)
_ZN59_INTERNAL_ae8afa13_23_FlattenIndicesKernel_cu_7dd49032_31064cuda3std3__45__cpo4cendE:
	.zero		1
	.type		_ZN59_INTERNAL_ae8afa13_23_FlattenIndicesKernel_cu_7dd49032_31064cuda3std6ranges3__45__cpo9iter_swapE,@object
	.size		_ZN59_INTERNAL_ae8afa13_23_FlattenIndicesKernel_cu_7dd49032_31064cuda3std6ranges3__45__cpo9iter_swapE,(_ZN59_INTERNAL_ae8afa13_23_FlattenIndicesKernel_cu_7dd49032_31064cuda3std3__45__cpo5crendE - _ZN59_INTERNAL_ae8afa13_23_FlattenIndicesKernel_cu_7dd49032_31064cuda3std6ranges3__45__cpo9iter_swapE)
_ZN59_INTERNAL_ae8afa13_23_FlattenIndicesKernel_cu_7dd49032_31064cuda3std6ranges3__45__cpo9iter_swapE:
	.zero		1
	.type		_ZN59_INTERNAL_ae8afa13_23_FlattenIndicesKernel_cu_7dd49032_31064cuda3std3__45__cpo5crendE,@object
	.size		_ZN59_INTERNAL_ae8afa13_23_FlattenIndicesKernel_cu_7dd49032_31064cuda3std3__45__cpo5crendE,(_ZN59_INTERNAL_ae8afa13_23_FlattenIndicesKernel_cu_7dd49032_31064cuda3std6ranges3__45__cpo5cdataE - _ZN59_INTERNAL_ae8afa13_23_FlattenIndicesKernel_cu_7dd49032_31064cuda3std3__45__cpo5crendE)
_ZN59_INTERNAL_ae8afa13_23_FlattenIndicesKernel_cu_7dd49032_31064cuda3std3__45__cpo5crendE:
	.zero		1
	.type		_ZN59_INTERNAL_ae8afa13_23_FlattenIndicesKernel_cu_7dd49032_31064cuda3std6ranges3__45__cpo5cdataE,@object
	.size		_ZN59_INTERNAL_ae8afa13_23_FlattenIndicesKernel_cu_7dd49032_31064cuda3std6ranges3__45__cpo5cdataE,(_ZN59_INTERNAL_ae8afa13_23_FlattenIndicesKernel_cu_7dd49032_31064cuda3std6ranges3__45__cpo3endE - _ZN59_INTERNAL_ae8afa13_23_FlattenIndicesKernel_cu_7dd49032_31064cuda3std6ranges3__45__cpo5cdataE)
_ZN59_INTERNAL_ae8afa13_23_FlattenIndicesKernel_cu_7dd49032_31064cuda3std6ranges3__45__cpo5cdataE:
	.zero		1
	.type		_ZN59_INTERNAL_ae8afa13_23_FlattenIndicesKernel_cu_7dd49032_31064cuda3std6ranges3__45__cpo3endE,@object
	.size		_ZN59_INTERNAL_ae8afa13_23_FlattenIndicesKernel_cu_7dd49032_31064cuda3std6ranges3__45__cpo3endE,(_ZN59_INTERNAL_ae8afa13_23_FlattenIndicesKernel_cu_7dd49032_31064cuda3std3__419piecewise_constructE - _ZN59_INTERNAL_ae8afa13_23_FlattenIndicesKernel_cu_7dd49032_31064cuda3std6ranges3__45__cpo3endE)
_ZN59_INTERNAL_ae8afa13_23_FlattenIndicesKernel_cu_7dd49032_31064cuda3std6ranges3__45__cpo3endE:
	.zero		1
	.type		_ZN59_INTERNAL_ae8afa13_23_FlattenIndicesKernel_cu_7dd49032_31064cuda3std3__419piecewise_constructE,@object
	.size		_ZN59_INTERNAL_ae8afa13_23_FlattenIndicesKernel_cu_7dd49032_31064cuda3std3__419piecewise_constructE,(_ZN59_INTERNAL_ae8afa13_23_FlattenIndicesKernel_cu_7dd49032_31064cuda3std6ranges3__45__cpo5ssizeE - _ZN59_INTERNAL_ae8afa13_23_FlattenIndicesKernel_cu_7dd49032_31064cuda3std3__419piecewise_constructE)
_ZN59_INTERNAL_ae8afa13_23_FlattenIndicesKernel_cu_7dd49032_31064cuda3std3__419piecewise_constructE:
	.zero		1
	.type		_ZN59_INTERNAL_ae8afa13_23_FlattenIndicesKernel_cu_7dd49032_31064cuda3std6ranges3__45__cpo5ssizeE,@object
	.size		_ZN59_INTERNAL_ae8afa13_23_FlattenIndicesKernel_cu_7dd49032_31064cuda3std6ranges3__45__cpo5ssizeE,(_ZN59_INTERNAL_ae8afa13_23_FlattenIndicesKernel_cu_7dd49032_31064cuda3std3__45__cpo3endE - _ZN59_INTERNAL_ae8afa13_23_FlattenIndicesKernel_cu_7dd49032_31064cuda3std6ranges3__45__cpo5ssizeE)
_ZN59_INTERNAL_ae8afa13_23_FlattenIndicesKernel_cu_7dd49032_31064cuda3std6ranges3__45__cpo5ssizeE:
	.zero		1
	.type		_ZN59_INTERNAL_ae8afa13_23_FlattenIndicesKernel_cu_7dd49032_31064cuda3std3__45__cpo3endE,@object
	.size		_ZN59_INTERNAL_ae8afa13_23_FlattenIndicesKernel_cu_7dd49032_31064cuda3std3__45__cpo3endE,(_ZN59_INTERNAL_ae8afa13_23_FlattenIndicesKernel_cu_7dd49032_31064cuda3std6ranges3__45__cpo4cendE - _ZN59_INTERNAL_ae8afa13_23_FlattenIndicesKernel_cu_7dd49032_31064cuda3std3__45__cpo3endE)
_ZN59_INTERNAL_ae8afa13_23_FlattenIndicesKernel_cu_7dd49032_31064cuda3std3__45__cpo3endE:
	.zero		1
	.type		_ZN59_INTERNAL_ae8afa13_23_FlattenIndicesKernel_cu_7dd49032_31064cuda3std6ranges3__45__cpo4cendE,@object
	.size		_ZN59_INTERNAL_ae8afa13_23_FlattenIndicesKernel_cu_7dd49032_31064cuda3std6ranges3__45__cpo4cendE,(_ZN59_INTERNAL_ae8afa13_23_FlattenIndicesKernel_cu_7dd49032_31064cuda3std3__45__cpo4rendE - _ZN59_INTERNAL_ae8afa13_23_FlattenIndicesKernel_cu_7dd49032_31064cuda3std6ranges3__45__cpo4cendE)
_ZN59_INTERNAL_ae8afa13_23_FlattenIndicesKernel_cu_7dd49032_31064cuda3std6ranges3__45__cpo4cendE:
	.zero		1
	.type		_ZN59_INTERNAL_ae8afa13_23_FlattenIndicesKernel_cu_7dd49032_31064cuda3std3__45__cpo4rendE,@object
	.size		_ZN59_INTERNAL_ae8afa13_23_FlattenIndicesKernel_cu_7dd49032_31064cuda3std3__45__cpo4rendE,(_ZN59_INTERNAL_ae8afa13_23_FlattenIndicesKernel_cu_7dd49032_31064cuda3std6ranges3__45__cpo4prevE - _ZN59_INTERNAL_ae8afa13_23_FlattenIndicesKernel_cu_7dd49032_31064cuda3std3__45__cpo4rendE)
_ZN59_INTERNAL_ae8afa13_23_FlattenIndicesKernel_cu_7dd49032_31064cuda3std3__45__cpo4rendE:
	.zero		1
	.type		_ZN59_INTERNAL_ae8afa13_23_FlattenIndicesKernel_cu_7dd49032_31064cuda3std6ranges3__45__cpo4prevE,@object
	.size		_ZN59_INTERNAL_ae8afa13_23_FlattenIndicesKernel_cu_7dd49032_31064cuda3std6ranges3__45__cpo4prevE,(_ZN59_INTERNAL_ae8afa13_23_FlattenIndicesKernel_cu_7dd49032_31064cuda3std6ranges3__45__cpo9iter_moveE - _ZN59_INTERNAL_ae8afa13_23_FlattenIndicesKernel_cu_7dd49032_31064cuda3std6ranges3__45__cpo4prevE)
_ZN59_INTERNAL_ae8afa13_23_FlattenIndicesKernel_cu_7dd49032_31064cuda3std6ranges3__45__cpo4prevE:
	.zero		1
	.type		_ZN59_INTERNAL_ae8afa13_23_FlattenIndicesKernel_cu_7dd49032_31064cuda3std6ranges3__45__cpo9iter_moveE,@object
	.size		_ZN59_INTERNAL_ae8afa13_23_FlattenIndicesKernel_cu_7dd49032_31064cuda3std6ranges3__45__cpo9iter_moveE,(.L_15 - _ZN59_INTERNAL_ae8afa13_23_FlattenIndicesKernel_cu_7dd49032_31064cuda3std6ranges3__45__cpo9iter_moveE)
_ZN59_INTERNAL_ae8afa13_23_FlattenIndicesKernel_cu_7dd49032_31064cuda3std6ranges3__45__cpo9iter_moveE:
	.zero		1
.L_15:


//--------------------- SYMBOLS --------------------------

	.type		__assertfail,@function
